	.target	sm_90a

	.elftype	@"ET_EXEC"


//--------------------- .note.nv.tkinfo           --------------------------
	.section	.note.nv.tkinfo,"",@"SHT_NOTE"
	.sectionflags	@"SHF_NOTE_NV_TKINFO"
	.tkinfo
        /*0018*/ 	.word	0x00000002
        /*0030*/ 	.string	""
        /*0030*/ 	.string	"ptxas"
        /*0030*/ 	.string	"Cuda compilation tools, release 13.0, V13.0.88"
        /*0030*/ 	.string	"Build cuda_13.0.r13.0/compiler.36424714_0"
        /*0030*/ 	.string	"-arch sm_90a -m 64 "



//--------------------- .note.nv.cuinfo           --------------------------
	.section	.note.nv.cuinfo,"",@"SHT_NOTE"
	.sectionflags	@"SHF_NOTE_NV_CUINFO"
        /*0018*/ 	.short	0x0002
        /*001a*/ 	.short	0x005a
        /*001c*/ 	.short	0x0082
	.zero		2


//--------------------- .nv.info                  --------------------------
	.section	.nv.info,"",@"SHT_CUDA_INFO"
	.align	4


	//----- nvinfo : EIATTR_REGCOUNT
	.align		4
        /*0000*/ 	.byte	0x04, 0x2f
        /*0002*/ 	.short	(.L_41 - .L_40)
	.align		4
.L_40:
        /*0004*/ 	.word	index@(_ZN3cub17CUB_300001_SM_9006detail11EmptyKernelIvEEvv)
        /*0008*/ 	.word	0x00000004


	//----- nvinfo : EIATTR_FRAME_SIZE
	.align		4
.L_41:
        /*000c*/ 	.byte	0x04, 0x11
        /*000e*/ 	.short	(.L_43 - .L_42)
	.align		4
.L_42:
        /*0010*/ 	.word	index@(_ZN3cub17CUB_300001_SM_9006detail11EmptyKernelIvEEvv)
        /*0014*/ 	.word	0x00000000


	//----- nvinfo : EIATTR_REGCOUNT
	.align		4
.L_43:
        /*0018*/ 	.byte	0x04, 0x2f
        /*001a*/ 	.short	(.L_45 - .L_44)
	.align		4
.L_44:
        /*001c*/ 	.word	index@(_ZN4vllm25FilteredTopKUnifiedKernelIfiLi1EEEvPKT_PT0_PKS4_jjj)
        /*0020*/ 	.word	0x0000001c


	//----- nvinfo : EIATTR_FRAME_SIZE
	.align		4
.L_45:
        /*0024*/ 	.byte	0x04, 0x11
        /*0026*/ 	.short	(.L_47 - .L_46)
	.align		4
.L_46:
        /*0028*/ 	.word	index@(_ZN4vllm25FilteredTopKUnifiedKernelIfiLi1EEEvPKT_PT0_PKS4_jjj)
        /*002c*/ 	.word	0x00000000


	//----- nvinfo : EIATTR_REGCOUNT
	.align		4
.L_47:
        /*0030*/ 	.byte	0x04, 0x2f
        /*0032*/ 	.short	(.L_49 - .L_48)
	.align		4
.L_48:
        /*0034*/ 	.word	index@(_ZN4vllm25FilteredTopKUnifiedKernelIfiLi2EEEvPKT_PT0_PKS4_jjj)
        /*0038*/ 	.word	0x0000001c


	//----- nvinfo : EIATTR_FRAME_SIZE
	.align		4
.L_49:
        /*003c*/ 	.byte	0x04, 0x11
        /*003e*/ 	.short	(.L_51 - .L_50)
	.align		4
.L_50:
        /*0040*/ 	.word	index@(_ZN4vllm25FilteredTopKUnifiedKernelIfiLi2EEEvPKT_PT0_PKS4_jjj)
        /*0044*/ 	.word	0x00000000


	//----- nvinfo : EIATTR_REGCOUNT
	.align		4
.L_51:
        /*0048*/ 	.byte	0x04, 0x2f
        /*004a*/ 	.short	(.L_53 - .L_52)
	.align		4
.L_52:
        /*004c*/ 	.word	index@(_ZN4vllm25FilteredTopKUnifiedKernelIfiLi4EEEvPKT_PT0_PKS4_jjj)
        /*0050*/ 	.word	0x0000001a


	//----- nvinfo : EIATTR_FRAME_SIZE
	.align		4
.L_53:
        /*0054*/ 	.byte	0x04, 0x11
        /*0056*/ 	.short	(.L_55 - .L_54)
	.align		4
.L_54:
        /*0058*/ 	.word	index@(_ZN4vllm25FilteredTopKUnifiedKernelIfiLi4EEEvPKT_PT0_PKS4_jjj)
        /*005c*/ 	.word	0x00000000


	//----- nvinfo : EIATTR_REGCOUNT
	.align		4
.L_55:
        /*0060*/ 	.byte	0x04, 0x2f
        /*0062*/ 	.short	(.L_57 - .L_56)
	.align		4
.L_56:
        /*0064*/ 	.word	index@(_ZN4vllm10persistent22persistent_topk_kernelILj4EEEvNS0_20PersistentTopKParamsE)
        /*0068*/ 	.word	0x00000020


	//----- nvinfo : EIATTR_FRAME_SIZE
	.align		4
.L_57:
        /*006c*/ 	.byte	0x04, 0x11
        /*006e*/ 	.short	(.L_59 - .L_58)
	.align		4
.L_58:
        /*0070*/ 	.word	index@($_ZN4vllm10persistent22persistent_topk_kernelILj4EEEvNS0_20PersistentTopKParamsE$_ZN4vllm10persistent19histogram_2048_topkEPKfPii)
        /*0074*/ 	.word	0x000000e0


	//----- nvinfo : EIATTR_FRAME_SIZE
	.align		4
.L_59:
        /*0078*/ 	.byte	0x04, 0x11
        /*007a*/ 	.short	(.L_61 - .L_60)
	.align		4
.L_60:
        /*007c*/ 	.word	index@($_ZN4vllm10persistent22persistent_topk_kernelILj4EEEvNS0_20PersistentTopKParamsE$_ZN4vllm10persistent18histogram_256_topkEPKfPiii)
        /*0080*/ 	.word	0x000000e0


	//----- nvinfo : EIATTR_FRAME_SIZE
	.align		4
.L_61:
        /*0084*/ 	.byte	0x04, 0x11
        /*0086*/ 	.short	(.L_63 - .L_62)
	.align		4
.L_62:
        /*0088*/ 	.word	index@(_ZN4vllm10persistent22persistent_topk_kernelILj4EEEvNS0_20PersistentTopKParamsE)
        /*008c*/ 	.word	0x000000e0


	//----- nvinfo : EIATTR_REGCOUNT
	.align		4
.L_63:
        /*0090*/ 	.byte	0x04, 0x2f
        /*0092*/ 	.short	(.L_65 - .L_64)
	.align		4
.L_64:
        /*0094*/ 	.word	index@(_ZN4vllm10persistent22persistent_topk_kernelILj2EEEvNS0_20PersistentTopKParamsE)
        /*0098*/ 	.word	0x00000020


	//----- nvinfo : EIATTR_FRAME_SIZE
	.align		4
.L_65:
        /*009c*/ 	.byte	0x04, 0x11
        /*009e*/ 	.short	(.L_67 - .L_66)
	.align		4
.L_66:
        /*00a0*/ 	.word	index@($_ZN4vllm10persistent22persistent_topk_kernelILj2EEEvNS0_20PersistentTopKParamsE$_ZN4vllm10persistent19histogram_2048_topkEPKfPii)
        /*00a4*/ 	.word	0x000000e0


	//----- nvinfo : EIATTR_FRAME_SIZE
	.align		4
.L_67:
        /*00a8*/ 	.byte	0x04, 0x11
        /*00aa*/ 	.short	(.L_69 - .L_68)
	.align		4
.L_68:
        /*00ac*/ 	.word	index@($_ZN4vllm10persistent22persistent_topk_kernelILj2EEEvNS0_20PersistentTopKParamsE$_ZN4vllm10persistent18histogram_256_topkEPKfPiii)
        /*00b0*/ 	.word	0x000000e0


	//----- nvinfo : EIATTR_FRAME_SIZE
	.align		4
.L_69:
        /*00b4*/ 	.byte	0x04, 0x11
        /*00b6*/ 	.short	(.L_71 - .L_70)
	.align		4
.L_70:
        /*00b8*/ 	.word	index@(_ZN4vllm10persistent22persistent_topk_kernelILj2EEEvNS0_20PersistentTopKParamsE)
        /*00bc*/ 	.word	0x000000e0


	//----- nvinfo : EIATTR_REGCOUNT
	.align		4
.L_71:
        /*00c0*/ 	.byte	0x04, 0x2f
        /*00c2*/ 	.short	(.L_73 - .L_72)
	.align		4
.L_72:
        /*00c4*/ 	.word	index@(_ZN4vllm10persistent22persistent_topk_kernelILj1EEEvNS0_20PersistentTopKParamsE)
        /*00c8*/ 	.word	0x00000020


	//----- nvinfo : EIATTR_FRAME_SIZE
	.align		4
.L_73:
        /*00cc*/ 	.byte	0x04, 0x11
        /*00ce*/ 	.short	(.L_75 - .L_74)
	.align		4
.L_74:
        /*00d0*/ 	.word	index@($_ZN4vllm10persistent22persistent_topk_kernelILj1EEEvNS0_20PersistentTopKParamsE$_ZN4vllm10persistent19histogram_2048_topkEPKfPii)
        /*00d4*/ 	.word	0x000000e0


	//----- nvinfo : EIATTR_FRAME_SIZE
	.align		4
.L_75:
        /*00d8*/ 	.byte	0x04, 0x11
        /*00da*/ 	.short	(.L_77 - .L_76)
	.align		4
.L_76:
        /*00dc*/ 	.word	index@($_ZN4vllm10persistent22persistent_topk_kernelILj1EEEvNS0_20PersistentTopKParamsE$_ZN4vllm10persistent18histogram_256_topkEPKfPiii)
        /*00e0*/ 	.word	0x000000e0


	//----- nvinfo : EIATTR_FRAME_SIZE
	.align		4
.L_77:
        /*00e4*/ 	.byte	0x04, 0x11
        /*00e6*/ 	.short	(.L_79 - .L_78)
	.align		4
.L_78:
        /*00e8*/ 	.word	index@(_ZN4vllm10persistent22persistent_topk_kernelILj1EEEvNS0_20PersistentTopKParamsE)
        /*00ec*/ 	.word	0x000000e0


	//----- nvinfo : EIATTR_MIN_STACK_SIZE
	.align		4
.L_79:
        /*00f0*/ 	.byte	0x04, 0x12
        /*00f2*/ 	.short	(.L_81 - .L_80)
	.align		4
.L_80:
        /*00f4*/ 	.word	index@(_ZN4vllm10persistent22persistent_topk_kernelILj1EEEvNS0_20PersistentTopKParamsE)
        /*00f8*/ 	.word	0x000000e0


	//----- nvinfo : EIATTR_MIN_STACK_SIZE
	.align		4
.L_81:
        /*00fc*/ 	.byte	0x04, 0x12
        /*00fe*/ 	.short	(.L_83 - .L_82)
	.align		4
.L_82:
        /*0100*/ 	.word	index@(_ZN4vllm10persistent22persistent_topk_kernelILj2EEEvNS0_20PersistentTopKParamsE)
        /*0104*/ 	.word	0x000000e0


	//----- nvinfo : EIATTR_MIN_STACK_SIZE
	.align		4
.L_83:
        /*0108*/ 	.byte	0x04, 0x12
        /*010a*/ 	.short	(.L_85 - .L_84)
	.align		4
.L_84:
        /*010c*/ 	.word	index@(_ZN4vllm10persistent22persistent_topk_kernelILj4EEEvNS0_20PersistentTopKParamsE)
        /*0110*/ 	.word	0x000000e0


	//----- nvinfo : EIATTR_MIN_STACK_SIZE
	.align		4
.L_85:
        /*0114*/ 	.byte	0x04, 0x12
        /*0116*/ 	.short	(.L_87 - .L_86)
	.align		4
.L_86:
        /*0118*/ 	.word	index@(_ZN4vllm25FilteredTopKUnifiedKernelIfiLi4EEEvPKT_PT0_PKS4_jjj)
        /*011c*/ 	.word	0x00000000


	//----- nvinfo : EIATTR_MIN_STACK_SIZE
	.align		4
.L_87:
        /*0120*/ 	.byte	0x04, 0x12
        /*0122*/ 	.short	(.L_89 - .L_88)
	.align		4
.L_88:
        /*0124*/ 	.word	index@(_ZN4vllm25FilteredTopKUnifiedKernelIfiLi2EEEvPKT_PT0_PKS4_jjj)
        /*0128*/ 	.word	0x00000000


	//----- nvinfo : EIATTR_MIN_STACK_SIZE
	.align		4
.L_89:
        /*012c*/ 	.byte	0x04, 0x12
        /*012e*/ 	.short	(.L_91 - .L_90)
	.align		4
.L_90:
        /*0130*/ 	.word	index@(_ZN4vllm25FilteredTopKUnifiedKernelIfiLi1EEEvPKT_PT0_PKS4_jjj)
        /*0134*/ 	.word	0x00000000


	//----- nvinfo : EIATTR_MIN_STACK_SIZE
	.align		4
.L_91:
        /*0138*/ 	.byte	0x04, 0x12
        /*013a*/ 	.short	(.L_93 - .L_92)
	.align		4
.L_92:
        /*013c*/ 	.word	index@(_ZN3cub17CUB_300001_SM_9006detail11EmptyKernelIvEEvv)
        /*0140*/ 	.word	0x00000000
.L_93:


//--------------------- .nv.compat                --------------------------
	.section	.nv.compat,"",@"SHT_CUDA_COMPAT_INFO"
	.align	4
        /*0000*/ 	.byte	0x02, 0x09, 0x01, 0x00, 0x02, 0x02, 0x01, 0x00, 0x02, 0x05, 0x05, 0x00, 0x03, 0x07, 0x01, 0x01
        /*0010*/ 	.byte	0x02, 0x03, 0x00, 0x00, 0x02, 0x06, 0x01, 0x00, 0x04, 0x0b, 0x08, 0x00, 0x00, 0x00, 0x00, 0x00
        /*0020*/ 	.byte	0x00, 0x00, 0x00, 0x00


//--------------------- .nv.info._ZN4vllm10persistent22persistent_topk_kernelILj1EEEvNS0_20PersistentTopKParamsE --------------------------
	.section	.nv.info._ZN4vllm10persistent22persistent_topk_kernelILj1EEEvNS0_20PersistentTopKParamsE,"",@"SHT_CUDA_INFO"
	.sectionflags	@""
	.align	4


	//----- nvinfo : EIATTR_CUDA_API_VERSION
	.align		4
        /*0000*/ 	.byte	0x04, 0x37
        /*0002*/ 	.short	(.L_95 - .L_94)
.L_94:
        /*0004*/ 	.word	0x00000082


	//----- nvinfo : EIATTR_KPARAM_INFO
	.align		4
.L_95:
        /*0008*/ 	.byte	0x04, 0x17
        /*000a*/ 	.short	(.L_97 - .L_96)
.L_96:
        /*000c*/ 	.word	0x00000000
        /*0010*/ 	.short	0x0000
        /*0012*/ 	.short	0x0000
        /*0014*/ 	.byte	0x00, 0xf0, 0xe1, 0x00


	//----- nvinfo : EIATTR_SPARSE_MMA_MASK
	.align		4
.L_97:
        /*0018*/ 	.byte	0x03, 0x50
        /*001a*/ 	.short	0x0000


	//----- nvinfo : EIATTR_MAXREG_COUNT
	.align		4
        /*001c*/ 	.byte	0x03, 0x1b
        /*001e*/ 	.short	0x0020


	//----- nvinfo : EIATTR_NUM_BARRIERS
	.align		4
        /*0020*/ 	.byte	0x02, 0x4c
        /*0022*/ 	.byte	0x01
	.zero		1


	//----- nvinfo : EIATTR_ANNOTATIONS
	.align		4
        /*0024*/ 	.byte	0x04, 0x55
        /*0026*/ 	.short	(.L_99 - .L_98)


	//   ....[0]....
.L_98:
        /*0028*/ 	.word	0x00000001
        /* <DEDUP_REMOVED lines=62> */
        /*040c*/ 	.byte	0x20, 0x59, 0x01, 0x00, 0x01, 0x00, 0x00, 0x00, 0x30, 0x5e, 0x01, 0x00


	//----- nvinfo : EIATTR_MERCURY_ISA_VERSION
	.align		4
.L_99:
        /*0418*/ 	.byte	0x03, 0x5f
        /*041a*/ 	.short	0x0101


	//----- nvinfo : EIATTR_INT_WARP_WIDE_INSTR_OFFSETS
	.align		4
        /*041c*/ 	.byte	0x04, 0x31
        /*041e*/ 	.short	(.L_101 - .L_100)


	//   ....[0]....
.L_100:
        /*0420*/ 	.word	0x00006800


	//   ....[1]....
        /*0424*/ 	.word	0x00006810


	//   ....[2]....
        /*0428*/ 	.word	0x00006a10


	//   ....[3]....
        /*042c*/ 	.word	0x00006af0


	//   ....[4]....
        /*0430*/ 	.word	0x00006e40


	//   ....[5]....
        /*0434*/ 	.word	0x00006f00


	//   ....[6]....
        /*0438*/ 	.word	0x000083d0


	//   ....[7]....
        /*043c*/ 	.word	0x00008420


	//   ....[8]....
        /*0440*/ 	.word	0x00008540


	//   ....[9]....
        /*0444*/ 	.word	0x000085e0


	//   ....[10]....
        /*0448*/ 	.word	0x000087c0


	//   ....[11]....
        /*044c*/ 	.word	0x00008840


	//   ....[12]....
        /*0450*/ 	.word	0x00008930


	//   ....[13]....
        /*0454*/ 	.word	0x000089d0


	//   ....[14]....
        /*0458*/ 	.word	0x00008b30


	//   ....[15]....
        /*045c*/ 	.word	0x00008bb0


	//   ....[16]....
        /*0460*/ 	.word	0x00008cb0


	//   ....[17]....
        /*0464*/ 	.word	0x00008d60


	//   ....[18]....
        /*0468*/ 	.word	0x00008ec0


	//   ....[19]....
        /*046c*/ 	.word	0x00008f40


	//   ....[20]....
        /*0470*/ 	.word	0x00009040


	//   ....[21]....
        /*0474*/ 	.word	0x000090f0


	//   ....[22]....
        /*0478*/ 	.word	0x00009250


	//   ....[23]....
        /*047c*/ 	.word	0x000092d0


	//   ....[24]....
        /*0480*/ 	.word	0x000093d0


	//   ....[25]....
        /*0484*/ 	.word	0x00009480


	//   ....[26]....
        /*0488*/ 	.word	0x00009d40


	//   ....[27]....
        /*048c*/ 	.word	0x00009dc0


	//   ....[28]....
        /*0490*/ 	.word	0x00009e70


	//   ....[29]....
        /*0494*/ 	.word	0x00009f10


	//   ....[30]....
        /*0498*/ 	.word	0x0000a080


	//   ....[31]....
        /*049c*/ 	.word	0x0000a100


	//   ....[32]....
        /*04a0*/ 	.word	0x0000a1b0


	//   ....[33]....
        /*04a4*/ 	.word	0x0000a250


	//   ....[34]....
        /*04a8*/ 	.word	0x0000a3c0


	//   ....[35]....
        /*04ac*/ 	.word	0x0000a440


	//   ....[36]....
        /*04b0*/ 	.word	0x0000a4f0


	//   ....[37]....
        /*04b4*/ 	.word	0x0000a590


	//   ....[38]....
        /*04b8*/ 	.word	0x0000a750


	//   ....[39]....
        /*04bc*/ 	.word	0x0000a7d0


	//   ....[40]....
        /*04c0*/ 	.word	0x0000a880


	//   ....[41]....
        /*04c4*/ 	.word	0x0000a920


	//   ....[42]....
        /*04c8*/ 	.word	0x0000aa60


	//   ....[43]....
        /*04cc*/ 	.word	0x0000aae0


	//   ....[44]....
        /*04d0*/ 	.word	0x0000ab90


	//   ....[45]....
        /*04d4*/ 	.word	0x0000ac30


	//   ....[46]....
        /*04d8*/ 	.word	0x0000ad70


	//   ....[47]....
        /*04dc*/ 	.word	0x0000adf0


	//   ....[48]....
        /*04e0*/ 	.word	0x0000aea0


	//   ....[49]....
        /*04e4*/ 	.word	0x0000af40


	//   ....[50]....
        /*04e8*/ 	.word	0x0000b080


	//   ....[51]....
        /*04ec*/ 	.word	0x0000b100


	//   ....[52]....
        /*04f0*/ 	.word	0x0000b1b0


	//   ....[53]....
        /*04f4*/ 	.word	0x0000b250


	//   ....[54]....
        /*04f8*/ 	.word	0x0000baf0


	//   ....[55]....
        /*04fc*/ 	.word	0x0000bb70


	//   ....[56]....
        /*0500*/ 	.word	0x0000bc20


	//   ....[57]....
        /*0504*/ 	.word	0x0000bcc0


	//   ....[58]....
        /*0508*/ 	.word	0x0000be40


	//   ....[59]....
        /*050c*/ 	.word	0x0000bec0


	//   ....[60]....
        /*0510*/ 	.word	0x0000bf70


	//   ....[61]....
        /*0514*/ 	.word	0x0000c010


	//   ....[62]....
        /*0518*/ 	.word	0x0000c190


	//   ....[63]....
        /*051c*/ 	.word	0x0000c210


	//   ....[64]....
        /*0520*/ 	.word	0x0000c2c0


	//   ....[65]....
        /*0524*/ 	.word	0x0000c360


	//   ....[66]....
        /*0528*/ 	.word	0x0000c530


	//   ....[67]....
        /*052c*/ 	.word	0x0000c5b0


	//   ....[68]....
        /*0530*/ 	.word	0x0000c660


	//   ....[69]....
        /*0534*/ 	.word	0x0000c700


	//   ....[70]....
        /*0538*/ 	.word	0x0000c850


	//   ....[71]....
        /*053c*/ 	.word	0x0000c8d0


	//   ....[72]....
        /*0540*/ 	.word	0x0000c980


	//   ....[73]....
        /*0544*/ 	.word	0x0000ca20


	//   ....[74]....
        /*0548*/ 	.word	0x0000cb70


	//   ....[75]....
        /*054c*/ 	.word	0x0000cbf0


	//   ....[76]....
        /*0550*/ 	.word	0x0000cca0


	//   ....[77]....
        /*0554*/ 	.word	0x0000cd40


	//   ....[78]....
        /*0558*/ 	.word	0x0000ce90


	//   ....[79]....
        /*055c*/ 	.word	0x0000cf10


	//   ....[80]....
        /*0560*/ 	.word	0x0000cfc0


	//   ....[81]....
        /*0564*/ 	.word	0x0000d060


	//   ....[82]....
        /*0568*/ 	.word	0x0000d900


	//   ....[83]....
        /*056c*/ 	.word	0x0000d980


	//   ....[84]....
        /*0570*/ 	.word	0x0000da30


	//   ....[85]....
        /*0574*/ 	.word	0x0000dad0


	//   ....[86]....
        /*0578*/ 	.word	0x0000dc50


	//   ....[87]....
        /*057c*/ 	.word	0x0000dcd0


	//   ....[88]....
        /*0580*/ 	.word	0x0000dd80


	//   ....[89]....
        /*0584*/ 	.word	0x0000de20


	//   ....[90]....
        /*0588*/ 	.word	0x0000dfa0


	//   ....[91]....
        /*058c*/ 	.word	0x0000e020


	//   ....[92]....
        /*0590*/ 	.word	0x0000e0d0


	//   ....[93]....
        /*0594*/ 	.word	0x0000e170


	//   ....[94]....
        /*0598*/ 	.word	0x0000e340


	//   ....[95]....
        /*059c*/ 	.word	0x0000e3c0


	//   ....[96]....
        /*05a0*/ 	.word	0x0000e470


	//   ....[97]....
        /*05a4*/ 	.word	0x0000e510


	//   ....[98]....
        /*05a8*/ 	.word	0x0000e660


	//   ....[99]....
        /*05ac*/ 	.word	0x0000e6e0


	//   ....[100]....
        /*05b0*/ 	.word	0x0000e790


	//   ....[101]....
        /*05b4*/ 	.word	0x0000e830


	//   ....[102]....
        /*05b8*/ 	.word	0x0000e980


	//   ....[103]....
        /*05bc*/ 	.word	0x0000ea00


	//   ....[104]....
        /*05c0*/ 	.word	0x0000eab0


	//   ....[105]....
        /*05c4*/ 	.word	0x0000eb50


	//   ....[106]....
        /*05c8*/ 	.word	0x0000eca0


	//   ....[107]....
        /*05cc*/ 	.word	0x0000ed20


	//   ....[108]....
        /*05d0*/ 	.word	0x0000edd0


	//   ....[109]....
        /*05d4*/ 	.word	0x0000ee70


	//   ....[110]....
        /*05d8*/ 	.word	0x0000f6e0


	//   ....[111]....
        /*05dc*/ 	.word	0x0000f770


	//   ....[112]....
        /*05e0*/ 	.word	0x0000f820


	//   ....[113]....
        /*05e4*/ 	.word	0x0000f8c0


	//   ....[114]....
        /*05e8*/ 	.word	0x0000fa20


	//   ....[115]....
        /*05ec*/ 	.word	0x0000fab0


	//   ....[116]....
        /*05f0*/ 	.word	0x0000fb60


	//   ....[117]....
        /*05f4*/ 	.word	0x0000fc00


	//   ....[118]....
        /*05f8*/ 	.word	0x0000fd60


	//   ....[119]....
        /*05fc*/ 	.word	0x0000fdf0


	//   ....[120]....
        /*0600*/ 	.word	0x0000fea0


	//   ....[121]....
        /*0604*/ 	.word	0x0000ff40


	//   ....[122]....
        /*0608*/ 	.word	0x000100f0


	//   ....[123]....
        /*060c*/ 	.word	0x00010180


	//   ....[124]....
        /*0610*/ 	.word	0x00010230


	//   ....[125]....
        /*0614*/ 	.word	0x000102d0


	//   ....[126]....
        /*0618*/ 	.word	0x00010400


	//   ....[127]....
        /*061c*/ 	.word	0x00010490


	//   ....[128]....
        /*0620*/ 	.word	0x00010540


	//   ....[129]....
        /*0624*/ 	.word	0x000105e0


	//   ....[130]....
        /*0628*/ 	.word	0x00010710


	//   ....[131]....
        /*062c*/ 	.word	0x000107a0


	//   ....[132]....
        /*0630*/ 	.word	0x00010850


	//   ....[133]....
        /*0634*/ 	.word	0x000108f0


	//   ....[134]....
        /*0638*/ 	.word	0x00010a20


	//   ....[135]....
        /*063c*/ 	.word	0x00010ab0


	//   ....[136]....
        /*0640*/ 	.word	0x00010b60


	//   ....[137]....
        /*0644*/ 	.word	0x00010c00


	//   ....[138]....
        /*0648*/ 	.word	0x00010e80


	//   ....[139]....
        /*064c*/ 	.word	0x00010f20


	//   ....[140]....
        /*0650*/ 	.word	0x000110e0


	//   ....[141]....
        /*0654*/ 	.word	0x00011180


	//   ....[142]....
        /*0658*/ 	.word	0x000112b0


	//   ....[143]....
        /*065c*/ 	.word	0x00011350


	//   ....[144]....
        /*0660*/ 	.word	0x00011480


	//   ....[145]....
        /*0664*/ 	.word	0x00011520


	//   ....[146]....
        /*0668*/ 	.word	0x00011650


	//   ....[147]....
        /*066c*/ 	.word	0x000116f0


	//   ....[148]....
        /*0670*/ 	.word	0x000119c0


	//   ....[149]....
        /*0674*/ 	.word	0x00011a60


	//   ....[150]....
        /*0678*/ 	.word	0x00011c10


	//   ....[151]....
        /*067c*/ 	.word	0x00011cb0


	//   ....[152]....
        /*0680*/ 	.word	0x00011df0


	//   ....[153]....
        /*0684*/ 	.word	0x00011ea0


	//   ....[154]....
        /*0688*/ 	.word	0x00011fe0


	//   ....[155]....
        /*068c*/ 	.word	0x00012090


	//   ....[156]....
        /*0690*/ 	.word	0x000121d0


	//   ....[157]....
        /*0694*/ 	.word	0x00012280


	//   ....[158]....
        /*0698*/ 	.word	0x00014cf0


	//   ....[159]....
        /*069c*/ 	.word	0x00014d80


	//   ....[160]....
        /*06a0*/ 	.word	0x00014f00


	//   ....[161]....
        /*06a4*/ 	.word	0x00014f90


	//   ....[162]....
        /*06a8*/ 	.word	0x000151d0


	//   ....[163]....
        /*06ac*/ 	.word	0x00015280


	//   ....[164]....
        /*06b0*/ 	.word	0x00015410


	//   ....[165]....
        /*06b4*/ 	.word	0x000154a0


	//   ....[166]....
        /*06b8*/ 	.word	0x000156f0


	//   ....[167]....
        /*06bc*/ 	.word	0x000157a0


	//   ....[168]....
        /*06c0*/ 	.word	0x00015930


	//   ....[169]....
        /*06c4*/ 	.word	0x000159c0


	//   ....[170]....
        /*06c8*/ 	.word	0x00015c10


	//   ....[171]....
        /*06cc*/ 	.word	0x00015cc0


	//   ....[172]....
        /*06d0*/ 	.word	0x00015e40


	//   ....[173]....
        /*06d4*/ 	.word	0x00015ed0


	//   ....[174]....
        /*06d8*/ 	.word	0x00017d10


	//   ....[175]....
        /*06dc*/ 	.word	0x00017d60


	//   ....[176]....
        /*06e0*/ 	.word	0x00017e40


	//   ....[177]....
        /*06e4*/ 	.word	0x00017ee0


	//   ....[178]....
        /*06e8*/ 	.word	0x00018050


	//   ....[179]....
        /*06ec*/ 	.word	0x000180a0


	//   ....[180]....
        /*06f0*/ 	.word	0x00018180


	//   ....[181]....
        /*06f4*/ 	.word	0x00018220


	//   ....[182]....
        /*06f8*/ 	.word	0x00018390


	//   ....[183]....
        /*06fc*/ 	.word	0x00018410


	//   ....[184]....
        /*0700*/ 	.word	0x000184c0


	//   ....[185]....
        /*0704*/ 	.word	0x00018560


	//   ....[186]....
        /*0708*/ 	.word	0x00018720


	//   ....[187]....
        /*070c*/ 	.word	0x00018770


	//   ....[188]....
        /*0710*/ 	.word	0x00018850


	//   ....[189]....
        /*0714*/ 	.word	0x000188f0


	//   ....[190]....
        /*0718*/ 	.word	0x00018a30


	//   ....[191]....
        /*071c*/ 	.word	0x00018a80


	//   ....[192]....
        /*0720*/ 	.word	0x00018b60


	//   ....[193]....
        /*0724*/ 	.word	0x00018c00


	//   ....[194]....
        /*0728*/ 	.word	0x00018d40


	//   ....[195]....
        /*072c*/ 	.word	0x00018d90


	//   ....[196]....
        /*0730*/ 	.word	0x00018e70


	//   ....[197]....
        /*0734*/ 	.word	0x00018f10


	//   ....[198]....
        /*0738*/ 	.word	0x00019050


	//   ....[199]....
        /*073c*/ 	.word	0x000190a0


	//   ....[200]....
        /*0740*/ 	.word	0x00019180


	//   ....[201]....
        /*0744*/ 	.word	0x00019220


	//   ....[202]....
        /*0748*/ 	.word	0x00019ae0


	//   ....[203]....
        /*074c*/ 	.word	0x00019b30


	//   ....[204]....
        /*0750*/ 	.word	0x00019c30


	//   ....[205]....
        /*0754*/ 	.word	0x00019ca0


	//   ....[206]....
        /*0758*/ 	.word	0x00019e50


	//   ....[207]....
        /*075c*/ 	.word	0x00019ea0


	//   ....[208]....
        /*0760*/ 	.word	0x00019fa0


	//   ....[209]....
        /*0764*/ 	.word	0x0001a010


	//   ....[210]....
        /*0768*/ 	.word	0x0001a1c0


	//   ....[211]....
        /*076c*/ 	.word	0x0001a210


	//   ....[212]....
        /*0770*/ 	.word	0x0001a310


	//   ....[213]....
        /*0774*/ 	.word	0x0001a380


	//   ....[214]....
        /*0778*/ 	.word	0x0001a590


	//   ....[215]....
        /*077c*/ 	.word	0x0001a5e0


	//   ....[216]....
        /*0780*/ 	.word	0x0001a6e0


	//   ....[217]....
        /*0784*/ 	.word	0x0001a750


	//   ....[218]....
        /*0788*/ 	.word	0x0001a8d0


	//   ....[219]....
        /*078c*/ 	.word	0x0001a920


	//   ....[220]....
        /*0790*/ 	.word	0x0001aa20


	//   ....[221]....
        /*0794*/ 	.word	0x0001aa90


	//   ....[222]....
        /*0798*/ 	.word	0x0001ac10


	//   ....[223]....
        /*079c*/ 	.word	0x0001ac60


	//   ....[224]....
        /*07a0*/ 	.word	0x0001ad60


	//   ....[225]....
        /*07a4*/ 	.word	0x0001add0


	//   ....[226]....
        /*07a8*/ 	.word	0x0001af50


	//   ....[227]....
        /*07ac*/ 	.word	0x0001afa0


	//   ....[228]....
        /*07b0*/ 	.word	0x0001b0a0


	//   ....[229]....
        /*07b4*/ 	.word	0x0001b110


	//   ....[230]....
        /*07b8*/ 	.word	0x0001b9f0


	//   ....[231]....
        /*07bc*/ 	.word	0x0001ba40


	//   ....[232]....
        /*07c0*/ 	.word	0x0001bb40


	//   ....[233]....
        /*07c4*/ 	.word	0x0001bbb0


	//   ....[234]....
        /*07c8*/ 	.word	0x0001bd60


	//   ....[235]....
        /*07cc*/ 	.word	0x0001bdb0


	//   ....[236]....
        /*07d0*/ 	.word	0x0001beb0


	//   ....[237]....
        /*07d4*/ 	.word	0x0001bf20


	//   ....[238]....
        /*07d8*/ 	.word	0x0001c0d0


	//   ....[239]....
        /*07dc*/ 	.word	0x0001c120


	//   ....[240]....
        /*07e0*/ 	.word	0x0001c220


	//   ....[241]....
        /*07e4*/ 	.word	0x0001c290


	//   ....[242]....
        /*07e8*/ 	.word	0x0001c4a0


	//   ....[243]....
        /*07ec*/ 	.word	0x0001c4f0


	//   ....[244]....
        /*07f0*/ 	.word	0x0001c5f0


	//   ....[245]....
        /*07f4*/ 	.word	0x0001c660


	//   ....[246]....
        /*07f8*/ 	.word	0x0001c7e0


	//   ....[247]....
        /*07fc*/ 	.word	0x0001c830


	//   ....[248]....
        /*0800*/ 	.word	0x0001c930


	//   ....[249]....
        /*0804*/ 	.word	0x0001c9a0


	//   ....[250]....
        /*0808*/ 	.word	0x0001cb20


	//   ....[251]....
        /*080c*/ 	.word	0x0001cb70


	//   ....[252]....
        /*0810*/ 	.word	0x0001cc70


	//   ....[253]....
        /*0814*/ 	.word	0x0001cce0


	//   ....[254]....
        /*0818*/ 	.word	0x0001ce60


	//   ....[255]....
        /*081c*/ 	.word	0x0001ceb0


	//   ....[0]....
        /*0820*/ 	.word	0x0001cfb0


	//   ....[1]....
        /*0824*/ 	.word	0x0001d020


	//   ....[2]....
        /*0828*/ 	.word	0x0001d8d0


	//   ....[3]....
        /*082c*/ 	.word	0x0001d960


	//   ....[4]....
        /*0830*/ 	.word	0x0001da10


	//   ....[5]....
        /*0834*/ 	.word	0x0001dab0


	//   ....[6]....
        /*0838*/ 	.word	0x0001dc10


	//   ....[7]....
        /*083c*/ 	.word	0x0001dca0


	//   ....[8]....
        /*0840*/ 	.word	0x0001dd50


	//   ....[9]....
        /*0844*/ 	.word	0x0001ddf0


	//   ....[10]....
        /*0848*/ 	.word	0x0001df50


	//   ....[11]....
        /*084c*/ 	.word	0x0001dfe0


	//   ....[12]....
        /*0850*/ 	.word	0x0001e090


	//   ....[13]....
        /*0854*/ 	.word	0x0001e130


	//   ....[14]....
        /*0858*/ 	.word	0x0001e2f0


	//   ....[15]....
        /*085c*/ 	.word	0x0001e380


	//   ....[16]....
        /*0860*/ 	.word	0x0001e430


	//   ....[17]....
        /*0864*/ 	.word	0x0001e4d0


	//   ....[18]....
        /*0868*/ 	.word	0x0001e600


	//   ....[19]....
        /*086c*/ 	.word	0x0001e690


	//   ....[20]....
        /*0870*/ 	.word	0x0001e740


	//   ....[21]....
        /*0874*/ 	.word	0x0001e7e0


	//   ....[22]....
        /*0878*/ 	.word	0x0001e910


	//   ....[23]....
        /*087c*/ 	.word	0x0001e9a0


	//   ....[24]....
        /*0880*/ 	.word	0x0001ea50


	//   ....[25]....
        /*0884*/ 	.word	0x0001eaf0


	//   ....[26]....
        /*0888*/ 	.word	0x0001ec20


	//   ....[27]....
        /*088c*/ 	.word	0x0001ecb0


	//   ....[28]....
        /*0890*/ 	.word	0x0001ed60


	//   ....[29]....
        /*0894*/ 	.word	0x0001ee00


	//   ....[30]....
        /*0898*/ 	.word	0x0001f0e0


	//   ....[31]....
        /*089c*/ 	.word	0x0001f180


	//   ....[32]....
        /*08a0*/ 	.word	0x0001f320


	//   ....[33]....
        /*08a4*/ 	.word	0x0001f3c0


	//   ....[34]....
        /*08a8*/ 	.word	0x0001f4f0


	//   ....[35]....
        /*08ac*/ 	.word	0x0001f590


	//   ....[36]....
        /*08b0*/ 	.word	0x0001f6c0


	//   ....[37]....
        /*08b4*/ 	.word	0x0001f760


	//   ....[38]....
        /*08b8*/ 	.word	0x0001f890


	//   ....[39]....
        /*08bc*/ 	.word	0x0001f930


	//----- nvinfo : EIATTR_COOP_GROUP_MASK_REGIDS
	.align		4
.L_101:
        /*08c0*/ 	.byte	0x04, 0x29
        /*08c2*/ 	.short	(.L_103 - .L_102)


	//   ....[0]....
.L_102:
        /*08c4*/ 	.word	0xffffffff


	//   ....[1]....
        /*08c8*/ 	.word	0xffffffff


	//   ....[2]....
        /*08cc*/ 	.word	0xffffffff


	//   ....[3]....
        /*08d0*/ 	.word	0xffffffff


	//   ....[4]....
        /*08d4*/ 	.word	0xffffffff


	//   ....[5]....
        /*08d8*/ 	.word	0xffffffff


	//   ....[6]....
        /*08dc*/ 	.word	0xffffffff


	//   ....[7]....
        /*08e0*/ 	.word	0xffffffff


	//   ....[8]....
        /*08e4*/ 	.word	0xffffffff


	//   ....[9]....
        /*08e8*/ 	.word	0xffffffff


	//   ....[10]....
        /*08ec*/ 	.word	0xffffffff


	//   ....[11]....
        /*08f0*/ 	.word	0xffffffff


	//   ....[12]....
        /*08f4*/ 	.word	0xffffffff


	//   ....[13]....
        /*08f8*/ 	.word	0xffffffff


	//   ....[14]....
        /*08fc*/ 	.word	0xffffffff


	//   ....[15]....
        /*0900*/ 	.word	0xffffffff


	//   ....[16]....
        /*0904*/ 	.word	0xffffffff


	//   ....[17]....
        /*0908*/ 	.word	0xffffffff


	//   ....[18]....
        /*090c*/ 	.word	0xffffffff


	//   ....[19]....
        /*0910*/ 	.word	0xffffffff


	//   ....[20]....
        /*0914*/ 	.word	0xffffffff


	//   ....[21]....
        /*0918*/ 	.word	0xffffffff


	//   ....[22]....
        /*091c*/ 	.word	0xffffffff


	//   ....[23]....
        /*0920*/ 	.word	0xffffffff


	//   ....[24]....
        /*0924*/ 	.word	0xffffffff


	//   ....[25]....
        /*0928*/ 	.word	0xffffffff


	//   ....[26]....
        /*092c*/ 	.word	0xffffffff


	//   ....[27]....
        /*0930*/ 	.word	0x05000012


	//   ....[28]....
        /*0934*/ 	.word	0x05000012


	//   ....[29]....
        /*0938*/ 	.word	0x05000012


	//   ....[30]....
        /*093c*/ 	.word	0x05000012


	//   ....[31]....
        /*0940*/ 	.word	0x05000012


	//   ....[32]....
        /*0944*/ 	.word	0x05000012


	//   ....[33]....
        /*0948*/ 	.word	0x05000012


	//   ....[34]....
        /*094c*/ 	.word	0x05000012


	//   ....[35]....
        /*0950*/ 	.word	0x05000012


	//   ....[36]....
        /*0954*/ 	.word	0x05000012


	//   ....[37]....
        /*0958*/ 	.word	0x05000012


	//   ....[38]....
        /*095c*/ 	.word	0x05000012


	//   ....[39]....
        /*0960*/ 	.word	0x05000012


	//   ....[40]....
        /*0964*/ 	.word	0x05000012


	//   ....[41]....
        /*0968*/ 	.word	0x05000012


	//   ....[42]....
        /*096c*/ 	.word	0x05000012


	//   ....[43]....
        /*0970*/ 	.word	0x05000012


	//   ....[44]....
        /*0974*/ 	.word	0x05000012


	//   ....[45]....
        /*0978*/ 	.word	0x05000012


	//   ....[46]....
        /*097c*/ 	.word	0x05000012


	//   ....[47]....
        /*0980*/ 	.word	0x05000012


	//----- nvinfo : EIATTR_COOP_GROUP_INSTR_OFFSETS
	.align		4
.L_103:
        /*0984*/ 	.byte	0x04, 0x28
        /*0986*/ 	.short	(.L_105 - .L_104)


	//   ....[0]....
.L_104:
        /*0988*/ 	.word	0x00006700


	//   ....[1]....
        /*098c*/ 	.word	0x00006740


	//   ....[2]....
        /*0990*/ 	.word	0x00006770


	//   ....[3]....
        /*0994*/ 	.word	0x00006790


	//   ....[4]....
        /*0998*/ 	.word	0x000067b0


	//   ....[5]....
        /*099c*/ 	.word	0x00014100


	//   ....[6]....
        /*09a0*/ 	.word	0x00014120


	//   ....[7]....
        /*09a4*/ 	.word	0x00014140


	//   ....[8]....
        /*09a8*/ 	.word	0x00014160


	//   ....[9]....
        /*09ac*/ 	.word	0x00014180


	//   ....[10]....
        /*09b0*/ 	.word	0x000147a0


	//   ....[11]....
        /*09b4*/ 	.word	0x00014c80


	//   ....[12]....
        /*09b8*/ 	.word	0x00014df0


	//   ....[13]....
        /*09bc*/ 	.word	0x00014e90


	//   ....[14]....
        /*09c0*/ 	.word	0x00015000


	//   ....[15]....
        /*09c4*/ 	.word	0x00015150


	//   ....[16]....
        /*09c8*/ 	.word	0x000152f0


	//   ....[17]....
        /*09cc*/ 	.word	0x000153a0


	//   ....[18]....
        /*09d0*/ 	.word	0x00015510


	//   ....[19]....
        /*09d4*/ 	.word	0x00015670


	//   ....[20]....
        /*09d8*/ 	.word	0x00015810


	//   ....[21]....
        /*09dc*/ 	.word	0x000158c0


	//   ....[22]....
        /*09e0*/ 	.word	0x00015a30


	//   ....[23]....
        /*09e4*/ 	.word	0x00015b90


	//   ....[24]....
        /*09e8*/ 	.word	0x00015d30


	//   ....[25]....
        /*09ec*/ 	.word	0x00015dd0


	//   ....[26]....
        /*09f0*/ 	.word	0x00015f40


	//   ....[27]....
        /*09f4*/ 	.word	0x0001fa90


	//   ....[28]....
        /*09f8*/ 	.word	0x0001fb20


	//   ....[29]....
        /*09fc*/ 	.word	0x0001fba0


	//   ....[30]....
        /*0a00*/ 	.word	0x0001fc10


	//   ....[31]....
        /*0a04*/ 	.word	0x0001fc90


	//   ....[32]....
        /*0a08*/ 	.word	0x0001fd00


	//   ....[33]....
        /*0a0c*/ 	.word	0x0001fdb0


	//   ....[34]....
        /*0a10*/ 	.word	0x0001fe40


	//   ....[35]....
        /*0a14*/ 	.word	0x0001fef0


	//   ....[36]....
        /*0a18*/ 	.word	0x0001ff80


	//   ....[37]....
        /*0a1c*/ 	.word	0x00020030


	//   ....[38]....
        /*0a20*/ 	.word	0x000200c0


	//   ....[39]....
        /*0a24*/ 	.word	0x00020170


	//   ....[40]....
        /*0a28*/ 	.word	0x00020200


	//   ....[41]....
        /*0a2c*/ 	.word	0x000202b0


	//   ....[42]....
        /*0a30*/ 	.word	0x00020340


	//   ....[43]....
        /*0a34*/ 	.word	0x000203f0


	//   ....[44]....
        /*0a38*/ 	.word	0x00020480


	//   ....[45]....
        /*0a3c*/ 	.word	0x00020530


	//   ....[46]....
        /*0a40*/ 	.word	0x000205c0


	//   ....[47]....
        /*0a44*/ 	.word	0x00020670


	//----- nvinfo : EIATTR_EXIT_INSTR_OFFSETS
	.align		4
.L_105:
        /*0a48*/ 	.byte	0x04, 0x1c
        /*0a4a*/ 	.short	(.L_107 - .L_106)


	//   ....[0]....
.L_106:
        /*0a4c*/ 	.word	0x00000240


	//   ....[1]....
        /*0a50*/ 	.word	0x000002d0


	//   ....[2]....
        /*0a54*/ 	.word	0x00001f10


	//   ....[3]....
        /*0a58*/ 	.word	0x000021e0


	//   ....[4]....
        /*0a5c*/ 	.word	0x00007560


	//----- nvinfo : EIATTR_MAX_THREADS
	.align		4
.L_107:
        /*0a60*/ 	.byte	0x04, 0x05
        /*0a62*/ 	.short	(.L_109 - .L_108)
.L_108:
        /*0a64*/ 	.word	0x00000400
        /*0a68*/ 	.word	0x00000001
        /*0a6c*/ 	.word	0x00000001


	//----- nvinfo : EIATTR_CRS_STACK_SIZE
	.align		4
.L_109:
        /*0a70*/ 	.byte	0x04, 0x1e
        /*0a72*/ 	.short	(.L_111 - .L_110)
.L_110:
        /*0a74*/ 	.word	0x00000000


	//----- nvinfo : EIATTR_CBANK_PARAM_SIZE
	.align		4
.L_111:
        /*0a78*/ 	.byte	0x03, 0x19
        /*0a7a*/ 	.short	0x0038


	//----- nvinfo : EIATTR_PARAM_CBANK
	.align		4
        /*0a7c*/ 	.byte	0x04, 0x0a
        /*0a7e*/ 	.short	(.L_113 - .L_112)
	.align		4
.L_112:
        /*0a80*/ 	.word	index@(.nv.constant0._ZN4vllm10persistent22persistent_topk_kernelILj1EEEvNS0_20PersistentTopKParamsE)
        /*0a84*/ 	.short	0x0210
        /*0a86*/ 	.short	0x0038


	//----- nvinfo : EIATTR_SW_WAR
	.align		4
.L_113:
        /*0a88*/ 	.byte	0x04, 0x36
        /*0a8a*/ 	.short	(.L_115 - .L_114)
.L_114:
        /*0a8c*/ 	.word	0x00000008
.L_115:


//--------------------- .nv.info._ZN4vllm10persistent22persistent_topk_kernelILj2EEEvNS0_20PersistentTopKParamsE --------------------------
	.section	.nv.info._ZN4vllm10persistent22persistent_topk_kernelILj2EEEvNS0_20PersistentTopKParamsE,"",@"SHT_CUDA_INFO"
	.sectionflags	@""
	.align	4


	//----- nvinfo : EIATTR_CUDA_API_VERSION
	.align		4
        /*0000*/ 	.byte	0x04, 0x37
        /*0002*/ 	.short	(.L_117 - .L_116)
.L_116:
        /*0004*/ 	.word	0x00000082


	//----- nvinfo : EIATTR_KPARAM_INFO
	.align		4
.L_117:
        /*0008*/ 	.byte	0x04, 0x17
        /*000a*/ 	.short	(.L_119 - .L_118)
.L_118:
        /*000c*/ 	.word	0x00000000
        /*0010*/ 	.short	0x0000
        /*0012*/ 	.short	0x0000
        /*0014*/ 	.byte	0x00, 0xf0, 0xe1, 0x00


	//----- nvinfo : EIATTR_SPARSE_MMA_MASK
	.align		4
.L_119:
        /*0018*/ 	.byte	0x03, 0x50
        /*001a*/ 	.short	0x0000


	//----- nvinfo : EIATTR_MAXREG_COUNT
	.align		4
        /*001c*/ 	.byte	0x03, 0x1b
        /*001e*/ 	.short	0x0020


	//----- nvinfo : EIATTR_NUM_BARRIERS
	.align		4
        /*0020*/ 	.byte	0x02, 0x4c
        /*0022*/ 	.byte	0x01
	.zero		1


	//----- nvinfo : EIATTR_ANNOTATIONS
	.align		4
        /*0024*/ 	.byte	0x04, 0x55
        /*0026*/ 	.short	(.L_121 - .L_120)


	//   ....[0]....
.L_120:
        /* <DEDUP_REMOVED lines=65> */


	//----- nvinfo : EIATTR_MERCURY_ISA_VERSION
	.align		4
.L_121:
        /*0428*/ 	.byte	0x03, 0x5f
        /*042a*/ 	.short	0x0101


	//----- nvinfo : EIATTR_INT_WARP_WIDE_INSTR_OFFSETS
	.align		4
        /*042c*/ 	.byte	0x04, 0x31
        /*042e*/ 	.short	(.L_123 - .L_122)


	//   ....[0]....
.L_122:
        /*0430*/ 	.word	0x000069b0


	//   ....[1]....
        /*0434*/ 	.word	0x000069c0


	//   ....[2]....
        /*0438*/ 	.word	0x00006bc0


	//   ....[3]....
        /*043c*/ 	.word	0x00006ca0


	//   ....[4]....
        /*0440*/ 	.word	0x00006ff0


	//   ....[5]....
        /*0444*/ 	.word	0x000070b0


	//   ....[6]....
        /*0448*/ 	.word	0x00008580


	//   ....[7]....
        /*044c*/ 	.word	0x000085d0


	//   ....[8]....
        /*0450*/ 	.word	0x000086f0


	//   ....[9]....
        /*0454*/ 	.word	0x00008790


	//   ....[10]....
        /*0458*/ 	.word	0x00008970


	//   ....[11]....
        /*045c*/ 	.word	0x000089f0


	//   ....[12]....
        /*0460*/ 	.word	0x00008ae0


	//   ....[13]....
        /*0464*/ 	.word	0x00008b80


	//   ....[14]....
        /*0468*/ 	.word	0x00008ce0


	//   ....[15]....
        /*046c*/ 	.word	0x00008d60


	//   ....[16]....
        /*0470*/ 	.word	0x00008e60


	//   ....[17]....
        /*0474*/ 	.word	0x00008f10


	//   ....[18]....
        /*0478*/ 	.word	0x00009070


	//   ....[19]....
        /*047c*/ 	.word	0x000090f0


	//   ....[20]....
        /*0480*/ 	.word	0x000091f0


	//   ....[21]....
        /*0484*/ 	.word	0x000092a0


	//   ....[22]....
        /*0488*/ 	.word	0x00009400


	//   ....[23]....
        /*048c*/ 	.word	0x00009480


	//   ....[24]....
        /*0490*/ 	.word	0x00009580


	//   ....[25]....
        /*0494*/ 	.word	0x00009630


	//   ....[26]....
        /*0498*/ 	.word	0x00009ef0


	//   ....[27]....
        /*049c*/ 	.word	0x00009f70


	//   ....[28]....
        /*04a0*/ 	.word	0x0000a020


	//   ....[29]....
        /*04a4*/ 	.word	0x0000a0c0


	//   ....[30]....
        /*04a8*/ 	.word	0x0000a230


	//   ....[31]....
        /*04ac*/ 	.word	0x0000a2b0


	//   ....[32]....
        /*04b0*/ 	.word	0x0000a360


	//   ....[33]....
        /*04b4*/ 	.word	0x0000a400


	//   ....[34]....
        /*04b8*/ 	.word	0x0000a570


	//   ....[35]....
        /*04bc*/ 	.word	0x0000a5f0


	//   ....[36]....
        /*04c0*/ 	.word	0x0000a6a0


	//   ....[37]....
        /*04c4*/ 	.word	0x0000a740


	//   ....[38]....
        /*04c8*/ 	.word	0x0000a900


	//   ....[39]....
        /*04cc*/ 	.word	0x0000a980


	//   ....[40]....
        /*04d0*/ 	.word	0x0000aa30


	//   ....[41]....
        /*04d4*/ 	.word	0x0000aad0


	//   ....[42]....
        /*04d8*/ 	.word	0x0000ac10


	//   ....[43]....
        /*04dc*/ 	.word	0x0000ac90


	//   ....[44]....
        /*04e0*/ 	.word	0x0000ad40


	//   ....[45]....
        /*04e4*/ 	.word	0x0000ade0


	//   ....[46]....
        /*04e8*/ 	.word	0x0000af20


	//   ....[47]....
        /*04ec*/ 	.word	0x0000afa0


	//   ....[48]....
        /*04f0*/ 	.word	0x0000b050


	//   ....[49]....
        /*04f4*/ 	.word	0x0000b0f0


	//   ....[50]....
        /*04f8*/ 	.word	0x0000b230


	//   ....[51]....
        /*04fc*/ 	.word	0x0000b2b0


	//   ....[52]....
        /*0500*/ 	.word	0x0000b360


	//   ....[53]....
        /*0504*/ 	.word	0x0000b400


	//   ....[54]....
        /*0508*/ 	.word	0x0000bca0


	//   ....[55]....
        /*050c*/ 	.word	0x0000bd20


	//   ....[56]....
        /*0510*/ 	.word	0x0000bdd0


	//   ....[57]....
        /*0514*/ 	.word	0x0000be70


	//   ....[58]....
        /*0518*/ 	.word	0x0000bff0


	//   ....[59]....
        /*051c*/ 	.word	0x0000c070


	//   ....[60]....
        /*0520*/ 	.word	0x0000c120


	//   ....[61]....
        /*0524*/ 	.word	0x0000c1c0


	//   ....[62]....
        /*0528*/ 	.word	0x0000c340


	//   ....[63]....
        /*052c*/ 	.word	0x0000c3c0


	//   ....[64]....
        /*0530*/ 	.word	0x0000c470


	//   ....[65]....
        /*0534*/ 	.word	0x0000c510


	//   ....[66]....
        /*0538*/ 	.word	0x0000c6e0


	//   ....[67]....
        /*053c*/ 	.word	0x0000c760


	//   ....[68]....
        /*0540*/ 	.word	0x0000c810


	//   ....[69]....
        /*0544*/ 	.word	0x0000c8b0


	//   ....[70]....
        /*0548*/ 	.word	0x0000ca00


	//   ....[71]....
        /*054c*/ 	.word	0x0000ca80


	//   ....[72]....
        /*0550*/ 	.word	0x0000cb30


	//   ....[73]....
        /*0554*/ 	.word	0x0000cbd0


	//   ....[74]....
        /*0558*/ 	.word	0x0000cd20


	//   ....[75]....
        /*055c*/ 	.word	0x0000cda0


	//   ....[76]....
        /*0560*/ 	.word	0x0000ce50


	//   ....[77]....
        /*0564*/ 	.word	0x0000cef0


	//   ....[78]....
        /*0568*/ 	.word	0x0000d040


	//   ....[79]....
        /*056c*/ 	.word	0x0000d0c0


	//   ....[80]....
        /*0570*/ 	.word	0x0000d170


	//   ....[81]....
        /*0574*/ 	.word	0x0000d210


	//   ....[82]....
        /*0578*/ 	.word	0x0000dab0


	//   ....[83]....
        /*057c*/ 	.word	0x0000db30


	//   ....[84]....
        /*0580*/ 	.word	0x0000dbe0


	//   ....[85]....
        /*0584*/ 	.word	0x0000dc80


	//   ....[86]....
        /*0588*/ 	.word	0x0000de00


	//   ....[87]....
        /*058c*/ 	.word	0x0000de80


	//   ....[88]....
        /*0590*/ 	.word	0x0000df30


	//   ....[89]....
        /*0594*/ 	.word	0x0000dfd0


	//   ....[90]....
        /*0598*/ 	.word	0x0000e150


	//   ....[91]....
        /*059c*/ 	.word	0x0000e1d0


	//   ....[92]....
        /*05a0*/ 	.word	0x0000e280


	//   ....[93]....
        /*05a4*/ 	.word	0x0000e320


	//   ....[94]....
        /*05a8*/ 	.word	0x0000e4f0


	//   ....[95]....
        /*05ac*/ 	.word	0x0000e570


	//   ....[96]....
        /*05b0*/ 	.word	0x0000e620


	//   ....[97]....
        /*05b4*/ 	.word	0x0000e6c0


	//   ....[98]....
        /*05b8*/ 	.word	0x0000e810


	//   ....[99]....
        /*05bc*/ 	.word	0x0000e890


	//   ....[100]....
        /*05c0*/ 	.word	0x0000e940


	//   ....[101]....
        /*05c4*/ 	.word	0x0000e9e0


	//   ....[102]....
        /*05c8*/ 	.word	0x0000eb30


	//   ....[103]....
        /*05cc*/ 	.word	0x0000ebb0


	//   ....[104]....
        /*05d0*/ 	.word	0x0000ec60


	//   ....[105]....
        /*05d4*/ 	.word	0x0000ed00


	//   ....[106]....
        /*05d8*/ 	.word	0x0000ee50


	//   ....[107]....
        /*05dc*/ 	.word	0x0000eed0


	//   ....[108]....
        /*05e0*/ 	.word	0x0000ef80


	//   ....[109]....
        /*05e4*/ 	.word	0x0000f020


	//   ....[110]....
        /*05e8*/ 	.word	0x0000f890


	//   ....[111]....
        /*05ec*/ 	.word	0x0000f920


	//   ....[112]....
        /*05f0*/ 	.word	0x0000f9d0


	//   ....[113]....
        /*05f4*/ 	.word	0x0000fa70


	//   ....[114]....
        /*05f8*/ 	.word	0x0000fbd0


	//   ....[115]....
        /*05fc*/ 	.word	0x0000fc60


	//   ....[116]....
        /*0600*/ 	.word	0x0000fd10


	//   ....[117]....
        /*0604*/ 	.word	0x0000fdb0


	//   ....[118]....
        /*0608*/ 	.word	0x0000ff10


	//   ....[119]....
        /*060c*/ 	.word	0x0000ffa0


	//   ....[120]....
        /*0610*/ 	.word	0x00010050


	//   ....[121]....
        /*0614*/ 	.word	0x000100f0


	//   ....[122]....
        /*0618*/ 	.word	0x000102a0


	//   ....[123]....
        /*061c*/ 	.word	0x00010330


	//   ....[124]....
        /*0620*/ 	.word	0x000103e0


	//   ....[125]....
        /*0624*/ 	.word	0x00010480


	//   ....[126]....
        /*0628*/ 	.word	0x000105b0


	//   ....[127]....
        /*062c*/ 	.word	0x00010640


	//   ....[128]....
        /*0630*/ 	.word	0x000106f0


	//   ....[129]....
        /*0634*/ 	.word	0x00010790


	//   ....[130]....
        /*0638*/ 	.word	0x000108c0


	//   ....[131]....
        /*063c*/ 	.word	0x00010950


	//   ....[132]....
        /*0640*/ 	.word	0x00010a00


	//   ....[133]....
        /*0644*/ 	.word	0x00010aa0


	//   ....[134]....
        /*0648*/ 	.word	0x00010bd0


	//   ....[135]....
        /*064c*/ 	.word	0x00010c60


	//   ....[136]....
        /*0650*/ 	.word	0x00010d10


	//   ....[137]....
        /*0654*/ 	.word	0x00010db0


	//   ....[138]....
        /*0658*/ 	.word	0x00011030


	//   ....[139]....
        /*065c*/ 	.word	0x000110d0


	//   ....[140]....
        /*0660*/ 	.word	0x00011290


	//   ....[141]....
        /*0664*/ 	.word	0x00011330


	//   ....[142]....
        /*0668*/ 	.word	0x00011460


	//   ....[143]....
        /*066c*/ 	.word	0x00011500


	//   ....[144]....
        /*0670*/ 	.word	0x00011630


	//   ....[145]....
        /*0674*/ 	.word	0x000116d0


	//   ....[146]....
        /*0678*/ 	.word	0x00011800


	//   ....[147]....
        /*067c*/ 	.word	0x000118a0


	//   ....[148]....
        /*0680*/ 	.word	0x00011b70


	//   ....[149]....
        /*0684*/ 	.word	0x00011c10


	//   ....[150]....
        /*0688*/ 	.word	0x00011dc0


	//   ....[151]....
        /*068c*/ 	.word	0x00011e60


	//   ....[152]....
        /*0690*/ 	.word	0x00011fa0


	//   ....[153]....
        /*0694*/ 	.word	0x00012050


	//   ....[154]....
        /*0698*/ 	.word	0x00012190


	//   ....[155]....
        /*069c*/ 	.word	0x00012240


	//   ....[156]....
        /*06a0*/ 	.word	0x00012380


	//   ....[157]....
        /*06a4*/ 	.word	0x00012430


	//   ....[158]....
        /*06a8*/ 	.word	0x00014ec0


	//   ....[159]....
        /*06ac*/ 	.word	0x00014f50


	//   ....[160]....
        /*06b0*/ 	.word	0x000150d0


	//   ....[161]....
        /*06b4*/ 	.word	0x00015160


	//   ....[162]....
        /*06b8*/ 	.word	0x000153a0


	//   ....[163]....
        /*06bc*/ 	.word	0x00015450


	//   ....[164]....
        /*06c0*/ 	.word	0x000155e0


	//   ....[165]....
        /*06c4*/ 	.word	0x00015670


	//   ....[166]....
        /*06c8*/ 	.word	0x000158c0


	//   ....[167]....
        /*06cc*/ 	.word	0x00015970


	//   ....[168]....
        /*06d0*/ 	.word	0x00015b00


	//   ....[169]....
        /*06d4*/ 	.word	0x00015b90


	//   ....[170]....
        /*06d8*/ 	.word	0x00015de0


	//   ....[171]....
        /*06dc*/ 	.word	0x00015e90


	//   ....[172]....
        /*06e0*/ 	.word	0x00016010


	//   ....[173]....
        /*06e4*/ 	.word	0x000160a0


	//   ....[174]....
        /*06e8*/ 	.word	0x00017ee0


	//   ....[175]....
        /*06ec*/ 	.word	0x00017f30


	//   ....[176]....
        /*06f0*/ 	.word	0x00018010


	//   ....[177]....
        /*06f4*/ 	.word	0x000180b0


	//   ....[178]....
        /*06f8*/ 	.word	0x00018220


	//   ....[179]....
        /*06fc*/ 	.word	0x00018270


	//   ....[180]....
        /*0700*/ 	.word	0x00018350


	//   ....[181]....
        /*0704*/ 	.word	0x000183f0


	//   ....[182]....
        /*0708*/ 	.word	0x00018560


	//   ....[183]....
        /*070c*/ 	.word	0x000185e0


	//   ....[184]....
        /*0710*/ 	.word	0x00018690


	//   ....[185]....
        /*0714*/ 	.word	0x00018730


	//   ....[186]....
        /*0718*/ 	.word	0x000188f0


	//   ....[187]....
        /*071c*/ 	.word	0x00018940


	//   ....[188]....
        /*0720*/ 	.word	0x00018a20


	//   ....[189]....
        /*0724*/ 	.word	0x00018ac0


	//   ....[190]....
        /*0728*/ 	.word	0x00018c00


	//   ....[191]....
        /*072c*/ 	.word	0x00018c50


	//   ....[192]....
        /*0730*/ 	.word	0x00018d30


	//   ....[193]....
        /*0734*/ 	.word	0x00018dd0


	//   ....[194]....
        /*0738*/ 	.word	0x00018f10


	//   ....[195]....
        /*073c*/ 	.word	0x00018f60


	//   ....[196]....
        /*0740*/ 	.word	0x00019040


	//   ....[197]....
        /*0744*/ 	.word	0x000190e0


	//   ....[198]....
        /*0748*/ 	.word	0x00019220


	//   ....[199]....
        /*074c*/ 	.word	0x00019270


	//   ....[200]....
        /*0750*/ 	.word	0x00019350


	//   ....[201]....
        /*0754*/ 	.word	0x000193f0


	//   ....[202]....
        /*0758*/ 	.word	0x00019cb0


	//   ....[203]....
        /*075c*/ 	.word	0x00019d00


	//   ....[204]....
        /*0760*/ 	.word	0x00019e00


	//   ....[205]....
        /*0764*/ 	.word	0x00019e70


	//   ....[206]....
        /*0768*/ 	.word	0x0001a020


	//   ....[207]....
        /*076c*/ 	.word	0x0001a070


	//   ....[208]....
        /*0770*/ 	.word	0x0001a170


	//   ....[209]....
        /*0774*/ 	.word	0x0001a1e0


	//   ....[210]....
        /*0778*/ 	.word	0x0001a390


	//   ....[211]....
        /*077c*/ 	.word	0x0001a3e0


	//   ....[212]....
        /*0780*/ 	.word	0x0001a4e0


	//   ....[213]....
        /*0784*/ 	.word	0x0001a550


	//   ....[214]....
        /*0788*/ 	.word	0x0001a760


	//   ....[215]....
        /*078c*/ 	.word	0x0001a7b0


	//   ....[216]....
        /*0790*/ 	.word	0x0001a8b0


	//   ....[217]....
        /*0794*/ 	.word	0x0001a920


	//   ....[218]....
        /*0798*/ 	.word	0x0001aaa0


	//   ....[219]....
        /*079c*/ 	.word	0x0001aaf0


	//   ....[220]....
        /*07a0*/ 	.word	0x0001abf0


	//   ....[221]....
        /*07a4*/ 	.word	0x0001ac60


	//   ....[222]....
        /*07a8*/ 	.word	0x0001ade0


	//   ....[223]....
        /*07ac*/ 	.word	0x0001ae30


	//   ....[224]....
        /*07b0*/ 	.word	0x0001af30


	//   ....[225]....
        /*07b4*/ 	.word	0x0001afa0


	//   ....[226]....
        /*07b8*/ 	.word	0x0001b120


	//   ....[227]....
        /*07bc*/ 	.word	0x0001b170


	//   ....[228]....
        /*07c0*/ 	.word	0x0001b270


	//   ....[229]....
        /*07c4*/ 	.word	0x0001b2e0


	//   ....[230]....
        /*07c8*/ 	.word	0x0001bbc0


	//   ....[231]....
        /*07cc*/ 	.word	0x0001bc10


	//   ....[232]....
        /*07d0*/ 	.word	0x0001bd10


	//   ....[233]....
        /*07d4*/ 	.word	0x0001bd80


	//   ....[234]....
        /*07d8*/ 	.word	0x0001bf30


	//   ....[235]....
        /*07dc*/ 	.word	0x0001bf80


	//   ....[236]....
        /*07e0*/ 	.word	0x0001c080


	//   ....[237]....
        /*07e4*/ 	.word	0x0001c0f0


	//   ....[238]....
        /*07e8*/ 	.word	0x0001c2a0


	//   ....[239]....
        /*07ec*/ 	.word	0x0001c2f0


	//   ....[240]....
        /*07f0*/ 	.word	0x0001c3f0


	//   ....[241]....
        /*07f4*/ 	.word	0x0001c460


	//   ....[242]....
        /*07f8*/ 	.word	0x0001c670


	//   ....[243]....
        /*07fc*/ 	.word	0x0001c6c0


	//   ....[244]....
        /*0800*/ 	.word	0x0001c7c0


	//   ....[245]....
        /*0804*/ 	.word	0x0001c830


	//   ....[246]....
        /*0808*/ 	.word	0x0001c9b0


	//   ....[247]....
        /*080c*/ 	.word	0x0001ca00


	//   ....[248]....
        /*0810*/ 	.word	0x0001cb00


	//   ....[249]....
        /*0814*/ 	.word	0x0001cb70


	//   ....[250]....
        /*0818*/ 	.word	0x0001ccf0


	//   ....[251]....
        /*081c*/ 	.word	0x0001cd40


	//   ....[252]....
        /*0820*/ 	.word	0x0001ce40


	//   ....[253]....
        /*0824*/ 	.word	0x0001ceb0


	//   ....[254]....
        /*0828*/ 	.word	0x0001d030


	//   ....[255]....
        /*082c*/ 	.word	0x0001d080


	//   ....[0]....
        /*0830*/ 	.word	0x0001d180


	//   ....[1]....
        /*0834*/ 	.word	0x0001d1f0


	//   ....[2]....
        /*0838*/ 	.word	0x0001daa0


	//   ....[3]....
        /*083c*/ 	.word	0x0001db30


	//   ....[4]....
        /*0840*/ 	.word	0x0001dbe0


	//   ....[5]....
        /*0844*/ 	.word	0x0001dc80


	//   ....[6]....
        /*0848*/ 	.word	0x0001dde0


	//   ....[7]....
        /*084c*/ 	.word	0x0001de70


	//   ....[8]....
        /*0850*/ 	.word	0x0001df20


	//   ....[9]....
        /*0854*/ 	.word	0x0001dfc0


	//   ....[10]....
        /*0858*/ 	.word	0x0001e120


	//   ....[11]....
        /*085c*/ 	.word	0x0001e1b0


	//   ....[12]....
        /*0860*/ 	.word	0x0001e260


	//   ....[13]....
        /*0864*/ 	.word	0x0001e300


	//   ....[14]....
        /*0868*/ 	.word	0x0001e4c0


	//   ....[15]....
        /*086c*/ 	.word	0x0001e550


	//   ....[16]....
        /*0870*/ 	.word	0x0001e600


	//   ....[17]....
        /*0874*/ 	.word	0x0001e6a0


	//   ....[18]....
        /*0878*/ 	.word	0x0001e7d0


	//   ....[19]....
        /*087c*/ 	.word	0x0001e860


	//   ....[20]....
        /*0880*/ 	.word	0x0001e910


	//   ....[21]....
        /*0884*/ 	.word	0x0001e9b0


	//   ....[22]....
        /*0888*/ 	.word	0x0001eae0


	//   ....[23]....
        /*088c*/ 	.word	0x0001eb70


	//   ....[24]....
        /*0890*/ 	.word	0x0001ec20


	//   ....[25]....
        /*0894*/ 	.word	0x0001ecc0


	//   ....[26]....
        /*0898*/ 	.word	0x0001edf0


	//   ....[27]....
        /*089c*/ 	.word	0x0001ee80


	//   ....[28]....
        /*08a0*/ 	.word	0x0001ef30


	//   ....[29]....
        /*08a4*/ 	.word	0x0001efd0


	//   ....[30]....
        /*08a8*/ 	.word	0x0001f2b0


	//   ....[31]....
        /*08ac*/ 	.word	0x0001f350


	//   ....[32]....
        /*08b0*/ 	.word	0x0001f4f0


	//   ....[33]....
        /*08b4*/ 	.word	0x0001f590


	//   ....[34]....
        /*08b8*/ 	.word	0x0001f6c0


	//   ....[35]....
        /*08bc*/ 	.word	0x0001f760


	//   ....[36]....
        /*08c0*/ 	.word	0x0001f890


	//   ....[37]....
        /*08c4*/ 	.word	0x0001f930


	//   ....[38]....
        /*08c8*/ 	.word	0x0001fa60


	//   ....[39]....
        /*08cc*/ 	.word	0x0001fb00


	//----- nvinfo : EIATTR_COOP_GROUP_MASK_REGIDS
	.align		4
.L_123:
        /*08d0*/ 	.byte	0x04, 0x29
        /*08d2*/ 	.short	(.L_125 - .L_124)


	//   ....[0]....
.L_124:
        /*08d4*/ 	.word	0xffffffff


	//   ....[1]....
        /*08d8*/ 	.word	0xffffffff


	//   ....[2]....
        /*08dc*/ 	.word	0xffffffff


	//   ....[3]....
        /*08e0*/ 	.word	0xffffffff


	//   ....[4]....
        /*08e4*/ 	.word	0xffffffff


	//   ....[5]....
        /*08e8*/ 	.word	0xffffffff


	//   ....[6]....
        /*08ec*/ 	.word	0xffffffff


	//   ....[7]....
        /*08f0*/ 	.word	0xffffffff


	//   ....[8]....
        /*08f4*/ 	.word	0xffffffff


	//   ....[9]....
        /*08f8*/ 	.word	0xffffffff


	//   ....[10]....
        /*08fc*/ 	.word	0xffffffff


	//   ....[11]....
        /*0900*/ 	.word	0xffffffff


	//   ....[12]....
        /*0904*/ 	.word	0xffffffff


	//   ....[13]....
        /*0908*/ 	.word	0xffffffff


	//   ....[14]....
        /*090c*/ 	.word	0xffffffff


	//   ....[15]....
        /*0910*/ 	.word	0xffffffff


	//   ....[16]....
        /*0914*/ 	.word	0xffffffff


	//   ....[17]....
        /*0918*/ 	.word	0xffffffff


	//   ....[18]....
        /*091c*/ 	.word	0xffffffff


	//   ....[19]....
        /*0920*/ 	.word	0xffffffff


	//   ....[20]....
        /*0924*/ 	.word	0xffffffff


	//   ....[21]....
        /*0928*/ 	.word	0xffffffff


	//   ....[22]....
        /*092c*/ 	.word	0xffffffff


	//   ....[23]....
        /*0930*/ 	.word	0xffffffff


	//   ....[24]....
        /*0934*/ 	.word	0xffffffff


	//   ....[25]....
        /*0938*/ 	.word	0xffffffff


	//   ....[26]....
        /*093c*/ 	.word	0xffffffff


	//   ....[27]....
        /*0940*/ 	.word	0x05000012


	//   ....[28]....
        /*0944*/ 	.word	0x05000012


	//   ....[29]....
        /*0948*/ 	.word	0x05000012


	//   ....[30]....
        /*094c*/ 	.word	0x05000012


	//   ....[31]....
        /*0950*/ 	.word	0x05000012


	//   ....[32]....
        /*0954*/ 	.word	0x05000012


	//   ....[33]....
        /*0958*/ 	.word	0x05000012


	//   ....[34]....
        /*095c*/ 	.word	0x05000012


	//   ....[35]....
        /*0960*/ 	.word	0x05000012


	//   ....[36]....
        /*0964*/ 	.word	0x05000012


	//   ....[37]....
        /*0968*/ 	.word	0x05000012


	//   ....[38]....
        /*096c*/ 	.word	0x05000012


	//   ....[39]....
        /*0970*/ 	.word	0x05000012


	//   ....[40]....
        /*0974*/ 	.word	0x05000012


	//   ....[41]....
        /*0978*/ 	.word	0x05000012


	//   ....[42]....
        /*097c*/ 	.word	0x05000012


	//   ....[43]....
        /*0980*/ 	.word	0x05000012


	//   ....[44]....
        /*0984*/ 	.word	0x05000012


	//   ....[45]....
        /*0988*/ 	.word	0x05000012


	//   ....[46]....
        /*098c*/ 	.word	0x05000012


	//   ....[47]....
        /*0990*/ 	.word	0x05000012


	//----- nvinfo : EIATTR_COOP_GROUP_INSTR_OFFSETS
	.align		4
.L_125:
        /*0994*/ 	.byte	0x04, 0x28
        /*0996*/ 	.short	(.L_127 - .L_126)


	//   ....[0]....
.L_126:
        /*0998*/ 	.word	0x000068b0


	//   ....[1]....
        /*099c*/ 	.word	0x000068f0


	//   ....[2]....
        /*09a0*/ 	.word	0x00006920


	//   ....[3]....
        /*09a4*/ 	.word	0x00006940


	//   ....[4]....
        /*09a8*/ 	.word	0x00006960


	//   ....[5]....
        /*09ac*/ 	.word	0x000142b0


	//   ....[6]....
        /*09b0*/ 	.word	0x000142d0


	//   ....[7]....
        /*09b4*/ 	.word	0x000142f0


	//   ....[8]....
        /*09b8*/ 	.word	0x00014310


	//   ....[9]....
        /*09bc*/ 	.word	0x00014330


	//   ....[10]....
        /*09c0*/ 	.word	0x00014980


	//   ....[11]....
        /*09c4*/ 	.word	0x00014e50


	//   ....[12]....
        /*09c8*/ 	.word	0x00014fc0


	//   ....[13]....
        /*09cc*/ 	.word	0x00015060


	//   ....[14]....
        /*09d0*/ 	.word	0x000151d0


	//   ....[15]....
        /*09d4*/ 	.word	0x00015320


	//   ....[16]....
        /*09d8*/ 	.word	0x000154c0


	//   ....[17]....
        /*09dc*/ 	.word	0x00015570


	//   ....[18]....
        /*09e0*/ 	.word	0x000156e0


	//   ....[19]....
        /*09e4*/ 	.word	0x00015840


	//   ....[20]....
        /*09e8*/ 	.word	0x000159e0


	//   ....[21]....
        /*09ec*/ 	.word	0x00015a90


	//   ....[22]....
        /*09f0*/ 	.word	0x00015c00


	//   ....[23]....
        /*09f4*/ 	.word	0x00015d60


	//   ....[24]....
        /*09f8*/ 	.word	0x00015f00


	//   ....[25]....
        /*09fc*/ 	.word	0x00015fa0


	//   ....[26]....
        /*0a00*/ 	.word	0x00016110


	//   ....[27]....
        /*0a04*/ 	.word	0x0001fc60


	//   ....[28]....
        /*0a08*/ 	.word	0x0001fcf0


	//   ....[29]....
        /*0a0c*/ 	.word	0x0001fd70


	//   ....[30]....
        /*0a10*/ 	.word	0x0001fde0


	//   ....[31]....
        /*0a14*/ 	.word	0x0001fe60


	//   ....[32]....
        /*0a18*/ 	.word	0x0001fed0


	//   ....[33]....
        /*0a1c*/ 	.word	0x0001ff80


	//   ....[34]....
        /*0a20*/ 	.word	0x00020010


	//   ....[35]....
        /*0a24*/ 	.word	0x000200c0


	//   ....[36]....
        /*0a28*/ 	.word	0x00020150


	//   ....[37]....
        /*0a2c*/ 	.word	0x00020200


	//   ....[38]....
        /*0a30*/ 	.word	0x00020290


	//   ....[39]....
        /*0a34*/ 	.word	0x00020340


	//   ....[40]....
        /*0a38*/ 	.word	0x000203d0


	//   ....[41]....
        /*0a3c*/ 	.word	0x00020480


	//   ....[42]....
        /*0a40*/ 	.word	0x00020510


	//   ....[43]....
        /*0a44*/ 	.word	0x000205c0


	//   ....[44]....
        /*0a48*/ 	.word	0x00020650


	//   ....[45]....
        /*0a4c*/ 	.word	0x00020700


	//   ....[46]....
        /*0a50*/ 	.word	0x00020790


	//   ....[47]....
        /*0a54*/ 	.word	0x00020840


	//----- nvinfo : EIATTR_EXIT_INSTR_OFFSETS
	.align		4
.L_127:
        /*0a58*/ 	.byte	0x04, 0x1c
        /*0a5a*/ 	.short	(.L_129 - .L_128)


	//   ....[0]....
.L_128:
        /*0a5c*/ 	.word	0x00000240


	//   ....[1]....
        /*0a60*/ 	.word	0x000002d0


	//   ....[2]....
        /*0a64*/ 	.word	0x00001f10


	//   ....[3]....
        /*0a68*/ 	.word	0x000021e0


	//   ....[4]....
        /*0a6c*/ 	.word	0x00007710


	//----- nvinfo : EIATTR_MAX_THREADS
	.align		4
.L_129:
        /*0a70*/ 	.byte	0x04, 0x05
        /*0a72*/ 	.short	(.L_131 - .L_130)
.L_130:
        /*0a74*/ 	.word	0x00000400
        /*0a78*/ 	.word	0x00000001
        /*0a7c*/ 	.word	0x00000001


	//----- nvinfo : EIATTR_CRS_STACK_SIZE
	.align		4
.L_131:
        /*0a80*/ 	.byte	0x04, 0x1e
        /*0a82*/ 	.short	(.L_133 - .L_132)
.L_132:
        /*0a84*/ 	.word	0x00000000


	//----- nvinfo : EIATTR_CBANK_PARAM_SIZE
	.align		4
.L_133:
        /*0a88*/ 	.byte	0x03, 0x19
        /*0a8a*/ 	.short	0x0038


	//----- nvinfo : EIATTR_PARAM_CBANK
	.align		4
        /*0a8c*/ 	.byte	0x04, 0x0a
        /*0a8e*/ 	.short	(.L_135 - .L_134)
	.align		4
.L_134:
        /*0a90*/ 	.word	index@(.nv.constant0._ZN4vllm10persistent22persistent_topk_kernelILj2EEEvNS0_20PersistentTopKParamsE)
        /*0a94*/ 	.short	0x0210
        /*0a96*/ 	.short	0x0038


	//----- nvinfo : EIATTR_SW_WAR
	.align		4
.L_135:
        /*0a98*/ 	.byte	0x04, 0x36
        /*0a9a*/ 	.short	(.L_137 - .L_136)
.L_136:
        /*0a9c*/ 	.word	0x00000008
.L_137:


//--------------------- .nv.info._ZN4vllm10persistent22persistent_topk_kernelILj4EEEvNS0_20PersistentTopKParamsE --------------------------
	.section	.nv.info._ZN4vllm10persistent22persistent_topk_kernelILj4EEEvNS0_20PersistentTopKParamsE,"",@"SHT_CUDA_INFO"
	.sectionflags	@""
	.align	4


	//----- nvinfo : EIATTR_CUDA_API_VERSION
	.align		4
        /*0000*/ 	.byte	0x04, 0x37
        /*0002*/ 	.short	(.L_139 - .L_138)
.L_138:
        /*0004*/ 	.word	0x00000082


	//----- nvinfo : EIATTR_KPARAM_INFO
	.align		4
.L_139:
        /*0008*/ 	.byte	0x04, 0x17
        /*000a*/ 	.short	(.L_141 - .L_140)
.L_140:
        /*000c*/ 	.word	0x00000000
        /*0010*/ 	.short	0x0000
        /*0012*/ 	.short	0x0000
        /*0014*/ 	.byte	0x00, 0xf0, 0xe1, 0x00


	//----- nvinfo : EIATTR_SPARSE_MMA_MASK
	.align		4
.L_141:
        /*0018*/ 	.byte	0x03, 0x50
        /*001a*/ 	.short	0x0000


	//----- nvinfo : EIATTR_MAXREG_COUNT
	.align		4
        /*001c*/ 	.byte	0x03, 0x1b
        /*001e*/ 	.short	0x0020


	//----- nvinfo : EIATTR_NUM_BARRIERS
	.align		4
        /*0020*/ 	.byte	0x02, 0x4c
        /*0022*/ 	.byte	0x01
	.zero		1


	//----- nvinfo : EIATTR_ANNOTATIONS
	.align		4
        /*0024*/ 	.byte	0x04, 0x55
        /*0026*/ 	.short	(.L_143 - .L_142)


	//   ....[0]....
.L_142:
        /* <DEDUP_REMOVED lines=65> */


	//----- nvinfo : EIATTR_MERCURY_ISA_VERSION
	.align		4
.L_143:
        /*0428*/ 	.byte	0x03, 0x5f
        /*042a*/ 	.short	0x0101


	//----- nvinfo : EIATTR_INT_WARP_WIDE_INSTR_OFFSETS
	.align		4
        /*042c*/ 	.byte	0x04, 0x31
        /*042e*/ 	.short	(.L_145 - .L_144)


	//   ....[0]....
.L_144:
        /*0430*/ 	.word	0x00006d00


	//   ....[1]....
        /*0434*/ 	.word	0x00006d10


	//   ....[2]....
        /*0438*/ 	.word	0x00006f10


	//   ....[3]....
        /*043c*/ 	.word	0x00006ff0


	//   ....[4]....
        /*0440*/ 	.word	0x00007340


	//   ....[5]....
        /*0444*/ 	.word	0x00007400


	//   ....[6]....
        /*0448*/ 	.word	0x000088f0


	//   ....[7]....
        /*044c*/ 	.word	0x00008940


	//   ....[8]....
        /*0450*/ 	.word	0x00008a60


	//   ....[9]....
        /*0454*/ 	.word	0x00008ad0


	//   ....[10]....
        /*0458*/ 	.word	0x00008ce0


	//   ....[11]....
        /*045c*/ 	.word	0x00008d60


	//   ....[12]....
        /*0460*/ 	.word	0x00008e50


	//   ....[13]....
        /*0464*/ 	.word	0x00008ef0


	//   ....[14]....
        /*0468*/ 	.word	0x00009050


	//   ....[15]....
        /*046c*/ 	.word	0x000090d0


	//   ....[16]....
        /*0470*/ 	.word	0x000091d0


	//   ....[17]....
        /*0474*/ 	.word	0x00009280


	//   ....[18]....
        /*0478*/ 	.word	0x000093e0


	//   ....[19]....
        /*047c*/ 	.word	0x00009460


	//   ....[20]....
        /*0480*/ 	.word	0x00009560


	//   ....[21]....
        /*0484*/ 	.word	0x00009610


	//   ....[22]....
        /*0488*/ 	.word	0x00009770


	//   ....[23]....
        /*048c*/ 	.word	0x000097f0


	//   ....[24]....
        /*0490*/ 	.word	0x000098f0


	//   ....[25]....
        /*0494*/ 	.word	0x000099a0


	//   ....[26]....
        /*0498*/ 	.word	0x0000a260


	//   ....[27]....
        /*049c*/ 	.word	0x0000a2e0


	//   ....[28]....
        /*04a0*/ 	.word	0x0000a390


	//   ....[29]....
        /*04a4*/ 	.word	0x0000a430


	//   ....[30]....
        /*04a8*/ 	.word	0x0000a5a0


	//   ....[31]....
        /*04ac*/ 	.word	0x0000a620


	//   ....[32]....
        /*04b0*/ 	.word	0x0000a6d0


	//   ....[33]....
        /*04b4*/ 	.word	0x0000a770


	//   ....[34]....
        /*04b8*/ 	.word	0x0000a8e0


	//   ....[35]....
        /*04bc*/ 	.word	0x0000a960


	//   ....[36]....
        /*04c0*/ 	.word	0x0000aa10


	//   ....[37]....
        /*04c4*/ 	.word	0x0000aab0


	//   ....[38]....
        /*04c8*/ 	.word	0x0000ac70


	//   ....[39]....
        /*04cc*/ 	.word	0x0000acf0


	//   ....[40]....
        /*04d0*/ 	.word	0x0000ada0


	//   ....[41]....
        /*04d4*/ 	.word	0x0000ae40


	//   ....[42]....
        /*04d8*/ 	.word	0x0000af80


	//   ....[43]....
        /*04dc*/ 	.word	0x0000b000


	//   ....[44]....
        /*04e0*/ 	.word	0x0000b0b0


	//   ....[45]....
        /*04e4*/ 	.word	0x0000b150


	//   ....[46]....
        /*04e8*/ 	.word	0x0000b290


	//   ....[47]....
        /*04ec*/ 	.word	0x0000b310


	//   ....[48]....
        /*04f0*/ 	.word	0x0000b3c0


	//   ....[49]....
        /*04f4*/ 	.word	0x0000b460


	//   ....[50]....
        /*04f8*/ 	.word	0x0000b5a0


	//   ....[51]....
        /*04fc*/ 	.word	0x0000b620


	//   ....[52]....
        /*0500*/ 	.word	0x0000b6d0


	//   ....[53]....
        /*0504*/ 	.word	0x0000b770


	//   ....[54]....
        /*0508*/ 	.word	0x0000c010


	//   ....[55]....
        /*050c*/ 	.word	0x0000c090


	//   ....[56]....
        /*0510*/ 	.word	0x0000c140


	//   ....[57]....
        /*0514*/ 	.word	0x0000c1e0


	//   ....[58]....
        /*0518*/ 	.word	0x0000c360


	//   ....[59]....
        /*051c*/ 	.word	0x0000c3e0


	//   ....[60]....
        /*0520*/ 	.word	0x0000c490


	//   ....[61]....
        /*0524*/ 	.word	0x0000c530


	//   ....[62]....
        /*0528*/ 	.word	0x0000c6b0


	//   ....[63]....
        /*052c*/ 	.word	0x0000c730


	//   ....[64]....
        /*0530*/ 	.word	0x0000c7e0


	//   ....[65]....
        /*0534*/ 	.word	0x0000c880


	//   ....[66]....
        /*0538*/ 	.word	0x0000ca50


	//   ....[67]....
        /*053c*/ 	.word	0x0000cad0


	//   ....[68]....
        /*0540*/ 	.word	0x0000cb80


	//   ....[69]....
        /*0544*/ 	.word	0x0000cc20


	//   ....[70]....
        /*0548*/ 	.word	0x0000cd70


	//   ....[71]....
        /*054c*/ 	.word	0x0000cdf0


	//   ....[72]....
        /*0550*/ 	.word	0x0000cea0


	//   ....[73]....
        /*0554*/ 	.word	0x0000cf40


	//   ....[74]....
        /*0558*/ 	.word	0x0000d090


	//   ....[75]....
        /*055c*/ 	.word	0x0000d110


	//   ....[76]....
        /*0560*/ 	.word	0x0000d1c0


	//   ....[77]....
        /*0564*/ 	.word	0x0000d260


	//   ....[78]....
        /*0568*/ 	.word	0x0000d3b0


	//   ....[79]....
        /*056c*/ 	.word	0x0000d430


	//   ....[80]....
        /*0570*/ 	.word	0x0000d4e0


	//   ....[81]....
        /*0574*/ 	.word	0x0000d580


	//   ....[82]....
        /*0578*/ 	.word	0x0000de20


	//   ....[83]....
        /*057c*/ 	.word	0x0000dea0


	//   ....[84]....
        /*0580*/ 	.word	0x0000df50


	//   ....[85]....
        /*0584*/ 	.word	0x0000dff0


	//   ....[86]....
        /*0588*/ 	.word	0x0000e170


	//   ....[87]....
        /*058c*/ 	.word	0x0000e1f0


	//   ....[88]....
        /*0590*/ 	.word	0x0000e2a0


	//   ....[89]....
        /*0594*/ 	.word	0x0000e340


	//   ....[90]....
        /*0598*/ 	.word	0x0000e4c0


	//   ....[91]....
        /*059c*/ 	.word	0x0000e540


	//   ....[92]....
        /*05a0*/ 	.word	0x0000e5f0


	//   ....[93]....
        /*05a4*/ 	.word	0x0000e690


	//   ....[94]....
        /*05a8*/ 	.word	0x0000e860


	//   ....[95]....
        /*05ac*/ 	.word	0x0000e8e0


	//   ....[96]....
        /*05b0*/ 	.word	0x0000e990


	//   ....[97]....
        /*05b4*/ 	.word	0x0000ea30


	//   ....[98]....
        /*05b8*/ 	.word	0x0000eb80


	//   ....[99]....
        /*05bc*/ 	.word	0x0000ec00


	//   ....[100]....
        /*05c0*/ 	.word	0x0000ecb0


	//   ....[101]....
        /*05c4*/ 	.word	0x0000ed50


	//   ....[102]....
        /*05c8*/ 	.word	0x0000eea0


	//   ....[103]....
        /*05cc*/ 	.word	0x0000ef20


	//   ....[104]....
        /*05d0*/ 	.word	0x0000efd0


	//   ....[105]....
        /*05d4*/ 	.word	0x0000f070


	//   ....[106]....
        /*05d8*/ 	.word	0x0000f1c0


	//   ....[107]....
        /*05dc*/ 	.word	0x0000f240


	//   ....[108]....
        /*05e0*/ 	.word	0x0000f2f0


	//   ....[109]....
        /*05e4*/ 	.word	0x0000f390


	//   ....[110]....
        /*05e8*/ 	.word	0x0000fc00


	//   ....[111]....
        /*05ec*/ 	.word	0x0000fc90


	//   ....[112]....
        /*05f0*/ 	.word	0x0000fd40


	//   ....[113]....
        /*05f4*/ 	.word	0x0000fde0


	//   ....[114]....
        /*05f8*/ 	.word	0x0000ff40


	//   ....[115]....
        /*05fc*/ 	.word	0x0000ffd0


	//   ....[116]....
        /*0600*/ 	.word	0x00010080


	//   ....[117]....
        /*0604*/ 	.word	0x00010120


	//   ....[118]....
        /*0608*/ 	.word	0x00010280


	//   ....[119]....
        /*060c*/ 	.word	0x00010310


	//   ....[120]....
        /*0610*/ 	.word	0x000103c0


	//   ....[121]....
        /*0614*/ 	.word	0x00010460


	//   ....[122]....
        /*0618*/ 	.word	0x00010610


	//   ....[123]....
        /*061c*/ 	.word	0x000106a0


	//   ....[124]....
        /*0620*/ 	.word	0x00010750


	//   ....[125]....
        /*0624*/ 	.word	0x000107f0


	//   ....[126]....
        /*0628*/ 	.word	0x00010920


	//   ....[127]....
        /*062c*/ 	.word	0x000109b0


	//   ....[128]....
        /*0630*/ 	.word	0x00010a60


	//   ....[129]....
        /*0634*/ 	.word	0x00010b00


	//   ....[130]....
        /*0638*/ 	.word	0x00010c30


	//   ....[131]....
        /*063c*/ 	.word	0x00010cc0


	//   ....[132]....
        /*0640*/ 	.word	0x00010d70


	//   ....[133]....
        /*0644*/ 	.word	0x00010e10


	//   ....[134]....
        /*0648*/ 	.word	0x00010f40


	//   ....[135]....
        /*064c*/ 	.word	0x00010fd0


	//   ....[136]....
        /*0650*/ 	.word	0x00011080


	//   ....[137]....
        /*0654*/ 	.word	0x00011120


	//   ....[138]....
        /*0658*/ 	.word	0x00011390


	//   ....[139]....
        /*065c*/ 	.word	0x00011430


	//   ....[140]....
        /*0660*/ 	.word	0x000115f0


	//   ....[141]....
        /*0664*/ 	.word	0x00011690


	//   ....[142]....
        /*0668*/ 	.word	0x000117c0


	//   ....[143]....
        /*066c*/ 	.word	0x00011860


	//   ....[144]....
        /*0670*/ 	.word	0x00011990


	//   ....[145]....
        /*0674*/ 	.word	0x00011a30


	//   ....[146]....
        /*0678*/ 	.word	0x00011b60


	//   ....[147]....
        /*067c*/ 	.word	0x00011c00


	//   ....[148]....
        /*0680*/ 	.word	0x00011ec0


	//   ....[149]....
        /*0684*/ 	.word	0x00011f60


	//   ....[150]....
        /*0688*/ 	.word	0x00012110


	//   ....[151]....
        /*068c*/ 	.word	0x000121b0


	//   ....[152]....
        /*0690*/ 	.word	0x000122f0


	//   ....[153]....
        /*0694*/ 	.word	0x000123a0


	//   ....[154]....
        /*0698*/ 	.word	0x000124e0


	//   ....[155]....
        /*069c*/ 	.word	0x00012590


	//   ....[156]....
        /*06a0*/ 	.word	0x000126d0


	//   ....[157]....
        /*06a4*/ 	.word	0x00012780


	//   ....[158]....
        /*06a8*/ 	.word	0x000151e0


	//   ....[159]....
        /*06ac*/ 	.word	0x00015270


	//   ....[160]....
        /*06b0*/ 	.word	0x000153f0


	//   ....[161]....
        /*06b4*/ 	.word	0x00015480


	//   ....[162]....
        /*06b8*/ 	.word	0x000156c0


	//   ....[163]....
        /*06bc*/ 	.word	0x00015770


	//   ....[164]....
        /*06c0*/ 	.word	0x00015900


	//   ....[165]....
        /*06c4*/ 	.word	0x00015990


	//   ....[166]....
        /*06c8*/ 	.word	0x00015be0


	//   ....[167]....
        /*06cc*/ 	.word	0x00015c90


	//   ....[168]....
        /*06d0*/ 	.word	0x00015e20


	//   ....[169]....
        /*06d4*/ 	.word	0x00015eb0


	//   ....[170]....
        /*06d8*/ 	.word	0x00016100


	//   ....[171]....
        /*06dc*/ 	.word	0x000161b0


	//   ....[172]....
        /*06e0*/ 	.word	0x00016330


	//   ....[173]....
        /*06e4*/ 	.word	0x000163c0


	//   ....[174]....
        /*06e8*/ 	.word	0x000181f0


	//   ....[175]....
        /*06ec*/ 	.word	0x00018240


	//   ....[176]....
        /*06f0*/ 	.word	0x00018320


	//   ....[177]....
        /*06f4*/ 	.word	0x00018390


	//   ....[178]....
        /*06f8*/ 	.word	0x00018530


	//   ....[179]....
        /*06fc*/ 	.word	0x00018580


	//   ....[180]....
        /*0700*/ 	.word	0x00018660


	//   ....[181]....
        /*0704*/ 	.word	0x000186d0


	//   ....[182]....
        /*0708*/ 	.word	0x00018870


	//   ....[183]....
        /*070c*/ 	.word	0x000188c0


	//   ....[184]....
        /*0710*/ 	.word	0x000189a0


	//   ....[185]....
        /*0714*/ 	.word	0x00018a40


	//   ....[186]....
        /*0718*/ 	.word	0x00018c00


	//   ....[187]....
        /*071c*/ 	.word	0x00018c50


	//   ....[188]....
        /*0720*/ 	.word	0x00018d30


	//   ....[189]....
        /*0724*/ 	.word	0x00018da0


	//   ....[190]....
        /*0728*/ 	.word	0x00018f10


	//   ....[191]....
        /*072c*/ 	.word	0x00018f60


	//   ....[192]....
        /*0730*/ 	.word	0x00019040


	//   ....[193]....
        /*0734*/ 	.word	0x000190b0


	//   ....[194]....
        /*0738*/ 	.word	0x00019220


	//   ....[195]....
        /*073c*/ 	.word	0x00019270


	//   ....[196]....
        /*0740*/ 	.word	0x00019350


	//   ....[197]....
        /*0744*/ 	.word	0x000193c0


	//   ....[198]....
        /*0748*/ 	.word	0x00019530


	//   ....[199]....
        /*074c*/ 	.word	0x00019580


	//   ....[200]....
        /*0750*/ 	.word	0x00019660


	//   ....[201]....
        /*0754*/ 	.word	0x000196d0


	//   ....[202]....
        /*0758*/ 	.word	0x00019fc0


	//   ....[203]....
        /*075c*/ 	.word	0x0001a010


	//   ....[204]....
        /*0760*/ 	.word	0x0001a110


	//   ....[205]....
        /*0764*/ 	.word	0x0001a180


	//   ....[206]....
        /*0768*/ 	.word	0x0001a330


	//   ....[207]....
        /*076c*/ 	.word	0x0001a380


	//   ....[208]....
        /*0770*/ 	.word	0x0001a480


	//   ....[209]....
        /*0774*/ 	.word	0x0001a4f0


	//   ....[210]....
        /*0778*/ 	.word	0x0001a6a0


	//   ....[211]....
        /*077c*/ 	.word	0x0001a6f0


	//   ....[212]....
        /*0780*/ 	.word	0x0001a7f0


	//   ....[213]....
        /*0784*/ 	.word	0x0001a860


	//   ....[214]....
        /*0788*/ 	.word	0x0001aa70


	//   ....[215]....
        /*078c*/ 	.word	0x0001aac0


	//   ....[216]....
        /*0790*/ 	.word	0x0001abc0


	//   ....[217]....
        /*0794*/ 	.word	0x0001ac30


	//   ....[218]....
        /*0798*/ 	.word	0x0001adb0


	//   ....[219]....
        /*079c*/ 	.word	0x0001ae00


	//   ....[220]....
        /*07a0*/ 	.word	0x0001af00


	//   ....[221]....
        /*07a4*/ 	.word	0x0001af70


	//   ....[222]....
        /*07a8*/ 	.word	0x0001b0f0


	//   ....[223]....
        /*07ac*/ 	.word	0x0001b140


	//   ....[224]....
        /*07b0*/ 	.word	0x0001b240


	//   ....[225]....
        /*07b4*/ 	.word	0x0001b2b0


	//   ....[226]....
        /*07b8*/ 	.word	0x0001b430


	//   ....[227]....
        /*07bc*/ 	.word	0x0001b480


	//   ....[228]....
        /*07c0*/ 	.word	0x0001b580


	//   ....[229]....
        /*07c4*/ 	.word	0x0001b5f0


	//   ....[230]....
        /*07c8*/ 	.word	0x0001bed0


	//   ....[231]....
        /*07cc*/ 	.word	0x0001bf20


	//   ....[232]....
        /*07d0*/ 	.word	0x0001c020


	//   ....[233]....
        /*07d4*/ 	.word	0x0001c090


	//   ....[234]....
        /*07d8*/ 	.word	0x0001c240


	//   ....[235]....
        /*07dc*/ 	.word	0x0001c290


	//   ....[236]....
        /*07e0*/ 	.word	0x0001c390


	//   ....[237]....
        /*07e4*/ 	.word	0x0001c400


	//   ....[238]....
        /*07e8*/ 	.word	0x0001c5b0


	//   ....[239]....
        /*07ec*/ 	.word	0x0001c600


	//   ....[240]....
        /*07f0*/ 	.word	0x0001c700


	//   ....[241]....
        /*07f4*/ 	.word	0x0001c770


	//   ....[242]....
        /*07f8*/ 	.word	0x0001c980


	//   ....[243]....
        /*07fc*/ 	.word	0x0001c9d0


	//   ....[244]....
        /*0800*/ 	.word	0x0001cad0


	//   ....[245]....
        /*0804*/ 	.word	0x0001cb40


	//   ....[246]....
        /*0808*/ 	.word	0x0001ccc0


	//   ....[247]....
        /*080c*/ 	.word	0x0001cd10


	//   ....[248]....
        /*0810*/ 	.word	0x0001ce10


	//   ....[249]....
        /*0814*/ 	.word	0x0001ce80


	//   ....[250]....
        /*0818*/ 	.word	0x0001d000


	//   ....[251]....
        /*081c*/ 	.word	0x0001d050


	//   ....[252]....
        /*0820*/ 	.word	0x0001d150


	//   ....[253]....
        /*0824*/ 	.word	0x0001d1c0


	//   ....[254]....
        /*0828*/ 	.word	0x0001d340


	//   ....[255]....
        /*082c*/ 	.word	0x0001d390


	//   ....[0]....
        /*0830*/ 	.word	0x0001d490


	//   ....[1]....
        /*0834*/ 	.word	0x0001d500


	//   ....[2]....
        /*0838*/ 	.word	0x0001ddb0


	//   ....[3]....
        /*083c*/ 	.word	0x0001de40


	//   ....[4]....
        /*0840*/ 	.word	0x0001def0


	//   ....[5]....
        /*0844*/ 	.word	0x0001df90


	//   ....[6]....
        /*0848*/ 	.word	0x0001e0f0


	//   ....[7]....
        /*084c*/ 	.word	0x0001e180


	//   ....[8]....
        /*0850*/ 	.word	0x0001e230


	//   ....[9]....
        /*0854*/ 	.word	0x0001e2d0


	//   ....[10]....
        /*0858*/ 	.word	0x0001e430


	//   ....[11]....
        /*085c*/ 	.word	0x0001e4c0


	//   ....[12]....
        /*0860*/ 	.word	0x0001e570


	//   ....[13]....
        /*0864*/ 	.word	0x0001e610


	//   ....[14]....
        /*0868*/ 	.word	0x0001e7d0


	//   ....[15]....
        /*086c*/ 	.word	0x0001e860


	//   ....[16]....
        /*0870*/ 	.word	0x0001e910


	//   ....[17]....
        /*0874*/ 	.word	0x0001e9b0


	//   ....[18]....
        /*0878*/ 	.word	0x0001eae0


	//   ....[19]....
        /*087c*/ 	.word	0x0001eb70


	//   ....[20]....
        /*0880*/ 	.word	0x0001ec20


	//   ....[21]....
        /*0884*/ 	.word	0x0001ecc0


	//   ....[22]....
        /*0888*/ 	.word	0x0001edf0


	//   ....[23]....
        /*088c*/ 	.word	0x0001ee80


	//   ....[24]....
        /*0890*/ 	.word	0x0001ef30


	//   ....[25]....
        /*0894*/ 	.word	0x0001efd0


	//   ....[26]....
        /*0898*/ 	.word	0x0001f100


	//   ....[27]....
        /*089c*/ 	.word	0x0001f190


	//   ....[28]....
        /*08a0*/ 	.word	0x0001f240


	//   ....[29]....
        /*08a4*/ 	.word	0x0001f2e0


	//   ....[30]....
        /*08a8*/ 	.word	0x0001f5c0


	//   ....[31]....
        /*08ac*/ 	.word	0x0001f660


	//   ....[32]....
        /*08b0*/ 	.word	0x0001f800


	//   ....[33]....
        /*08b4*/ 	.word	0x0001f8a0


	//   ....[34]....
        /*08b8*/ 	.word	0x0001f9d0


	//   ....[35]....
        /*08bc*/ 	.word	0x0001fa70


	//   ....[36]....
        /*08c0*/ 	.word	0x0001fba0


	//   ....[37]....
        /*08c4*/ 	.word	0x0001fc40


	//   ....[38]....
        /*08c8*/ 	.word	0x0001fd70


	//   ....[39]....
        /*08cc*/ 	.word	0x0001fe10


	//----- nvinfo : EIATTR_COOP_GROUP_MASK_REGIDS
	.align		4
.L_145:
        /*08d0*/ 	.byte	0x04, 0x29
        /*08d2*/ 	.short	(.L_147 - .L_146)


	//   ....[0]....
.L_146:
        /*08d4*/ 	.word	0xffffffff


	//   ....[1]....
        /*08d8*/ 	.word	0xffffffff


	//   ....[2]....
        /*08dc*/ 	.word	0xffffffff


	//   ....[3]....
        /*08e0*/ 	.word	0xffffffff


	//   ....[4]....
        /*08e4*/ 	.word	0xffffffff


	//   ....[5]....
        /*08e8*/ 	.word	0xffffffff


	//   ....[6]....
        /*08ec*/ 	.word	0xffffffff


	//   ....[7]....
        /*08f0*/ 	.word	0xffffffff


	//   ....[8]....
        /*08f4*/ 	.word	0xffffffff


	//   ....[9]....
        /*08f8*/ 	.word	0xffffffff


	//   ....[10]....
        /*08fc*/ 	.word	0xffffffff


	//   ....[11]....
        /*0900*/ 	.word	0xffffffff


	//   ....[12]....
        /*0904*/ 	.word	0xffffffff


	//   ....[13]....
        /*0908*/ 	.word	0xffffffff


	//   ....[14]....
        /*090c*/ 	.word	0xffffffff


	//   ....[15]....
        /*0910*/ 	.word	0xffffffff


	//   ....[16]....
        /*0914*/ 	.word	0xffffffff


	//   ....[17]....
        /*0918*/ 	.word	0xffffffff


	//   ....[18]....
        /*091c*/ 	.word	0xffffffff


	//   ....[19]....
        /*0920*/ 	.word	0xffffffff


	//   ....[20]....
        /*0924*/ 	.word	0xffffffff


	//   ....[21]....
        /*0928*/ 	.word	0xffffffff


	//   ....[22]....
        /*092c*/ 	.word	0xffffffff


	//   ....[23]....
        /*0930*/ 	.word	0xffffffff


	//   ....[24]....
        /*0934*/ 	.word	0xffffffff


	//   ....[25]....
        /*0938*/ 	.word	0xffffffff


	//   ....[26]....
        /*093c*/ 	.word	0xffffffff


	//   ....[27]....
        /*0940*/ 	.word	0x05000012


	//   ....[28]....
        /*0944*/ 	.word	0x05000012


	//   ....[29]....
        /*0948*/ 	.word	0x05000012


	//   ....[30]....
        /*094c*/ 	.word	0x05000012


	//   ....[31]....
        /*0950*/ 	.word	0x05000012


	//   ....[32]....
        /*0954*/ 	.word	0x05000012


	//   ....[33]....
        /*0958*/ 	.word	0x05000012


	//   ....[34]....
        /*095c*/ 	.word	0x05000012


	//   ....[35]....
        /*0960*/ 	.word	0x05000012


	//   ....[36]....
        /*0964*/ 	.word	0x05000012


	//   ....[37]....
        /*0968*/ 	.word	0x05000012


	//   ....[38]....
        /*096c*/ 	.word	0x05000012


	//   ....[39]....
        /*0970*/ 	.word	0x05000012


	//   ....[40]....
        /*0974*/ 	.word	0x05000012


	//   ....[41]....
        /*0978*/ 	.word	0x05000012


	//   ....[42]....
        /*097c*/ 	.word	0x05000012


	//   ....[43]....
        /*0980*/ 	.word	0x05000012


	//   ....[44]....
        /*0984*/ 	.word	0x05000012


	//   ....[45]....
        /*0988*/ 	.word	0x05000012


	//   ....[46]....
        /*098c*/ 	.word	0x05000012


	//   ....[47]....
        /*0990*/ 	.word	0x05000012


	//----- nvinfo : EIATTR_COOP_GROUP_INSTR_OFFSETS
	.align		4
.L_147:
        /*0994*/ 	.byte	0x04, 0x28
        /*0996*/ 	.short	(.L_149 - .L_148)


	//   ....[0]....
.L_148:
        /*0998*/ 	.word	0x00006c00


	//   ....[1]....
        /*099c*/ 	.word	0x00006c40


	//   ....[2]....
        /*09a0*/ 	.word	0x00006c70


	//   ....[3]....
        /*09a4*/ 	.word	0x00006c90


	//   ....[4]....
        /*09a8*/ 	.word	0x00006cb0


	//   ....[5]....
        /*09ac*/ 	.word	0x000145d0


	//   ....[6]....
        /*09b0*/ 	.word	0x000145f0


	//   ....[7]....
        /*09b4*/ 	.word	0x00014610


	//   ....[8]....
        /*09b8*/ 	.word	0x00014630


	//   ....[9]....
        /*09bc*/ 	.word	0x00014650


	//   ....[10]....
        /*09c0*/ 	.word	0x00014ca0


	//   ....[11]....
        /*09c4*/ 	.word	0x00015170


	//   ....[12]....
        /*09c8*/ 	.word	0x000152e0


	//   ....[13]....
        /*09cc*/ 	.word	0x00015380


	//   ....[14]....
        /*09d0*/ 	.word	0x000154f0


	//   ....[15]....
        /*09d4*/ 	.word	0x00015640


	//   ....[16]....
        /*09d8*/ 	.word	0x000157e0


	//   ....[17]....
        /*09dc*/ 	.word	0x00015890


	//   ....[18]....
        /*09e0*/ 	.word	0x00015a00


	//   ....[19]....
        /*09e4*/ 	.word	0x00015b60


	//   ....[20]....
        /*09e8*/ 	.word	0x00015d00


	//   ....[21]....
        /*09ec*/ 	.word	0x00015db0


	//   ....[22]....
        /*09f0*/ 	.word	0x00015f20


	//   ....[23]....
        /*09f4*/ 	.word	0x00016080


	//   ....[24]....
        /*09f8*/ 	.word	0x00016220


	//   ....[25]....
        /*09fc*/ 	.word	0x000162c0


	//   ....[26]....
        /*0a00*/ 	.word	0x00016430


	//   ....[27]....
        /*0a04*/ 	.word	0x0001ff70


	//   ....[28]....
        /*0a08*/ 	.word	0x00020000


	//   ....[29]....
        /*0a0c*/ 	.word	0x00020080


	//   ....[30]....
        /*0a10*/ 	.word	0x000200f0


	//   ....[31]....
        /*0a14*/ 	.word	0x00020170


	//   ....[32]....
        /*0a18*/ 	.word	0x000201e0


	//   ....[33]....
        /*0a1c*/ 	.word	0x00020290


	//   ....[34]....
        /*0a20*/ 	.word	0x00020320


	//   ....[35]....
        /*0a24*/ 	.word	0x000203d0


	//   ....[36]....
        /*0a28*/ 	.word	0x00020460


	//   ....[37]....
        /*0a2c*/ 	.word	0x00020510


	//   ....[38]....
        /*0a30*/ 	.word	0x000205a0


	//   ....[39]....
        /*0a34*/ 	.word	0x00020650


	//   ....[40]....
        /*0a38*/ 	.word	0x000206e0


	//   ....[41]....
        /*0a3c*/ 	.word	0x00020790


	//   ....[42]....
        /*0a40*/ 	.word	0x00020820


	//   ....[43]....
        /*0a44*/ 	.word	0x000208d0


	//   ....[44]....
        /*0a48*/ 	.word	0x00020960


	//   ....[45]....
        /*0a4c*/ 	.word	0x00020a10


	//   ....[46]....
        /*0a50*/ 	.word	0x00020aa0


	//   ....[47]....
        /*0a54*/ 	.word	0x00020b50


	//----- nvinfo : EIATTR_EXIT_INSTR_OFFSETS
	.align		4
.L_149:
        /*0a58*/ 	.byte	0x04, 0x1c
        /*0a5a*/ 	.short	(.L_151 - .L_150)


	//   ....[0]....
.L_150:
        /*0a5c*/ 	.word	0x00000240


	//   ....[1]....
        /*0a60*/ 	.word	0x000002d0


	//   ....[2]....
        /*0a64*/ 	.word	0x00001f10


	//   ....[3]....
        /*0a68*/ 	.word	0x000021f0


	//   ....[4]....
        /*0a6c*/ 	.word	0x00007a60


	//----- nvinfo : EIATTR_MAX_THREADS
	.align		4
.L_151:
        /*0a70*/ 	.byte	0x04, 0x05
        /*0a72*/ 	.short	(.L_153 - .L_152)
.L_152:
        /*0a74*/ 	.word	0x00000400
        /*0a78*/ 	.word	0x00000001
        /*0a7c*/ 	.word	0x00000001


	//----- nvinfo : EIATTR_CRS_STACK_SIZE
	.align		4
.L_153:
        /*0a80*/ 	.byte	0x04, 0x1e
        /*0a82*/ 	.short	(.L_155 - .L_154)
.L_154:
        /*0a84*/ 	.word	0x00000000


	//----- nvinfo : EIATTR_CBANK_PARAM_SIZE
	.align		4
.L_155:
        /*0a88*/ 	.byte	0x03, 0x19
        /*0a8a*/ 	.short	0x0038


	//----- nvinfo : EIATTR_PARAM_CBANK
	.align		4
        /*0a8c*/ 	.byte	0x04, 0x0a
        /*0a8e*/ 	.short	(.L_157 - .L_156)
	.align		4
.L_156:
        /*0a90*/ 	.word	index@(.nv.constant0._ZN4vllm10persistent22persistent_topk_kernelILj4EEEvNS0_20PersistentTopKParamsE)
        /*0a94*/ 	.short	0x0210
        /*0a96*/ 	.short	0x0038


	//----- nvinfo : EIATTR_SW_WAR
	.align		4
.L_157:
        /*0a98*/ 	.byte	0x04, 0x36
        /*0a9a*/ 	.short	(.L_159 - .L_158)
.L_158:
        /*0a9c*/ 	.word	0x00000008
.L_159:


//--------------------- .nv.info._ZN4vllm25FilteredTopKUnifiedKernelIfiLi4EEEvPKT_PT0_PKS4_jjj --------------------------
	.section	.nv.info._ZN4vllm25FilteredTopKUnifiedKernelIfiLi4EEEvPKT_PT0_PKS4_jjj,"",@"SHT_CUDA_INFO"
	.sectionflags	@""
	.align	4


	//----- nvinfo : EIATTR_CUDA_API_VERSION
	.align		4
        /*0000*/ 	.byte	0x04, 0x37
        /*0002*/ 	.short	(.L_161 - .L_160)
.L_160:
        /*0004*/ 	.word	0x00000082


	//----- nvinfo : EIATTR_KPARAM_INFO
	.align		4
.L_161:
        /*0008*/ 	.byte	0x04, 0x17
        /*000a*/ 	.short	(.L_163 - .L_162)
.L_162:
        /*000c*/ 	.word	0x00000000
        /*0010*/ 	.short	0x0005
        /*0012*/ 	.short	0x0020
        /*0014*/ 	.byte	0x00, 0xf0, 0x11, 0x00


	//----- nvinfo : EIATTR_KPARAM_INFO
	.align		4
.L_163:
        /*0018*/ 	.byte	0x04, 0x17
        /*001a*/ 	.short	(.L_165 - .L_164)
.L_164:
        /*001c*/ 	.word	0x00000000
        /*0020*/ 	.short	0x0004
        /*0022*/ 	.short	0x001c
        /*0024*/ 	.byte	0x00, 0xf0, 0x11, 0x00


	//----- nvinfo : EIATTR_KPARAM_INFO
	.align		4
.L_165:
        /*0028*/ 	.byte	0x04, 0x17
        /*002a*/ 	.short	(.L_167 - .L_166)
.L_166:
        /*002c*/ 	.word	0x00000000
        /*0030*/ 	.short	0x0003
        /*0032*/ 	.short	0x0018
        /*0034*/ 	.byte	0x00, 0xf0, 0x11, 0x00


	//----- nvinfo : EIATTR_KPARAM_INFO
	.align		4
.L_167:
        /*0038*/ 	.byte	0x04, 0x17
        /*003a*/ 	.short	(.L_169 - .L_168)
.L_168:
        /*003c*/ 	.word	0x00000000
        /*0040*/ 	.short	0x0002
        /*0042*/ 	.short	0x0010
        /*0044*/ 	.byte	0x00, 0xf0, 0x21, 0x00


	//----- nvinfo : EIATTR_KPARAM_INFO
	.align		4
.L_169:
        /*0048*/ 	.byte	0x04, 0x17
        /*004a*/ 	.short	(.L_171 - .L_170)
.L_170:
        /*004c*/ 	.word	0x00000000
        /*0050*/ 	.short	0x0001
        /*0052*/ 	.short	0x0008
        /*0054*/ 	.byte	0x00, 0xf0, 0x21, 0x00


	//----- nvinfo : EIATTR_KPARAM_INFO
	.align		4
.L_171:
        /*0058*/ 	.byte	0x04, 0x17
        /*005a*/ 	.short	(.L_173 - .L_172)
.L_172:
        /*005c*/ 	.word	0x00000000
        /*0060*/ 	.short	0x0000
        /*0062*/ 	.short	0x0000
        /*0064*/ 	.byte	0x00, 0xf0, 0x21, 0x00


	//----- nvinfo : EIATTR_SPARSE_MMA_MASK
	.align		4
.L_173:
        /*0068*/ 	.byte	0x03, 0x50
        /*006a*/ 	.short	0x0000


	//----- nvinfo : EIATTR_MAXREG_COUNT
	.align		4
        /*006c*/ 	.byte	0x03, 0x1b
        /*006e*/ 	.short	0x0040


	//----- nvinfo : EIATTR_NUM_BARRIERS
	.align		4
        /*0070*/ 	.byte	0x02, 0x4c
        /*0072*/ 	.byte	0x01
	.zero		1


	//----- nvinfo : EIATTR_MERCURY_ISA_VERSION
	.align		4
        /*0074*/ 	.byte	0x03, 0x5f
        /*0076*/ 	.short	0x0101


	//----- nvinfo : EIATTR_INT_WARP_WIDE_INSTR_OFFSETS
	.align		4
        /*0078*/ 	.byte	0x04, 0x31
        /*007a*/ 	.short	(.L_175 - .L_174)


	//   ....[0]....
.L_174:
        /*007c*/ 	.word	0x00001730


	//   ....[1]....
        /*0080*/ 	.word	0x000017f0


	//   ....[2]....
        /*0084*/ 	.word	0x00001900


	//   ....[3]....
        /*0088*/ 	.word	0x000019c0


	//   ....[4]....
        /*008c*/ 	.word	0x00001b00


	//   ....[5]....
        /*0090*/ 	.word	0x00001bb0


	//   ....[6]....
        /*0094*/ 	.word	0x00001ce0


	//   ....[7]....
        /*0098*/ 	.word	0x00001db0


	//   ....[8]....
        /*009c*/ 	.word	0x00001ef0


	//   ....[9]....
        /*00a0*/ 	.word	0x00001fa0


	//   ....[10]....
        /*00a4*/ 	.word	0x000020d0


	//   ....[11]....
        /*00a8*/ 	.word	0x000021b0


	//   ....[12]....
        /*00ac*/ 	.word	0x000022e0


	//   ....[13]....
        /*00b0*/ 	.word	0x000023a0


	//   ....[14]....
        /*00b4*/ 	.word	0x000024c0


	//   ....[15]....
        /*00b8*/ 	.word	0x00002590


	//   ....[16]....
        /*00bc*/ 	.word	0x00002740


	//   ....[17]....
        /*00c0*/ 	.word	0x000027f0


	//   ....[18]....
        /*00c4*/ 	.word	0x00002910


	//   ....[19]....
        /*00c8*/ 	.word	0x000029e0


	//   ....[20]....
        /*00cc*/ 	.word	0x00002b10


	//   ....[21]....
        /*00d0*/ 	.word	0x00002bc0


	//   ....[22]....
        /*00d4*/ 	.word	0x00002cf0


	//   ....[23]....
        /*00d8*/ 	.word	0x00002dd0


	//   ....[24]....
        /*00dc*/ 	.word	0x00002f00


	//   ....[25]....
        /*00e0*/ 	.word	0x00002fc0


	//   ....[26]....
        /*00e4*/ 	.word	0x000030e0


	//   ....[27]....
        /*00e8*/ 	.word	0x000031b0


	//   ....[28]....
        /*00ec*/ 	.word	0x000032f0


	//   ....[29]....
        /*00f0*/ 	.word	0x000033b0


	//   ....[30]....
        /*00f4*/ 	.word	0x000034d0


	//   ....[31]....
        /*00f8*/ 	.word	0x000035b0


	//   ....[32]....
        /*00fc*/ 	.word	0x000037a0


	//   ....[33]....
        /*0100*/ 	.word	0x00003850


	//   ....[34]....
        /*0104*/ 	.word	0x00003970


	//   ....[35]....
        /*0108*/ 	.word	0x00003a40


	//   ....[36]....
        /*010c*/ 	.word	0x00004330


	//   ....[37]....
        /*0110*/ 	.word	0x000043d0


	//   ....[38]....
        /*0114*/ 	.word	0x00004480


	//   ....[39]....
        /*0118*/ 	.word	0x00004540


	//   ....[40]....
        /*011c*/ 	.word	0x000046c0


	//   ....[41]....
        /*0120*/ 	.word	0x00004760


	//   ....[42]....
        /*0124*/ 	.word	0x00004810


	//   ....[43]....
        /*0128*/ 	.word	0x000048d0


	//   ....[44]....
        /*012c*/ 	.word	0x00004a50


	//   ....[45]....
        /*0130*/ 	.word	0x00004ae0


	//   ....[46]....
        /*0134*/ 	.word	0x00004ba0


	//   ....[47]....
        /*0138*/ 	.word	0x00004c50


	//   ....[48]....
        /*013c*/ 	.word	0x00004e40


	//   ....[49]....
        /*0140*/ 	.word	0x00004ef0


	//   ....[50]....
        /*0144*/ 	.word	0x00004fb0


	//   ....[51]....
        /*0148*/ 	.word	0x00005080


	//   ....[52]....
        /*014c*/ 	.word	0x000051e0


	//   ....[53]....
        /*0150*/ 	.word	0x00005290


	//   ....[54]....
        /*0154*/ 	.word	0x00005350


	//   ....[55]....
        /*0158*/ 	.word	0x00005420


	//   ....[56]....
        /*015c*/ 	.word	0x00005580


	//   ....[57]....
        /*0160*/ 	.word	0x00005630


	//   ....[58]....
        /*0164*/ 	.word	0x000056f0


	//   ....[59]....
        /*0168*/ 	.word	0x000057c0


	//   ....[60]....
        /*016c*/ 	.word	0x00005920


	//   ....[61]....
        /*0170*/ 	.word	0x000059d0


	//   ....[62]....
        /*0174*/ 	.word	0x00005a90


	//   ....[63]....
        /*0178*/ 	.word	0x00005b60


	//   ....[64]....
        /*017c*/ 	.word	0x00006410


	//   ....[65]....
        /*0180*/ 	.word	0x000064b0


	//   ....[66]....
        /*0184*/ 	.word	0x00006560


	//   ....[67]....
        /*0188*/ 	.word	0x00006620


	//   ....[68]....
        /*018c*/ 	.word	0x000067b0


	//   ....[69]....
        /*0190*/ 	.word	0x00006850


	//   ....[70]....
        /*0194*/ 	.word	0x00006900


	//   ....[71]....
        /*0198*/ 	.word	0x000069c0


	//   ....[72]....
        /*019c*/ 	.word	0x00006b50


	//   ....[73]....
        /*01a0*/ 	.word	0x00006be0


	//   ....[74]....
        /*01a4*/ 	.word	0x00006ca0


	//   ....[75]....
        /*01a8*/ 	.word	0x00006d50


	//   ....[76]....
        /*01ac*/ 	.word	0x00006f60


	//   ....[77]....
        /*01b0*/ 	.word	0x00007010


	//   ....[78]....
        /*01b4*/ 	.word	0x000070d0


	//   ....[79]....
        /*01b8*/ 	.word	0x000071a0


	//   ....[80]....
        /*01bc*/ 	.word	0x00007310


	//   ....[81]....
        /*01c0*/ 	.word	0x000073c0


	//   ....[82]....
        /*01c4*/ 	.word	0x00007480


	//   ....[83]....
        /*01c8*/ 	.word	0x00007550


	//   ....[84]....
        /*01cc*/ 	.word	0x000076c0


	//   ....[85]....
        /*01d0*/ 	.word	0x00007770


	//   ....[86]....
        /*01d4*/ 	.word	0x00007830


	//   ....[87]....
        /*01d8*/ 	.word	0x00007900


	//   ....[88]....
        /*01dc*/ 	.word	0x00007a70


	//   ....[89]....
        /*01e0*/ 	.word	0x00007b20


	//   ....[90]....
        /*01e4*/ 	.word	0x00007be0


	//   ....[91]....
        /*01e8*/ 	.word	0x00007cb0


	//   ....[92]....
        /*01ec*/ 	.word	0x00008560


	//   ....[93]....
        /*01f0*/ 	.word	0x00008600


	//   ....[94]....
        /*01f4*/ 	.word	0x000086b0


	//   ....[95]....
        /*01f8*/ 	.word	0x00008770


	//   ....[96]....
        /*01fc*/ 	.word	0x00008900


	//   ....[97]....
        /*0200*/ 	.word	0x000089a0


	//   ....[98]....
        /*0204*/ 	.word	0x00008a50


	//   ....[99]....
        /*0208*/ 	.word	0x00008b10


	//   ....[100]....
        /*020c*/ 	.word	0x00008ca0


	//   ....[101]....
        /*0210*/ 	.word	0x00008d30


	//   ....[102]....
        /*0214*/ 	.word	0x00008df0


	//   ....[103]....
        /*0218*/ 	.word	0x00008ea0


	//   ....[104]....
        /*021c*/ 	.word	0x000090a0


	//   ....[105]....
        /*0220*/ 	.word	0x00009150


	//   ....[106]....
        /*0224*/ 	.word	0x00009210


	//   ....[107]....
        /*0228*/ 	.word	0x000092e0


	//   ....[108]....
        /*022c*/ 	.word	0x00009450


	//   ....[109]....
        /*0230*/ 	.word	0x00009500


	//   ....[110]....
        /*0234*/ 	.word	0x000095c0


	//   ....[111]....
        /*0238*/ 	.word	0x00009690


	//   ....[112]....
        /*023c*/ 	.word	0x00009800


	//   ....[113]....
        /*0240*/ 	.word	0x000098b0


	//   ....[114]....
        /*0244*/ 	.word	0x00009970


	//   ....[115]....
        /*0248*/ 	.word	0x00009a40


	//   ....[116]....
        /*024c*/ 	.word	0x00009bb0


	//   ....[117]....
        /*0250*/ 	.word	0x00009c60


	//   ....[118]....
        /*0254*/ 	.word	0x00009d20


	//   ....[119]....
        /*0258*/ 	.word	0x00009df0


	//   ....[120]....
        /*025c*/ 	.word	0x0000a680


	//   ....[121]....
        /*0260*/ 	.word	0x0000a730


	//   ....[122]....
        /*0264*/ 	.word	0x0000a7f0


	//   ....[123]....
        /*0268*/ 	.word	0x0000a8a0


	//   ....[124]....
        /*026c*/ 	.word	0x0000aa20


	//   ....[125]....
        /*0270*/ 	.word	0x0000aad0


	//   ....[126]....
        /*0274*/ 	.word	0x0000ab90


	//   ....[127]....
        /*0278*/ 	.word	0x0000ac40


	//   ....[128]....
        /*027c*/ 	.word	0x0000adc0


	//   ....[129]....
        /*0280*/ 	.word	0x0000ae70


	//   ....[130]....
        /*0284*/ 	.word	0x0000af30


	//   ....[131]....
        /*0288*/ 	.word	0x0000afe0


	//   ....[132]....
        /*028c*/ 	.word	0x0000b1c0


	//   ....[133]....
        /*0290*/ 	.word	0x0000b290


	//   ....[134]....
        /*0294*/ 	.word	0x0000b350


	//   ....[135]....
        /*0298*/ 	.word	0x0000b420


	//   ....[136]....
        /*029c*/ 	.word	0x0000b560


	//   ....[137]....
        /*02a0*/ 	.word	0x0000b630


	//   ....[138]....
        /*02a4*/ 	.word	0x0000b6f0


	//   ....[139]....
        /*02a8*/ 	.word	0x0000b7c0


	//   ....[140]....
        /*02ac*/ 	.word	0x0000b900


	//   ....[141]....
        /*02b0*/ 	.word	0x0000b9d0


	//   ....[142]....
        /*02b4*/ 	.word	0x0000ba90


	//   ....[143]....
        /*02b8*/ 	.word	0x0000bb60


	//   ....[144]....
        /*02bc*/ 	.word	0x0000bca0


	//   ....[145]....
        /*02c0*/ 	.word	0x0000bd70


	//   ....[146]....
        /*02c4*/ 	.word	0x0000be30


	//   ....[147]....
        /*02c8*/ 	.word	0x0000bf00


	//   ....[148]....
        /*02cc*/ 	.word	0x0000c1d0


	//   ....[149]....
        /*02d0*/ 	.word	0x0000c290


	//   ....[150]....
        /*02d4*/ 	.word	0x0000c4c0


	//   ....[151]....
        /*02d8*/ 	.word	0x0000c580


	//   ....[152]....
        /*02dc*/ 	.word	0x0000c6e0


	//   ....[153]....
        /*02e0*/ 	.word	0x0000c7a0


	//   ....[154]....
        /*02e4*/ 	.word	0x0000c900


	//   ....[155]....
        /*02e8*/ 	.word	0x0000c9c0


	//   ....[156]....
        /*02ec*/ 	.word	0x0000cb20


	//   ....[157]....
        /*02f0*/ 	.word	0x0000cbe0


	//   ....[158]....
        /*02f4*/ 	.word	0x0000d040


	//   ....[159]....
        /*02f8*/ 	.word	0x0000d110


	//   ....[160]....
        /*02fc*/ 	.word	0x0000d1a0


	//   ....[161]....
        /*0300*/ 	.word	0x0000d270


	//   ....[162]....
        /*0304*/ 	.word	0x0000d300


	//   ....[163]....
        /*0308*/ 	.word	0x0000d3d0


	//   ....[164]....
        /*030c*/ 	.word	0x0000d470


	//   ....[165]....
        /*0310*/ 	.word	0x0000d540


	//   ....[166]....
        /*0314*/ 	.word	0x0000d890


	//   ....[167]....
        /*0318*/ 	.word	0x0000d960


	//   ....[168]....
        /*031c*/ 	.word	0x0000d9f0


	//   ....[169]....
        /*0320*/ 	.word	0x0000dac0


	//   ....[170]....
        /*0324*/ 	.word	0x0000db60


	//   ....[171]....
        /*0328*/ 	.word	0x0000dc30


	//   ....[172]....
        /*032c*/ 	.word	0x0000dcd0


	//   ....[173]....
        /*0330*/ 	.word	0x0000dda0


	//   ....[174]....
        /*0334*/ 	.word	0x0000dfd0


	//   ....[175]....
        /*0338*/ 	.word	0x0000e060


	//----- nvinfo : EIATTR_EXIT_INSTR_OFFSETS
	.align		4
.L_175:
        /*033c*/ 	.byte	0x04, 0x1c
        /*033e*/ 	.short	(.L_177 - .L_176)


	//   ....[0]....
.L_176:
        /*0340*/ 	.word	0x00000040


	//   ....[1]....
        /*0344*/ 	.word	0x00000160


	//   ....[2]....
        /*0348*/ 	.word	0x000005b0


	//   ....[3]....
        /*034c*/ 	.word	0x00000640


	//   ....[4]....
        /*0350*/ 	.word	0x0000e150


	//   ....[5]....
        /*0354*/ 	.word	0x0000e280


	//   ....[6]....
        /*0358*/ 	.word	0x0000e2f0


	//----- nvinfo : EIATTR_MAX_THREADS
	.align		4
.L_177:
        /*035c*/ 	.byte	0x04, 0x05
        /*035e*/ 	.short	(.L_179 - .L_178)
.L_178:
        /*0360*/ 	.word	0x00000400
        /*0364*/ 	.word	0x00000001
        /*0368*/ 	.word	0x00000001


	//----- nvinfo : EIATTR_CRS_STACK_SIZE
	.align		4
.L_179:
        /*036c*/ 	.byte	0x04, 0x1e
        /*036e*/ 	.short	(.L_181 - .L_180)
.L_180:
        /*0370*/ 	.word	0x00000000


	//----- nvinfo : EIATTR_CBANK_PARAM_SIZE
	.align		4
.L_181:
        /*0374*/ 	.byte	0x03, 0x19
        /*0376*/ 	.short	0x0024


	//----- nvinfo : EIATTR_PARAM_CBANK
	.align		4
        /*0378*/ 	.byte	0x04, 0x0a
        /*037a*/ 	.short	(.L_183 - .L_182)
	.align		4
.L_182:
        /*037c*/ 	.word	index@(.nv.constant0._ZN4vllm25FilteredTopKUnifiedKernelIfiLi4EEEvPKT_PT0_PKS4_jjj)
        /*0380*/ 	.short	0x0210
        /*0382*/ 	.short	0x0024


	//----- nvinfo : EIATTR_SW_WAR
	.align		4
.L_183:
        /*0384*/ 	.byte	0x04, 0x36
        /*0386*/ 	.short	(.L_185 - .L_184)
.L_184:
        /*0388*/ 	.word	0x00000008
.L_185:


//--------------------- .nv.info._ZN4vllm25FilteredTopKUnifiedKernelIfiLi2EEEvPKT_PT0_PKS4_jjj --------------------------
	.section	.nv.info._ZN4vllm25FilteredTopKUnifiedKernelIfiLi2EEEvPKT_PT0_PKS4_jjj,"",@"SHT_CUDA_INFO"
	.sectionflags	@""
	.align	4


	//----- nvinfo : EIATTR_CUDA_API_VERSION
	.align		4
        /*0000*/ 	.byte	0x04, 0x37
        /*0002*/ 	.short	(.L_187 - .L_186)
.L_186:
        /*0004*/ 	.word	0x00000082


	//----- nvinfo : EIATTR_KPARAM_INFO
	.align		4
.L_187:
        /*0008*/ 	.byte	0x04, 0x17
        /*000a*/ 	.short	(.L_189 - .L_188)
.L_188:
        /*000c*/ 	.word	0x00000000
        /*0010*/ 	.short	0x0005
        /*0012*/ 	.short	0x0020
        /*0014*/ 	.byte	0x00, 0xf0, 0x11, 0x00


	//----- nvinfo : EIATTR_KPARAM_INFO
	.align		4
.L_189:
        /*0018*/ 	.byte	0x04, 0x17
        /*001a*/ 	.short	(.L_191 - .L_190)
.L_190:
        /*001c*/ 	.word	0x00000000
        /*0020*/ 	.short	0x0004
        /*0022*/ 	.short	0x001c
        /*0024*/ 	.byte	0x00, 0xf0, 0x11, 0x00


	//----- nvinfo : EIATTR_KPARAM_INFO
	.align		4
.L_191:
        /*0028*/ 	.byte	0x04, 0x17
        /*002a*/ 	.short	(.L_193 - .L_192)
.L_192:
        /*002c*/ 	.word	0x00000000
        /*0030*/ 	.short	0x0003
        /*0032*/ 	.short	0x0018
        /*0034*/ 	.byte	0x00, 0xf0, 0x11, 0x00


	//----- nvinfo : EIATTR_KPARAM_INFO
	.align		4
.L_193:
        /*0038*/ 	.byte	0x04, 0x17
        /*003a*/ 	.short	(.L_195 - .L_194)
.L_194:
        /*003c*/ 	.word	0x00000000
        /*0040*/ 	.short	0x0002
        /*0042*/ 	.short	0x0010
        /*0044*/ 	.byte	0x00, 0xf0, 0x21, 0x00


	//----- nvinfo : EIATTR_KPARAM_INFO
	.align		4
.L_195:
        /*0048*/ 	.byte	0x04, 0x17
        /*004a*/ 	.short	(.L_197 - .L_196)
.L_196:
        /*004c*/ 	.word	0x00000000
        /*0050*/ 	.short	0x0001
        /*0052*/ 	.short	0x0008
        /*0054*/ 	.byte	0x00, 0xf0, 0x21, 0x00


	//----- nvinfo : EIATTR_KPARAM_INFO
	.align		4
.L_197:
        /*0058*/ 	.byte	0x04, 0x17
        /*005a*/ 	.short	(.L_199 - .L_198)
.L_198:
        /*005c*/ 	.word	0x00000000
        /*0060*/ 	.short	0x0000
        /*0062*/ 	.short	0x0000
        /*0064*/ 	.byte	0x00, 0xf0, 0x21, 0x00


	//----- nvinfo : EIATTR_SPARSE_MMA_MASK
	.align		4
.L_199:
        /*0068*/ 	.byte	0x03, 0x50
        /*006a*/ 	.short	0x0000


	//----- nvinfo : EIATTR_MAXREG_COUNT
	.align		4
        /*006c*/ 	.byte	0x03, 0x1b
        /*006e*/ 	.short	0x0040


	//----- nvinfo : EIATTR_NUM_BARRIERS
	.align		4
        /*0070*/ 	.byte	0x02, 0x4c
        /*0072*/ 	.byte	0x01
	.zero		1


	//----- nvinfo : EIATTR_MERCURY_ISA_VERSION
	.align		4
        /*0074*/ 	.byte	0x03, 0x5f
        /*0076*/ 	.short	0x0101


	//----- nvinfo : EIATTR_INT_WARP_WIDE_INSTR_OFFSETS
	.align		4
        /*0078*/ 	.byte	0x04, 0x31
        /*007a*/ 	.short	(.L_201 - .L_200)


	//   ....[0]....
.L_200:
        /*007c*/ 	.word	0x00001420


	//   ....[1]....
        /*0080*/ 	.word	0x000014e0


	//   ....[2]....
        /*0084*/ 	.word	0x00001600


	//   ....[3]....
        /*0088*/ 	.word	0x000016d0


	//   ....[4]....
        /*008c*/ 	.word	0x00001800


	//   ....[5]....
        /*0090*/ 	.word	0x000018b0


	//   ....[6]....
        /*0094*/ 	.word	0x000019e0


	//   ....[7]....
        /*0098*/ 	.word	0x00001ab0


	//   ....[8]....
        /*009c*/ 	.word	0x00001c40


	//   ....[9]....
        /*00a0*/ 	.word	0x00001cf0


	//   ....[10]....
        /*00a4*/ 	.word	0x00001e20


	//   ....[11]....
        /*00a8*/ 	.word	0x00001ef0


	//   ....[12]....
        /*00ac*/ 	.word	0x00002020


	//   ....[13]....
        /*00b0*/ 	.word	0x000020d0


	//   ....[14]....
        /*00b4*/ 	.word	0x00002200


	//   ....[15]....
        /*00b8*/ 	.word	0x000022e0


	//   ....[16]....
        /*00bc*/ 	.word	0x000024d0


	//   ....[17]....
        /*00c0*/ 	.word	0x00002590


	//   ....[18]....
        /*00c4*/ 	.word	0x000026a0


	//   ....[19]....
        /*00c8*/ 	.word	0x00002770


	//   ....[20]....
        /*00cc*/ 	.word	0x00003070


	//   ....[21]....
        /*00d0*/ 	.word	0x00003100


	//   ....[22]....
        /*00d4*/ 	.word	0x000031c0


	//   ....[23]....
        /*00d8*/ 	.word	0x00003270


	//   ....[24]....
        /*00dc*/ 	.word	0x00003420


	//   ....[25]....
        /*00e0*/ 	.word	0x000034b0


	//   ....[26]....
        /*00e4*/ 	.word	0x00003570


	//   ....[27]....
        /*00e8*/ 	.word	0x00003620


	//   ....[28]....
        /*00ec*/ 	.word	0x000037d0


	//   ....[29]....
        /*00f0*/ 	.word	0x00003870


	//   ....[30]....
        /*00f4*/ 	.word	0x00003920


	//   ....[31]....
        /*00f8*/ 	.word	0x000039e0


	//   ....[32]....
        /*00fc*/ 	.word	0x00003c00


	//   ....[33]....
        /*0100*/ 	.word	0x00003ca0


	//   ....[34]....
        /*0104*/ 	.word	0x00003d70


	//   ....[35]....
        /*0108*/ 	.word	0x00003e30


	//   ....[36]....
        /*010c*/ 	.word	0x00003fa0


	//   ....[37]....
        /*0110*/ 	.word	0x00004040


	//   ....[38]....
        /*0114*/ 	.word	0x00004110


	//   ....[39]....
        /*0118*/ 	.word	0x000041d0


	//   ....[40]....
        /*011c*/ 	.word	0x00004340


	//   ....[41]....
        /*0120*/ 	.word	0x000043e0


	//   ....[42]....
        /*0124*/ 	.word	0x000044b0


	//   ....[43]....
        /*0128*/ 	.word	0x00004570


	//   ....[44]....
        /*012c*/ 	.word	0x000046e0


	//   ....[45]....
        /*0130*/ 	.word	0x00004780


	//   ....[46]....
        /*0134*/ 	.word	0x00004850


	//   ....[47]....
        /*0138*/ 	.word	0x00004910


	//   ....[48]....
        /*013c*/ 	.word	0x00005220


	//   ....[49]....
        /*0140*/ 	.word	0x000052c0


	//   ....[50]....
        /*0144*/ 	.word	0x00005370


	//   ....[51]....
        /*0148*/ 	.word	0x00005430


	//   ....[52]....
        /*014c*/ 	.word	0x000055c0


	//   ....[53]....
        /*0150*/ 	.word	0x00005660


	//   ....[54]....
        /*0154*/ 	.word	0x00005710


	//   ....[55]....
        /*0158*/ 	.word	0x000057d0


	//   ....[56]....
        /*015c*/ 	.word	0x00005960


	//   ....[57]....
        /*0160*/ 	.word	0x00005a00


	//   ....[58]....
        /*0164*/ 	.word	0x00005ab0


	//   ....[59]....
        /*0168*/ 	.word	0x00005b70


	//   ....[60]....
        /*016c*/ 	.word	0x00005db0


	//   ....[61]....
        /*0170*/ 	.word	0x00005e50


	//   ....[62]....
        /*0174*/ 	.word	0x00005f20


	//   ....[63]....
        /*0178*/ 	.word	0x00005fe0


	//   ....[64]....
        /*017c*/ 	.word	0x00006160


	//   ....[65]....
        /*0180*/ 	.word	0x00006200


	//   ....[66]....
        /*0184*/ 	.word	0x000062d0


	//   ....[67]....
        /*0188*/ 	.word	0x00006390


	//   ....[68]....
        /*018c*/ 	.word	0x00006510


	//   ....[69]....
        /*0190*/ 	.word	0x000065b0


	//   ....[70]....
        /*0194*/ 	.word	0x00006680


	//   ....[71]....
        /*0198*/ 	.word	0x00006740


	//   ....[72]....
        /*019c*/ 	.word	0x000068c0


	//   ....[73]....
        /*01a0*/ 	.word	0x00006960


	//   ....[74]....
        /*01a4*/ 	.word	0x00006a30


	//   ....[75]....
        /*01a8*/ 	.word	0x00006af0


	//   ....[76]....
        /*01ac*/ 	.word	0x00007400


	//   ....[77]....
        /*01b0*/ 	.word	0x000074a0


	//   ....[78]....
        /*01b4*/ 	.word	0x00007550


	//   ....[79]....
        /*01b8*/ 	.word	0x00007610


	//   ....[80]....
        /*01bc*/ 	.word	0x000077a0


	//   ....[81]....
        /*01c0*/ 	.word	0x00007840


	//   ....[82]....
        /*01c4*/ 	.word	0x000078f0


	//   ....[83]....
        /*01c8*/ 	.word	0x000079b0


	//   ....[84]....
        /*01cc*/ 	.word	0x00007b40


	//   ....[85]....
        /*01d0*/ 	.word	0x00007be0


	//   ....[86]....
        /*01d4*/ 	.word	0x00007c90


	//   ....[87]....
        /*01d8*/ 	.word	0x00007d50


	//   ....[88]....
        /*01dc*/ 	.word	0x00007f80


	//   ....[89]....
        /*01e0*/ 	.word	0x00008020


	//   ....[90]....
        /*01e4*/ 	.word	0x000080f0


	//   ....[91]....
        /*01e8*/ 	.word	0x000081b0


	//   ....[92]....
        /*01ec*/ 	.word	0x00008330


	//   ....[93]....
        /*01f0*/ 	.word	0x000083d0


	//   ....[94]....
        /*01f4*/ 	.word	0x000084a0


	//   ....[95]....
        /*01f8*/ 	.word	0x00008560


	//   ....[96]....
        /*01fc*/ 	.word	0x000086e0


	//   ....[97]....
        /*0200*/ 	.word	0x00008780


	//   ....[98]....
        /*0204*/ 	.word	0x00008850


	//   ....[99]....
        /*0208*/ 	.word	0x00008910


	//   ....[100]....
        /*020c*/ 	.word	0x00008a90


	//   ....[101]....
        /*0210*/ 	.word	0x00008b30


	//   ....[102]....
        /*0214*/ 	.word	0x00008c00


	//   ....[103]....
        /*0218*/ 	.word	0x00008cc0


	//   ....[104]....
        /*021c*/ 	.word	0x00009590


	//   ....[105]....
        /*0220*/ 	.word	0x00009640


	//   ....[106]....
        /*0224*/ 	.word	0x00009700


	//   ....[107]....
        /*0228*/ 	.word	0x000097c0


	//   ....[108]....
        /*022c*/ 	.word	0x00009930


	//   ....[109]....
        /*0230*/ 	.word	0x000099e0


	//   ....[110]....
        /*0234*/ 	.word	0x00009aa0


	//   ....[111]....
        /*0238*/ 	.word	0x00009b60


	//   ....[112]....
        /*023c*/ 	.word	0x00009cd0


	//   ....[113]....
        /*0240*/ 	.word	0x00009d80


	//   ....[114]....
        /*0244*/ 	.word	0x00009e40


	//   ....[115]....
        /*0248*/ 	.word	0x00009f00


	//   ....[116]....
        /*024c*/ 	.word	0x0000a0f0


	//   ....[117]....
        /*0250*/ 	.word	0x0000a1c0


	//   ....[118]....
        /*0254*/ 	.word	0x0000a280


	//   ....[119]....
        /*0258*/ 	.word	0x0000a350


	//   ....[120]....
        /*025c*/ 	.word	0x0000a490


	//   ....[121]....
        /*0260*/ 	.word	0x0000a560


	//   ....[122]....
        /*0264*/ 	.word	0x0000a620


	//   ....[123]....
        /*0268*/ 	.word	0x0000a6f0


	//   ....[124]....
        /*026c*/ 	.word	0x0000a830


	//   ....[125]....
        /*0270*/ 	.word	0x0000a900


	//   ....[126]....
        /*0274*/ 	.word	0x0000a9c0


	//   ....[127]....
        /*0278*/ 	.word	0x0000aa90


	//   ....[128]....
        /*027c*/ 	.word	0x0000abd0


	//   ....[129]....
        /*0280*/ 	.word	0x0000aca0


	//   ....[130]....
        /*0284*/ 	.word	0x0000ad60


	//   ....[131]....
        /*0288*/ 	.word	0x0000ae30


	//   ....[132]....
        /*028c*/ 	.word	0x0000b100


	//   ....[133]....
        /*0290*/ 	.word	0x0000b1c0


	//   ....[134]....
        /*0294*/ 	.word	0x0000b3f0


	//   ....[135]....
        /*0298*/ 	.word	0x0000b4b0


	//   ....[136]....
        /*029c*/ 	.word	0x0000b610


	//   ....[137]....
        /*02a0*/ 	.word	0x0000b6d0


	//   ....[138]....
        /*02a4*/ 	.word	0x0000b830


	//   ....[139]....
        /*02a8*/ 	.word	0x0000b8f0


	//   ....[140]....
        /*02ac*/ 	.word	0x0000ba50


	//   ....[141]....
        /*02b0*/ 	.word	0x0000bb10


	//   ....[142]....
        /*02b4*/ 	.word	0x0000be10


	//   ....[143]....
        /*02b8*/ 	.word	0x0000bee0


	//   ....[144]....
        /*02bc*/ 	.word	0x0000bf70


	//   ....[145]....
        /*02c0*/ 	.word	0x0000c040


	//   ....[146]....
        /*02c4*/ 	.word	0x0000c220


	//   ....[147]....
        /*02c8*/ 	.word	0x0000c2f0


	//   ....[148]....
        /*02cc*/ 	.word	0x0000c380


	//   ....[149]....
        /*02d0*/ 	.word	0x0000c450


	//   ....[150]....
        /*02d4*/ 	.word	0x0000c680


	//   ....[151]....
        /*02d8*/ 	.word	0x0000c740


	//----- nvinfo : EIATTR_EXIT_INSTR_OFFSETS
	.align		4
.L_201:
        /*02dc*/ 	.byte	0x04, 0x1c
        /*02de*/ 	.short	(.L_203 - .L_202)


	//   ....[0]....
.L_202:
        /*02e0*/ 	.word	0x00000040


	//   ....[1]....
        /*02e4*/ 	.word	0x00000160


	//   ....[2]....
        /*02e8*/ 	.word	0x000005b0


	//   ....[3]....
        /*02ec*/ 	.word	0x00000640


	//   ....[4]....
        /*02f0*/ 	.word	0x0000c800


	//   ....[5]....
        /*02f4*/ 	.word	0x0000c930


	//   ....[6]....
        /*02f8*/ 	.word	0x0000c9a0


	//----- nvinfo : EIATTR_MAX_THREADS
	.align		4
.L_203:
        /*02fc*/ 	.byte	0x04, 0x05
        /*02fe*/ 	.short	(.L_205 - .L_204)
.L_204:
        /*0300*/ 	.word	0x00000400
        /*0304*/ 	.word	0x00000001
        /*0308*/ 	.word	0x00000001


	//----- nvinfo : EIATTR_CRS_STACK_SIZE
	.align		4
.L_205:
        /*030c*/ 	.byte	0x04, 0x1e
        /*030e*/ 	.short	(.L_207 - .L_206)
.L_206:
        /*0310*/ 	.word	0x00000000


	//----- nvinfo : EIATTR_CBANK_PARAM_SIZE
	.align		4
.L_207:
        /*0314*/ 	.byte	0x03, 0x19
        /*0316*/ 	.short	0x0024


	//----- nvinfo : EIATTR_PARAM_CBANK
	.align		4
        /*0318*/ 	.byte	0x04, 0x0a
        /*031a*/ 	.short	(.L_209 - .L_208)
	.align		4
.L_208:
        /*031c*/ 	.word	index@(.nv.constant0._ZN4vllm25FilteredTopKUnifiedKernelIfiLi2EEEvPKT_PT0_PKS4_jjj)
        /*0320*/ 	.short	0x0210
        /*0322*/ 	.short	0x0024


	//----- nvinfo : EIATTR_SW_WAR
	.align		4
.L_209:
        /*0324*/ 	.byte	0x04, 0x36
        /*0326*/ 	.short	(.L_211 - .L_210)
.L_210:
        /*0328*/ 	.word	0x00000008
.L_211:


//--------------------- .nv.info._ZN4vllm25FilteredTopKUnifiedKernelIfiLi1EEEvPKT_PT0_PKS4_jjj --------------------------
	.section	.nv.info._ZN4vllm25FilteredTopKUnifiedKernelIfiLi1EEEvPKT_PT0_PKS4_jjj,"",@"SHT_CUDA_INFO"
	.sectionflags	@""
	.align	4


	//----- nvinfo : EIATTR_CUDA_API_VERSION
	.align		4
        /*0000*/ 	.byte	0x04, 0x37
        /*0002*/ 	.short	(.L_213 - .L_212)
.L_212:
        /*0004*/ 	.word	0x00000082


	//----- nvinfo : EIATTR_KPARAM_INFO
	.align		4
.L_213:
        /*0008*/ 	.byte	0x04, 0x17
        /*000a*/ 	.short	(.L_215 - .L_214)
.L_214:
        /*000c*/ 	.word	0x00000000
        /*0010*/ 	.short	0x0005
        /*0012*/ 	.short	0x0020
        /*0014*/ 	.byte	0x00, 0xf0, 0x11, 0x00


	//----- nvinfo : EIATTR_KPARAM_INFO
	.align		4
.L_215:
        /*0018*/ 	.byte	0x04, 0x17
        /*001a*/ 	.short	(.L_217 - .L_216)
.L_216:
        /*001c*/ 	.word	0x00000000
        /*0020*/ 	.short	0x0004
        /*0022*/ 	.short	0x001c
        /*0024*/ 	.byte	0x00, 0xf0, 0x11, 0x00


	//----- nvinfo : EIATTR_KPARAM_INFO
	.align		4
.L_217:
        /*0028*/ 	.byte	0x04, 0x17
        /*002a*/ 	.short	(.L_219 - .L_218)
.L_218:
        /*002c*/ 	.word	0x00000000
        /*0030*/ 	.short	0x0003
        /*0032*/ 	.short	0x0018
        /*0034*/ 	.byte	0x00, 0xf0, 0x11, 0x00


	//----- nvinfo : EIATTR_KPARAM_INFO
	.align		4
.L_219:
        /*0038*/ 	.byte	0x04, 0x17
        /*003a*/ 	.short	(.L_221 - .L_220)
.L_220:
        /*003c*/ 	.word	0x00000000
        /*0040*/ 	.short	0x0002
        /*0042*/ 	.short	0x0010
        /*0044*/ 	.byte	0x00, 0xf0, 0x21, 0x00


	//----- nvinfo : EIATTR_KPARAM_INFO
	.align		4
.L_221:
        /*0048*/ 	.byte	0x04, 0x17
        /*004a*/ 	.short	(.L_223 - .L_222)
.L_222:
        /*004c*/ 	.word	0x00000000
        /*0050*/ 	.short	0x0001
        /*0052*/ 	.short	0x0008
        /*0054*/ 	.byte	0x00, 0xf0, 0x21, 0x00


	//----- nvinfo : EIATTR_KPARAM_INFO
	.align		4
.L_223:
        /*0058*/ 	.byte	0x04, 0x17
        /*005a*/ 	.short	(.L_225 - .L_224)
.L_224:
        /*005c*/ 	.word	0x00000000
        /*0060*/ 	.short	0x0000
        /*0062*/ 	.short	0x0000
        /*0064*/ 	.byte	0x00, 0xf0, 0x21, 0x00


	//----- nvinfo : EIATTR_SPARSE_MMA_MASK
	.align		4
.L_225:
        /*0068*/ 	.byte	0x03, 0x50
        /*006a*/ 	.short	0x0000


	//----- nvinfo : EIATTR_MAXREG_COUNT
	.align		4
        /*006c*/ 	.byte	0x03, 0x1b
        /*006e*/ 	.short	0x0040


	//----- nvinfo : EIATTR_NUM_BARRIERS
	.align		4
        /*0070*/ 	.byte	0x02, 0x4c
        /*0072*/ 	.byte	0x01
	.zero		1


	//----- nvinfo : EIATTR_MERCURY_ISA_VERSION
	.align		4
        /*0074*/ 	.byte	0x03, 0x5f
        /*0076*/ 	.short	0x0101


	//----- nvinfo : EIATTR_INT_WARP_WIDE_INSTR_OFFSETS
	.align		4
        /*0078*/ 	.byte	0x04, 0x31
        /*007a*/ 	.short	(.L_227 - .L_226)


	//   ....[0]....
.L_226:
        /*007c*/ 	.word	0x00001290


	//   ....[1]....
        /*0080*/ 	.word	0x00001350


	//   ....[2]....
        /*0084*/ 	.word	0x00001460


	//   ....[3]....
        /*0088*/ 	.word	0x00001520


	//   ....[4]....
        /*008c*/ 	.word	0x000016a0


	//   ....[5]....
        /*0090*/ 	.word	0x00001760


	//   ....[6]....
        /*0094*/ 	.word	0x00001870


	//   ....[7]....
        /*0098*/ 	.word	0x00001940


	//   ....[8]....
        /*009c*/ 	.word	0x00001b70


	//   ....[9]....
        /*00a0*/ 	.word	0x00001bf0


	//   ....[10]....
        /*00a4*/ 	.word	0x00001d20


	//   ....[11]....
        /*00a8*/ 	.word	0x00001df0


	//   ....[12]....
        /*00ac*/ 	.word	0x000026f0


	//   ....[13]....
        /*00b0*/ 	.word	0x00002780


	//   ....[14]....
        /*00b4*/ 	.word	0x00002840


	//   ....[15]....
        /*00b8*/ 	.word	0x000028f0


	//   ....[16]....
        /*00bc*/ 	.word	0x00002aa0


	//   ....[17]....
        /*00c0*/ 	.word	0x00002b30


	//   ....[18]....
        /*00c4*/ 	.word	0x00002bf0


	//   ....[19]....
        /*00c8*/ 	.word	0x00002ca0


	//   ....[20]....
        /*00cc*/ 	.word	0x00002e50


	//   ....[21]....
        /*00d0*/ 	.word	0x00002ef0


	//   ....[22]....
        /*00d4*/ 	.word	0x00002fa0


	//   ....[23]....
        /*00d8*/ 	.word	0x00003060


	//   ....[24]....
        /*00dc*/ 	.word	0x00003280


	//   ....[25]....
        /*00e0*/ 	.word	0x00003320


	//   ....[26]....
        /*00e4*/ 	.word	0x000033f0


	//   ....[27]....
        /*00e8*/ 	.word	0x000034b0


	//   ....[28]....
        /*00ec*/ 	.word	0x00003620


	//   ....[29]....
        /*00f0*/ 	.word	0x000036c0


	//   ....[30]....
        /*00f4*/ 	.word	0x00003790


	//   ....[31]....
        /*00f8*/ 	.word	0x00003850


	//   ....[32]....
        /*00fc*/ 	.word	0x000039c0


	//   ....[33]....
        /*0100*/ 	.word	0x00003a60


	//   ....[34]....
        /*0104*/ 	.word	0x00003b30


	//   ....[35]....
        /*0108*/ 	.word	0x00003bf0


	//   ....[36]....
        /*010c*/ 	.word	0x00003d60


	//   ....[37]....
        /*0110*/ 	.word	0x00003e00


	//   ....[38]....
        /*0114*/ 	.word	0x00003ed0


	//   ....[39]....
        /*0118*/ 	.word	0x00003f90


	//   ....[40]....
        /*011c*/ 	.word	0x000048a0


	//   ....[41]....
        /*0120*/ 	.word	0x00004940


	//   ....[42]....
        /*0124*/ 	.word	0x000049f0


	//   ....[43]....
        /*0128*/ 	.word	0x00004ab0


	//   ....[44]....
        /*012c*/ 	.word	0x00004c40


	//   ....[45]....
        /*0130*/ 	.word	0x00004ce0


	//   ....[46]....
        /*0134*/ 	.word	0x00004d90


	//   ....[47]....
        /*0138*/ 	.word	0x00004e50


	//   ....[48]....
        /*013c*/ 	.word	0x00004fe0


	//   ....[49]....
        /*0140*/ 	.word	0x00005080


	//   ....[50]....
        /*0144*/ 	.word	0x00005130


	//   ....[51]....
        /*0148*/ 	.word	0x000051f0


	//   ....[52]....
        /*014c*/ 	.word	0x00005430


	//   ....[53]....
        /*0150*/ 	.word	0x000054d0


	//   ....[54]....
        /*0154*/ 	.word	0x000055a0


	//   ....[55]....
        /*0158*/ 	.word	0x00005660


	//   ....[56]....
        /*015c*/ 	.word	0x000057e0


	//   ....[57]....
        /*0160*/ 	.word	0x00005880


	//   ....[58]....
        /*0164*/ 	.word	0x00005950


	//   ....[59]....
        /*0168*/ 	.word	0x00005a10


	//   ....[60]....
        /*016c*/ 	.word	0x00005b90


	//   ....[61]....
        /*0170*/ 	.word	0x00005c30


	//   ....[62]....
        /*0174*/ 	.word	0x00005d00


	//   ....[63]....
        /*0178*/ 	.word	0x00005dc0


	//   ....[64]....
        /*017c*/ 	.word	0x00005f40


	//   ....[65]....
        /*0180*/ 	.word	0x00005fe0


	//   ....[66]....
        /*0184*/ 	.word	0x000060b0


	//   ....[67]....
        /*0188*/ 	.word	0x00006170


	//   ....[68]....
        /*018c*/ 	.word	0x00006a80


	//   ....[69]....
        /*0190*/ 	.word	0x00006b20


	//   ....[70]....
        /*0194*/ 	.word	0x00006bd0


	//   ....[71]....
        /*0198*/ 	.word	0x00006c90


	//   ....[72]....
        /*019c*/ 	.word	0x00006e20


	//   ....[73]....
        /*01a0*/ 	.word	0x00006ec0


	//   ....[74]....
        /*01a4*/ 	.word	0x00006f70


	//   ....[75]....
        /*01a8*/ 	.word	0x00007030


	//   ....[76]....
        /*01ac*/ 	.word	0x000071c0


	//   ....[77]....
        /*01b0*/ 	.word	0x00007260


	//   ....[78]....
        /*01b4*/ 	.word	0x00007310


	//   ....[79]....
        /*01b8*/ 	.word	0x000073d0


	//   ....[80]....
        /*01bc*/ 	.word	0x00007600


	//   ....[81]....
        /*01c0*/ 	.word	0x000076a0


	//   ....[82]....
        /*01c4*/ 	.word	0x00007770


	//   ....[83]....
        /*01c8*/ 	.word	0x00007830


	//   ....[84]....
        /*01cc*/ 	.word	0x000079b0


	//   ....[85]....
        /*01d0*/ 	.word	0x00007a50


	//   ....[86]....
        /*01d4*/ 	.word	0x00007b20


	//   ....[87]....
        /*01d8*/ 	.word	0x00007be0


	//   ....[88]....
        /*01dc*/ 	.word	0x00007d60


	//   ....[89]....
        /*01e0*/ 	.word	0x00007e00


	//   ....[90]....
        /*01e4*/ 	.word	0x00007ed0


	//   ....[91]....
        /*01e8*/ 	.word	0x00007f90


	//   ....[92]....
        /*01ec*/ 	.word	0x00008110


	//   ....[93]....
        /*01f0*/ 	.word	0x000081b0


	//   ....[94]....
        /*01f4*/ 	.word	0x00008280


	//   ....[95]....
        /*01f8*/ 	.word	0x00008340


	//   ....[96]....
        /*01fc*/ 	.word	0x00008c10


	//   ....[97]....
        /*0200*/ 	.word	0x00008cc0


	//   ....[98]....
        /*0204*/ 	.word	0x00008d80


	//   ....[99]....
        /*0208*/ 	.word	0x00008e40


	//   ....[100]....
        /*020c*/ 	.word	0x00008fb0


	//   ....[101]....
        /*0210*/ 	.word	0x00009060


	//   ....[102]....
        /*0214*/ 	.word	0x00009120


	//   ....[103]....
        /*0218*/ 	.word	0x000091e0


	//   ....[104]....
        /*021c*/ 	.word	0x00009350


	//   ....[105]....
        /*0220*/ 	.word	0x00009400


	//   ....[106]....
        /*0224*/ 	.word	0x000094c0


	//   ....[107]....
        /*0228*/ 	.word	0x00009580


	//   ....[108]....
        /*022c*/ 	.word	0x00009770


	//   ....[109]....
        /*0230*/ 	.word	0x00009840


	//   ....[110]....
        /*0234*/ 	.word	0x00009900


	//   ....[111]....
        /*0238*/ 	.word	0x000099d0


	//   ....[112]....
        /*023c*/ 	.word	0x00009b10


	//   ....[113]....
        /*0240*/ 	.word	0x00009be0


	//   ....[114]....
        /*0244*/ 	.word	0x00009ca0


	//   ....[115]....
        /*0248*/ 	.word	0x00009d70


	//   ....[116]....
        /*024c*/ 	.word	0x00009eb0


	//   ....[117]....
        /*0250*/ 	.word	0x00009f80


	//   ....[118]....
        /*0254*/ 	.word	0x0000a040


	//   ....[119]....
        /*0258*/ 	.word	0x0000a110


	//   ....[120]....
        /*025c*/ 	.word	0x0000a250


	//   ....[121]....
        /*0260*/ 	.word	0x0000a320


	//   ....[122]....
        /*0264*/ 	.word	0x0000a3e0


	//   ....[123]....
        /*0268*/ 	.word	0x0000a4b0


	//   ....[124]....
        /*026c*/ 	.word	0x0000a780


	//   ....[125]....
        /*0270*/ 	.word	0x0000a840


	//   ....[126]....
        /*0274*/ 	.word	0x0000aa70


	//   ....[127]....
        /*0278*/ 	.word	0x0000ab30


	//   ....[128]....
        /*027c*/ 	.word	0x0000ac90


	//   ....[129]....
        /*0280*/ 	.word	0x0000ad50


	//   ....[130]....
        /*0284*/ 	.word	0x0000aeb0


	//   ....[131]....
        /*0288*/ 	.word	0x0000af70


	//   ....[132]....
        /*028c*/ 	.word	0x0000b0d0


	//   ....[133]....
        /*0290*/ 	.word	0x0000b190


	//   ....[134]....
        /*0294*/ 	.word	0x0000b410


	//   ....[135]....
        /*0298*/ 	.word	0x0000b4d0


	//   ....[136]....
        /*029c*/ 	.word	0x0000b600


	//   ....[137]....
        /*02a0*/ 	.word	0x0000b6c0


	//   ....[138]....
        /*02a4*/ 	.word	0x0000b8f0


	//   ....[139]....
        /*02a8*/ 	.word	0x0000b970


	//----- nvinfo : EIATTR_EXIT_INSTR_OFFSETS
	.align		4
.L_227:
        /*02ac*/ 	.byte	0x04, 0x1c
        /*02ae*/ 	.short	(.L_229 - .L_228)


	//   ....[0]....
.L_228:
        /*02b0*/ 	.word	0x00000040


	//   ....[1]....
        /*02b4*/ 	.word	0x00000160


	//   ....[2]....
        /*02b8*/ 	.word	0x000005b0


	//   ....[3]....
        /*02bc*/ 	.word	0x00000640


	//   ....[4]....
        /*02c0*/ 	.word	0x0000ba30


	//   ....[5]....
        /*02c4*/ 	.word	0x0000bb60


	//   ....[6]....
        /*02c8*/ 	.word	0x0000bbd0


	//----- nvinfo : EIATTR_MAX_THREADS
	.align		4
.L_229:
        /*02cc*/ 	.byte	0x04, 0x05
        /*02ce*/ 	.short	(.L_231 - .L_230)
.L_230:
        /*02d0*/ 	.word	0x00000400
        /*02d4*/ 	.word	0x00000001
        /*02d8*/ 	.word	0x00000001


	//----- nvinfo : EIATTR_CRS_STACK_SIZE
	.align		4
.L_231:
        /*02dc*/ 	.byte	0x04, 0x1e
        /*02de*/ 	.short	(.L_233 - .L_232)
.L_232:
        /*02e0*/ 	.word	0x00000000


	//----- nvinfo : EIATTR_CBANK_PARAM_SIZE
	.align		4
.L_233:
        /*02e4*/ 	.byte	0x03, 0x19
        /*02e6*/ 	.short	0x0024


	//----- nvinfo : EIATTR_PARAM_CBANK
	.align		4
        /*02e8*/ 	.byte	0x04, 0x0a
        /*02ea*/ 	.short	(.L_235 - .L_234)
	.align		4
.L_234:
        /*02ec*/ 	.word	index@(.nv.constant0._ZN4vllm25FilteredTopKUnifiedKernelIfiLi1EEEvPKT_PT0_PKS4_jjj)
        /*02f0*/ 	.short	0x0210
        /*02f2*/ 	.short	0x0024


	//----- nvinfo : EIATTR_SW_WAR
	.align		4
.L_235:
        /*02f4*/ 	.byte	0x04, 0x36
        /*02f6*/ 	.short	(.L_237 - .L_236)
.L_236:
        /*02f8*/ 	.word	0x00000008
.L_237:


//--------------------- .nv.info._ZN3cub17CUB_300001_SM_9006detail11EmptyKernelIvEEvv --------------------------
	.section	.nv.info._ZN3cub17CUB_300001_SM_9006detail11EmptyKernelIvEEvv,"",@"SHT_CUDA_INFO"
	.sectionflags	@""
	.align	4


	//----- nvinfo : EIATTR_CUDA_API_VERSION
	.align		4
        /*0000*/ 	.byte	0x04, 0x37
        /*0002*/ 	.short	(.L_239 - .L_238)
.L_238:
        /*0004*/ 	.word	0x00000082


	//----- nvinfo : EIATTR_SPARSE_MMA_MASK
	.align		4
.L_239:
        /*0008*/ 	.byte	0x03, 0x50
        /*000a*/ 	.short	0x0000


	//----- nvinfo : EIATTR_MAXREG_COUNT
	.align		4
        /*000c*/ 	.byte	0x03, 0x1b
        /*000e*/ 	.short	0x00ff


	//----- nvinfo : EIATTR_MERCURY_ISA_VERSION
	.align		4
        /*0010*/ 	.byte	0x03, 0x5f
        /*0012*/ 	.short	0x0101


	//----- nvinfo : EIATTR_EXIT_INSTR_OFFSETS
	.align		4
        /*0014*/ 	.byte	0x04, 0x1c
        /*0016*/ 	.short	(.L_241 - .L_240)


	//   ....[0]....
.L_240:
        /*0018*/ 	.word	0x00000010


	//----- nvinfo : EIATTR_SW_WAR
	.align		4
.L_241:
        /*001c*/ 	.byte	0x04, 0x36
        /*001e*/ 	.short	(.L_243 - .L_242)
.L_242:
        /*0020*/ 	.word	0x00000008
.L_243:


//--------------------- .nv.callgraph             --------------------------
	.section	.nv.callgraph,"",@"SHT_CUDA_CALLGRAPH"
	.align	4
	.sectionentsize	8
	.align		4
        /*0000*/ 	.word	0x00000000
	.align		4
        /*0004*/ 	.word	0xffffffff
	.align		4
        /*0008*/ 	.word	0x00000000
	.align		4
        /*000c*/ 	.word	0xfffffffe
	.align		4
        /*0010*/ 	.word	0x00000000
	.align		4
        /*0014*/ 	.word	0xfffffffd
	.align		4
        /*0018*/ 	.word	0x00000000
	.align		4
        /*001c*/ 	.word	0xfffffffc


//--------------------- .nv.constant4             --------------------------
	.section	.nv.constant4,"a",@progbits
	.align	8
	.align		8
.nv.constant4:
        /*0000*/ 	.dword	_ZN37_INTERNAL_1185ba60_7_topk_cu_8dabdab74cuda3std3__45__cpo5beginE
	.align		8
        /*0008*/ 	.dword	_ZN37_INTERNAL_1185ba60_7_topk_cu_8dabdab74cuda3std3__45__cpo3endE
	.align		8
        /*0010*/ 	.dword	_ZN37_INTERNAL_1185ba60_7_topk_cu_8dabdab74cuda3std3__45__cpo6cbeginE
	.align		8
        /*0018*/ 	.dword	_ZN37_INTERNAL_1185ba60_7_topk_cu_8dabdab74cuda3std3__45__cpo4cendE
	.align		8
        /*0020*/ 	.dword	_ZN37_INTERNAL_1185ba60_7_topk_cu_8dabdab74cuda3std3__45__cpo6rbeginE
	.align		8
        /*0028*/ 	.dword	_ZN37_INTERNAL_1185ba60_7_topk_cu_8dabdab74cuda3std3__45__cpo4rendE
	.align		8
        /*0030*/ 	.dword	_ZN37_INTERNAL_1185ba60_7_topk_cu_8dabdab74cuda3std3__45__cpo7crbeginE
	.align		8
        /*0038*/ 	.dword	_ZN37_INTERNAL_1185ba60_7_topk_cu_8dabdab74cuda3std3__45__cpo5crendE
	.align		8
        /*0040*/ 	.dword	_ZN37_INTERNAL_1185ba60_7_topk_cu_8dabdab74cuda3std3__439_GLOBAL__N__1185ba60_7_topk_cu_8dabdab76ignoreE
	.align		8
        /*0048*/ 	.dword	_ZN37_INTERNAL_1185ba60_7_topk_cu_8dabdab74cuda3std3__419piecewise_constructE
	.align		8
        /*0050*/ 	.dword	_ZN37_INTERNAL_1185ba60_7_topk_cu_8dabdab74cuda3std3__48in_placeE
	.align		8
        /*0058*/ 	.dword	_ZN37_INTERNAL_1185ba60_7_topk_cu_8dabdab74cuda3std3__420unreachable_sentinelE
	.align		8
        /*0060*/ 	.dword	_ZN37_INTERNAL_1185ba60_7_topk_cu_8dabdab74cuda3std3__47nulloptE
	.align		8
        /*0068*/ 	.dword	_ZN37_INTERNAL_1185ba60_7_topk_cu_8dabdab74cuda3std3__48unexpectE
	.align		8
        /*0070*/ 	.dword	_ZN37_INTERNAL_1185ba60_7_topk_cu_8dabdab74cuda3std6ranges3__45__cpo4swapE
	.align		8
        /*0078*/ 	.dword	_ZN37_INTERNAL_1185ba60_7_topk_cu_8dabdab74cuda3std6ranges3__45__cpo9iter_moveE
	.align		8
        /*0080*/ 	.dword	_ZN37_INTERNAL_1185ba60_7_topk_cu_8dabdab74cuda3std6ranges3__45__cpo5beginE
	.align		8
        /*0088*/ 	.dword	_ZN37_INTERNAL_1185ba60_7_topk_cu_8dabdab74cuda3std6ranges3__45__cpo3endE
	.align		8
        /*0090*/ 	.dword	_ZN37_INTERNAL_1185ba60_7_topk_cu_8dabdab74cuda3std6ranges3__45__cpo6cbeginE
	.align		8
        /*0098*/ 	.dword	_ZN37_INTERNAL_1185ba60_7_topk_cu_8dabdab74cuda3std6ranges3__45__cpo4cendE
	.align		8
        /*00a0*/ 	.dword	_ZN37_INTERNAL_1185ba60_7_topk_cu_8dabdab74cuda3std6ranges3__45__cpo7advanceE
	.align		8
        /*00a8*/ 	.dword	_ZN37_INTERNAL_1185ba60_7_topk_cu_8dabdab74cuda3std6ranges3__45__cpo9iter_swapE
	.align		8
        /*00b0*/ 	.dword	_ZN37_INTERNAL_1185ba60_7_topk_cu_8dabdab74cuda3std6ranges3__45__cpo4nextE
	.align		8
        /*00b8*/ 	.dword	_ZN37_INTERNAL_1185ba60_7_topk_cu_8dabdab74cuda3std6ranges3__45__cpo4prevE
	.align		8
        /*00c0*/ 	.dword	_ZN37_INTERNAL_1185ba60_7_topk_cu_8dabdab74cuda3std6ranges3__45__cpo4dataE
	.align		8
        /*00c8*/ 	.dword	_ZN37_INTERNAL_1185ba60_7_topk_cu_8dabdab74cuda3std6ranges3__45__cpo5cdataE
	.align		8
        /*00d0*/ 	.dword	_ZN37_INTERNAL_1185ba60_7_topk_cu_8dabdab74cuda3std6ranges3__45__cpo4sizeE
	.align		8
        /*00d8*/ 	.dword	_ZN37_INTERNAL_1185ba60_7_topk_cu_8dabdab74cuda3std6ranges3__45__cpo5ssizeE
	.align		8
        /*00e0*/ 	.dword	_ZN37_INTERNAL_1185ba60_7_topk_cu_8dabdab74cuda3std6ranges3__45__cpo8distanceE
	.align		8
        /*00e8*/ 	.dword	_ZN37_INTERNAL_1185ba60_7_topk_cu_8dabdab76thrust23THRUST_300001_SM_900_NS6system6detail10sequential3seqE
	.align		8
        /*00f0*/ 	.dword	_ZN37_INTERNAL_1185ba60_7_topk_cu_8dabdab76thrust23THRUST_300001_SM_900_NS12placeholders2_1E
	.align		8
        /*00f8*/ 	.dword	_ZN37_INTERNAL_1185ba60_7_topk_cu_8dabdab76thrust23THRUST_300001_SM_900_NS12placeholders2_2E
	.align		8
        /*0100*/ 	.dword	_ZN37_INTERNAL_1185ba60_7_topk_cu_8dabdab76thrust23THRUST_300001_SM_900_NS12placeholders2_3E
	.align		8
        /*0108*/ 	.dword	_ZN37_INTERNAL_1185ba60_7_topk_cu_8dabdab76thrust23THRUST_300001_SM_900_NS12placeholders2_4E
	.align		8
        /*0110*/ 	.dword	_ZN37_INTERNAL_1185ba60_7_topk_cu_8dabdab76thrust23THRUST_300001_SM_900_NS12placeholders2_5E
	.align		8
        /*0118*/ 	.dword	_ZN37_INTERNAL_1185ba60_7_topk_cu_8dabdab76thrust23THRUST_300001_SM_900_NS12placeholders2_6E
	.align		8
        /*0120*/ 	.dword	_ZN37_INTERNAL_1185ba60_7_topk_cu_8dabdab76thrust23THRUST_300001_SM_900_NS12placeholders2_7E
	.align		8
        /*0128*/ 	.dword	_ZN37_INTERNAL_1185ba60_7_topk_cu_8dabdab76thrust23THRUST_300001_SM_900_NS12placeholders2_8E
	.align		8
        /*0130*/ 	.dword	_ZN37_INTERNAL_1185ba60_7_topk_cu_8dabdab76thrust23THRUST_300001_SM_900_NS12placeholders2_9E
	.align		8
        /*0138*/ 	.dword	_ZN37_INTERNAL_1185ba60_7_topk_cu_8dabdab76thrust23THRUST_300001_SM_900_NS12placeholders3_10E


//--------------------- .text._ZN4vllm10persistent22persistent_topk_kernelILj1EEEvNS0_20PersistentTopKParamsE --------------------------
	.section	.text._ZN4vllm10persistent22persistent_topk_kernelILj1EEEvNS0_20PersistentTopKParamsE,"ax",@progbits
	.align	128
        .global         _ZN4vllm10persistent22persistent_topk_kernelILj1EEEvNS0_20PersistentTopKParamsE
        .type           _ZN4vllm10persistent22persistent_topk_kernelILj1EEEvNS0_20PersistentTopKParamsE,@function
        .size           _ZN4vllm10persistent22persistent_topk_kernelILj1EEEvNS0_20PersistentTopKParamsE,(.L_x_3107 - _ZN4vllm10persistent22persistent_topk_kernelILj1EEEvNS0_20PersistentTopKParamsE)
        .other          _ZN4vllm10persistent22persistent_topk_kernelILj1EEEvNS0_20PersistentTopKParamsE,@"STO_CUDA_ENTRY STV_DEFAULT"
_ZN4vllm10persistent22persistent_topk_kernelILj1EEEvNS0_20PersistentTopKParamsE:
.text._ZN4vllm10persistent22persistent_topk_kernelILj1EEEvNS0_20PersistentTopKParamsE:
[----:B------:R-:W0:Y:S01]  /*0000*/  LDC R1, c[0x0][0x28] ;  /* 0x00000a00ff017b82 */ /* 0x000e220000000800 */
[----:B------:R-:W-:Y:S01]  /*0010*/  ULDC UR9, c[0x0][0x23c] ;  /* 0x00008f0000097ab9 */ /* 0x000fe20000000800 */
[----:B------:R-:W-:Y:S01]  /*0020*/  UMOV UR4, URZ ;  /* 0x0000003f00047c82 */ /* 0x000fe20008000000 */
[----:B------:R-:W1:Y:S01]  /*0030*/  I2F.U32.RP R0, UR9 ;  /* 0x0000000900007d06 */ /* 0x000e620008209000 */
[----:B------:R-:W-:-:S04]  /*0040*/  ULDC UR7, c[0x0][0xc] ;  /* 0x0000030000077ab9 */ /* 0x000fc80000000800 */
[----:B------:R-:W2:Y:S01]  /*0050*/  S2UR UR10, SR_CTAID.X ;  /* 0x00000000000a79c3 */ /* 0x000ea20000002500 */
[----:B0-----:R-:W-:Y:S02]  /*0060*/  VIADD R1, R1, 0xffffff20 ;  /* 0xffffff2001017836 */ /* 0x001fe40000000000 */
[----:B-1----:R-:W0:Y:S02]  /*0070*/  MUFU.RCP R0, R0 ;  /* 0x0000000000007308 */ /* 0x002e240000001000 */
[----:B0-----:R-:W-:-:S06]  /*0080*/  VIADD R2, R0, 0xffffffe ;  /* 0x0ffffffe00027836 */ /* 0x001fcc0000000000 */
[----:B------:R-:W0:Y:S02]  /*0090*/  F2I.FTZ.U32.TRUNC.NTZ R2, R2 ;  /* 0x0000000200027305 */ /* 0x000e24000021f000 */
[----:B0-----:R-:W-:-:S13]  /*00a0*/  R2UR UR5, R2 ;  /* 0x00000000020572ca */ /* 0x001fda00000e0000 */
[----:B------:R-:W-:-:S04]  /*00b0*/  UIADD3 UR6, URZ, -UR5, URZ ;  /* 0x800000053f067290 */ /* 0x000fc8000fffe03f */
[----:B------:R-:W-:-:S04]  /*00c0*/  UIMAD UR6, UR6, UR9, URZ ;  /* 0x00000009060672a4 */ /* 0x000fc8000f8e023f */
[----:B------:R-:W-:-:S07]  /*00d0*/  UIMAD.WIDE.U32 UR4, UR5, UR6, UR4 ;  /* 0x00000006050472a5 */ /* 0x000fce000f8e0004 */
[----:B------:R-:W-:Y:S02]  /*00e0*/  UMOV UR6, UR5 ;  /* 0x0000000500067c82 */ /* 0x000fe40008000000 */
[----:B------:R-:W-:-:S07]  /*00f0*/  UIMAD.WIDE.U32 UR4, UR6, UR7, URZ ;  /* 0x00000007060472a5 */ /* 0x000fce000f8e003f */
[----:B------:R-:W-:Y:S02]  /*0100*/  UMOV UR8, UR5 ;  /* 0x0000000500087c82 */ /* 0x000fe40008000000 */
[----:B------:R-:W-:-:S04]  /*0110*/  UIADD3 UR4, -UR8, URZ, URZ ;  /* 0x0000003f08047290 */ /* 0x000fc8000fffe13f */
[----:B------:R-:W-:Y:S02]  /*0120*/  UIMAD UR4, UR9, UR4, UR7 ;  /* 0x00000004090472a4 */ /* 0x000fe4000f8e0207 */
[----:B------:R-:W-:Y:S02]  /*0130*/  ULOP3.LUT UR7, URZ, UR9, URZ, 0x33, !UPT ;  /* 0x000000093f077292 */ /* 0x000fe4000f8e333f */
[----:B------:R-:W-:-:S11]  /*0140*/  UISETP.GE.U32.AND UP0, UPT, UR4, UR9, UPT ;  /* 0x000000090400728c */ /* 0x000fd6000bf06070 */
[----:B------:R-:W-:Y:S02]  /*0150*/  @UP0 UIADD3 UR4, UR4, -UR9, URZ ;  /* 0x8000000904040290 */ /* 0x000fe4000fffe03f */
[----:B------:R-:W-:Y:S02]  /*0160*/  @UP0 UIADD3 UR8, UR8, 0x1, URZ ;  /* 0x0000000108080890 */ /* 0x000fe4000fffe03f */
[----:B------:R-:W-:Y:S02]  /*0170*/  UISETP.GE.U32.AND UP1, UPT, UR4, UR9, UPT ;  /* 0x000000090400728c */ /* 0x000fe4000bf26070 */
[----:B------:R-:W-:Y:S02]  /*0180*/  UISETP.NE.U32.AND UP0, UPT, UR9, URZ, UPT ;  /* 0x0000003f0900728c */ /* 0x000fe4000bf05070 */
[----:B--2---:R-:W-:-:S04]  /*0190*/  UIMAD.WIDE.U32 UR4, UR6, UR10, URZ ;  /* 0x0000000a060472a5 */ /* 0x004fc8000f8e003f */
[----:B------:R-:W-:-:S03]  /*01a0*/  UIADD3 UR4, -UR5, URZ, URZ ;  /* 0x0000003f05047290 */ /* 0x000fc6000fffe13f */
[----:B------:R-:W-:Y:S02]  /*01b0*/  @UP1 UIADD3 UR8, UR8, 0x1, URZ ;  /* 0x0000000108081890 */ /* 0x000fe4000fffe03f */
[----:B------:R-:W-:Y:S02]  /*01c0*/  UIMAD UR4, UR9, UR4, UR10 ;  /* 0x00000004090472a4 */ /* 0x000fe4000f8e020a */
[----:B------:R-:W-:Y:S02]  /*01d0*/  USEL UR6, UR7, UR8, !UP0 ;  /* 0x0000000807067287 */ /* 0x000fe4000c000000 */
[----:B------:R-:W-:Y:S02]  /*01e0*/  UISETP.GE.U32.AND UP1, UPT, UR4, UR9, UPT ;  /* 0x000000090400728c */ /* 0x000fe4000bf26070 */
[----:B------:R-:W-:-:S04]  /*01f0*/  UIMAD UR8, UR6, UR9, URZ ;  /* 0x00000009060872a4 */ /* 0x000fc8000f8e023f */
[----:B------:R-:W-:-:S05]  /*0200*/  UISETP.GE.U32.AND UP2, UPT, UR10, UR8, UPT ;  /* 0x000000080a00728c */ /* 0x000fca000bf46070 */
[----:B------:R-:W-:Y:S01]  /*0210*/  @UP1 UIADD3 UR4, UR4, -UR9, URZ ;  /* 0x8000000904041290 */ /* 0x000fe2000fffe03f */
[----:B------:R-:W-:-:S03]  /*0220*/  PLOP3.LUT P0, PT, PT, PT, UP2, 0x80, 0x0 ;  /* 0x000000000000781c */ /* 0x000fc60003f0f028 */
[----:B------:R-:W-:-:S10]  /*0230*/  UISETP.GE.U32.AND UP2, UPT, UR4, UR9, UPT ;  /* 0x000000090400728c */ /* 0x000fd4000bf46070 */
[----:B------:R-:W-:Y:S05]  /*0240*/  @P0 EXIT ;  /* 0x000000000000094d */ /* 0x000fea0003800000 */
[----:B------:R-:W0:Y:S01]  /*0250*/  LDC R0, c[0x0][0x240] ;  /* 0x00009000ff007b82 */ /* 0x000e220000000800 */
[----:B------:R-:W-:-:S04]  /*0260*/  @UP1 UIADD3 UR5, UR5, 0x1, URZ ;  /* 0x0000000105051890 */ /* 0x000fc8000fffe03f */
[----:B------:R-:W-:-:S04]  /*0270*/  @UP2 UIADD3 UR5, UR5, 0x1, URZ ;  /* 0x0000000105052890 */ /* 0x000fc8000fffe03f */
[----:B------:R-:W-:-:S04]  /*0280*/  USEL UR7, UR7, UR5, !UP0 ;  /* 0x0000000507077287 */ /* 0x000fc8000c000000 */
[----:B------:R-:W-:-:S04]  /*0290*/  UIADD3 UR4, -UR7, URZ, URZ ;  /* 0x0000003f07047290 */ /* 0x000fc8000fffe13f */
[----:B------:R-:W-:-:S06]  /*02a0*/  UIMAD UR10, UR9, UR4, UR10 ;  /* 0x00000004090a72a4 */ /* 0x000fcc000f8e020a */
[----:B------:R-:W-:Y:S02]  /*02b0*/  ISETP.NE.AND P1, PT, RZ, UR10, PT ;  /* 0x0000000aff007c0c */ /* 0x000fe4000bf25270 */
[----:B0-----:R-:W-:-:S13]  /*02c0*/  ISETP.LT.U32.AND P0, PT, R0, 0x8001, PT ;  /* 0x000080010000780c */ /* 0x001fda0003f01070 */
[----:B------:R-:W-:Y:S05]  /*02d0*/  @P1 EXIT P0 ;  /* 0x000000000000194d */ /* 0x000fea0000000000 */
[----:B------:R-:W0:Y:S01]  /*02e0*/  S2R R8, SR_TID.X ;  /* 0x0000000000087919 */ /* 0x000e220000002100 */
[----:B------:R-:W-:Y:S01]  /*02f0*/  ISETP.GE.U32.AND P0, PT, R0, 0x8001, PT ;  /* 0x000080010000780c */ /* 0x000fe20003f06070 */
[----:B------:R-:W-:-:S12]  /*0300*/  ULDC.64 UR16, c[0x0][0x208] ;  /* 0x0000820000107ab9 */ /* 0x000fd80000000a00 */
[----:B------:R-:W-:Y:S05]  /*0310*/  @!P0 BRA `(.L_x_0) ;  /* 0x0000001800e88947 */ /* 0x000fea0003800000 */
[----:B------:R-:W-:Y:S05]  /*0320*/  @P1 BRA `(.L_x_1) ;  /* 0x0000001800e01947 */ /* 0x000fea0003800000 */
[----:B------:R-:W-:Y:S01]  /*0330*/  ULDC.64 UR8, c[0x0][0x228] ;  /* 0x00008a0000087ab9 */ /* 0x000fe20000000a00 */
[C---:B0-----:R-:W-:Y:S01]  /*0340*/  ISETP.GT.U32.AND P3, PT, R8.reuse, 0xff, PT ;  /* 0x000000ff0800780c */ /* 0x041fe20003f64070 */
[----:B------:R-:W-:Y:S01]  /*0350*/  UIMAD.WIDE.U32 UR8, UR7, 0xc10, UR8 ;  /* 0x00000c10070878a5 */ /* 0x000fe2000f8e0008 */
[----:B------:R-:W-:Y:S01]  /*0360*/  IADD3 R14, -R8, 0xff, RZ ;  /* 0x000000ff080e7810 */ /* 0x000fe20007ffe1ff */
[----:B------:R-:W-:Y:S01]  /*0370*/  UMOV UR4, URZ ;  /* 0x0000003f00047c82 */ /* 0x000fe20008000000 */
[----:B------:R-:W-:Y:S01]  /*0380*/  BSSY B0, `(.L_x_2) ;  /* 0x000011d000007945 */ /* 0x000fe20003800000 */
[----:B------:R-:W-:Y:S01]  /*0390*/  UIADD3 UR4, UR9, UR4, URZ ;  /* 0x0000000409047290 */ /* 0x000fe2000fffe03f */
[----:B------:R-:W-:Y:S01]  /*03a0*/  LEA.HI R0, R14, 0x1, RZ, 0x16 ;  /* 0x000000010e007811 */ /* 0x000fe200078fb0ff */
[----:B------:R-:W-:Y:S02]  /*03b0*/  IMAD.U32 R3, RZ, RZ, UR9 ;  /* 0x00000009ff037e24 */ /* 0x000fe4000f8e00ff */
[----:B------:R-:W-:-:S02]  /*03c0*/  IMAD.U32 R2, RZ, RZ, UR8 ;  /* 0x00000008ff027e24 */ /* 0x000fc4000f8e00ff */
[----:B------:R-:W-:Y:S02]  /*03d0*/  IMAD.U32 R3, RZ, RZ, UR4 ;  /* 0x00000004ff037e24 */ /* 0x000fe4000f8e00ff */
[----:B------:R-:W-:Y:S01]  /*03e0*/  IMAD.WIDE.U32 R4, R8, 0x4, R2 ;  /* 0x0000000408047825 */ /* 0x000fe200078e0002 */
[----:B------:R-:W-:Y:S06]  /*03f0*/  @P3 BRA `(.L_x_3) ;  /* 0x0000001000543947 */ /* 0x000fec0003800000 */
[----:B------:R-:W-:Y:S01]  /*0400*/  LOP3.LUT P0, R6, R0, 0x3, RZ, 0xc0, !PT ;  /* 0x0000000300067812 */ /* 0x000fe2000780c0ff */
[----:B------:R-:W-:Y:S01]  /*0410*/  BSSY B1, `(.L_x_4) ;  /* 0x000000d000017945 */ /* 0x000fe20003800000 */
[----:B------:R-:W-:Y:S01]  /*0420*/  ISETP.GE.U32.AND P2, PT, R14, 0xc00, PT ;  /* 0x00000c000e00780c */ /* 0x000fe20003f46070 */
[----:B------:R-:W-:-:S10]  /*0430*/  IMAD.MOV.U32 R7, RZ, RZ, R8 ;  /* 0x000000ffff077224 */ /* 0x000fd400078e0008 */
[----:B------:R-:W-:Y:S05]  /*0440*/  @!P0 BRA `(.L_x_5) ;  /* 0x0000000000248947 */ /* 0x000fea0003800000 */
[----:B------:R0:W-:Y:S01]  /*0450*/  STG.E desc[UR16][R4.64], RZ ;  /* 0x000000ff04007986 */ /* 0x0001e2000c101910 */
[----:B------:R-:W-:Y:S01]  /*0460*/  ISETP.NE.AND P0, PT, R6, 0x1, PT ;  /* 0x000000010600780c */ /* 0x000fe20003f05270 */
[----:B------:R-:W-:-:S12]  /*0470*/  VIADD R7, R8, 0x400 ;  /* 0x0000040008077836 */ /* 0x000fd80000000000 */
[----:B0-----:R-:W-:Y:S05]  /*0480*/  @!P0 BRA `(.L_x_5) ;  /* 0x0000000000148947 */ /* 0x001fea0003800000 */
[----:B------:R-:W-:Y:S01]  /*0490*/  ISETP.NE.AND P0, PT, R6, 0x2, PT ;  /* 0x000000020600780c */ /* 0x000fe20003f05270 */
[----:B------:R0:W-:Y:S01]  /*04a0*/  STG.E desc[UR16][R4.64+0x1000], RZ ;  /* 0x001000ff04007986 */ /* 0x0001e2000c101910 */
[----:B------:R-:W-:-:S11]  /*04b0*/  VIADD R7, R8, 0x800 ;  /* 0x0000080008077836 */ /* 0x000fd60000000000 */
[----:B------:R0:W-:Y:S01]  /*04c0*/  @P0 STG.E desc[UR16][R4.64+0x2000], RZ ;  /* 0x002000ff04000986 */ /* 0x0001e2000c101910 */
[----:B------:R-:W-:-:S07]  /*04d0*/  @P0 VIADD R7, R8, 0xc00 ;  /* 0x00000c0008070836 */ /* 0x000fce0000000000 */
.L_x_5:
[----:B------:R-:W-:Y:S05]  /*04e0*/  BSYNC B1 ;  /* 0x0000000000017941 */ /* 0x000fea0003800000 */
.L_x_4:
[----:B------:R-:W-:Y:S04]  /*04f0*/  BSSY B1, `(.L_x_6) ;  /* 0x0000079000017945 */ /* 0x000fe80003800000 */
[----:B------:R-:W-:Y:S05]  /*0500*/  @!P2 BRA `(.L_x_7) ;  /* 0x0000000400dca947 */ /* 0x000fea0003800000 */
[----:B------:R-:W-:Y:S01]  /*0510*/  ISETP.GE.U32.AND P2, PT, R7, 0x100, PT ;  /* 0x000001000700780c */ /* 0x000fe20003f46070 */
[----:B------:R-:W-:Y:S01]  /*0520*/  BSSY B2, `(.L_x_8) ;  /* 0x0000010000027945 */ /* 0x000fe20003800000 */
[----:B------:R-:W-:-:S11]  /*0530*/  PLOP3.LUT P0, PT, PT, PT, PT, 0x80, 0x0 ;  /* 0x000000000000781c */ /* 0x000fd60003f0f070 */
[----:B------:R-:W-:Y:S05]  /*0540*/  @!P2 BRA `(.L_x_9) ;  /* 0x000000000034a947 */ /* 0x000fea0003800000 */
[C---:B------:R-:W-:Y:S01]  /*0550*/  VIADD R11, R7.reuse, 0x400 ;  /* 0x00000400070b7836 */ /* 0x040fe20000000000 */
[----:B------:R-:W-:Y:S01]  /*0560*/  PLOP3.LUT P0, PT, PT, PT, PT, 0x8, 0x0 ;  /* 0x000000000000781c */ /* 0x000fe20003f0e170 */
[C---:B------:R-:W-:Y:S02]  /*0570*/  VIADD R13, R7.reuse, 0x800 ;  /* 0x00000800070d7836 */ /* 0x040fe40000000000 */
[C---:B------:R-:W-:Y:S02]  /*0580*/  VIADD R17, R7.reuse, 0xc00 ;  /* 0x00000c0007117836 */ /* 0x040fe40000000000 */
[----:B------:R-:W-:-:S04]  /*0590*/  IMAD.WIDE.U32 R8, R7, 0x4, R2 ;  /* 0x0000000407087825 */ /* 0x000fc800078e0002 */
[--C-:B------:R-:W-:Y:S01]  /*05a0*/  IMAD.WIDE.U32 R10, R11, 0x4, R2.reuse ;  /* 0x000000040b0a7825 */ /* 0x100fe200078e0002 */
[----:B------:R1:W-:Y:S03]  /*05b0*/  STG.E desc[UR16][R8.64], RZ ;  /* 0x000000ff08007986 */ /* 0x0003e6000c101910 */
[--C-:B------:R-:W-:Y:S01]  /*05c0*/  IMAD.WIDE.U32 R12, R13, 0x4, R2.reuse ;  /* 0x000000040d0c7825 */ /* 0x100fe200078e0002 */
[----:B------:R1:W-:Y:S03]  /*05d0*/  STG.E desc[UR16][R10.64], RZ ;  /* 0x000000ff0a007986 */ /* 0x0003e6000c101910 */
[----:B------:R-:W-:Y:S01]  /*05e0*/  IMAD.WIDE.U32 R16, R17, 0x4, R2 ;  /* 0x0000000411107825 */ /* 0x000fe200078e0002 */
[----:B------:R1:W-:Y:S03]  /*05f0*/  STG.E desc[UR16][R12.64], RZ ;  /* 0x000000ff0c007986 */ /* 0x0003e6000c101910 */
[----:B------:R-:W-:Y:S01]  /*0600*/  VIADD R7, R7, 0x1000 ;  /* 0x0000100007077836 */ /* 0x000fe20000000000 */
[----:B------:R1:W-:Y:S06]  /*0610*/  STG.E desc[UR16][R16.64], RZ ;  /* 0x000000ff10007986 */ /* 0x0003ec000c101910 */
.L_x_9:
[----:B------:R-:W-:Y:S05]  /*0620*/  BSYNC B2 ;  /* 0x0000000000027941 */ /* 0x000fea0003800000 */
.L_x_8:
[C---:B------:R-:W-:Y:S01]  /*0630*/  ISETP.GE.U32.AND P2, PT, R7.reuse, 0x100, PT ;  /* 0x000001000700780c */ /* 0x040fe20003f46070 */
[----:B------:R-:W-:Y:S01]  /*0640*/  BSSY B2, `(.L_x_10) ;  /* 0x0000037000027945 */ /* 0x000fe20003800000 */
[----:B------:R-:W-:-:S04]  /*0650*/  IADD3 R6, -R7, 0x100, RZ ;  /* 0x0000010007067810 */ /* 0x000fc80007ffe1ff */
[----:B------:R-:W-:-:S13]  /*0660*/  ISETP.LE.U32.OR P2, PT, R6, 0x3000, P2 ;  /* 0x000030000600780c */ /* 0x000fda0001743470 */
[----:B------:R-:W-:Y:S05]  /*0670*/  @P2 BRA `(.L_x_11) ;  /* 0x0000000000cc2947 */ /* 0x000fea0003800000 */
[----:B------:R-:W-:-:S13]  /*0680*/  PLOP3.LUT P0, PT, PT, PT, PT, 0x8, 0x0 ;  /* 0x000000000000781c */ /* 0x000fda0003f0e170 */
.L_x_12:
[C---:B-1----:R-:W-:Y:S02]  /*0690*/  VIADD R11, R7.reuse, 0x400 ;  /* 0x00000400070b7836 */ /* 0x042fe40000000000 */
[----:B------:R-:W-:-:S04]  /*06a0*/  IMAD.WIDE.U32 R8, R7, 0x4, R2 ;  /* 0x0000000407087825 */ /* 0x000fc800078e0002 */
[C---:B------:R-:W-:Y:S01]  /*06b0*/  VIADD R13, R7.reuse, 0x800 ;  /* 0x00000800070d7836 */ /* 0x040fe20000000000 */
[----:B------:R1:W-:Y:S01]  /*06c0*/  STG.E desc[UR16][R8.64], RZ ;  /* 0x000000ff08007986 */ /* 0x0003e2000c101910 */
[----:B------:R-:W-:Y:S02]  /*06d0*/  VIADD R17, R7, 0xc00 ;  /* 0x00000c0007117836 */ /* 0x000fe40000000000 */
[----:B------:R-:W-:-:S04]  /*06e0*/  IMAD.WIDE.U32 R10, R11, 0x4, R2 ;  /* 0x000000040b0a7825 */ /* 0x000fc800078e0002 */
[C---:B------:R-:W-:Y:S01]  /*06f0*/  VIADD R19, R7.reuse, 0x1000 ;  /* 0x0000100007137836 */ /* 0x040fe20000000000 */
[----:B------:R2:W-:Y:S01]  /*0700*/  STG.E desc[UR16][R10.64], RZ ;  /* 0x000000ff0a007986 */ /* 0x0005e2000c101910 */
[----:B------:R-:W-:Y:S02]  /*0710*/  VIADD R15, R7, 0x1c00 ;  /* 0x00001c00070f7836 */ /* 0x000fe40000000000 */
[----:B------:R-:W-:-:S04]  /*0720*/  IMAD.WIDE.U32 R12, R13, 0x4, R2 ;  /* 0x000000040d0c7825 */ /* 0x000fc800078e0002 */
[----:B------:R-:W-:Y:S01]  /*0730*/  VIADD R21, R7, 0x1400 ;  /* 0x0000140007157836 */ /* 0x000fe20000000000 */
[----:B------:R-:W-:Y:S01]  /*0740*/  STG.E desc[UR16][R12.64], RZ ;  /* 0x000000ff0c007986 */ /* 0x000fe2000c101910 */
[----:B------:R-:W-:-:S04]  /*0750*/  IMAD.WIDE.U32 R16, R17, 0x4, R2 ;  /* 0x0000000411107825 */ /* 0x000fc800078e0002 */
[--C-:B------:R-:W-:Y:S01]  /*0760*/  IMAD.WIDE.U32 R18, R19, 0x4, R2.reuse ;  /* 0x0000000413127825 */ /* 0x100fe200078e0002 */
[----:B------:R-:W-:Y:S03]  /*0770*/  STG.E desc[UR16][R16.64], RZ ;  /* 0x000000ff10007986 */ /* 0x000fe6000c101910 */
[----:B-1----:R-:W-:Y:S01]  /*0780*/  VIADD R9, R7, 0x1800 ;  /* 0x0000180007097836 */ /* 0x002fe20000000000 */
[----:B------:R1:W-:Y:S01]  /*0790*/  STG.E desc[UR16][R18.64], RZ ;  /* 0x000000ff12007986 */ /* 0x0003e2000c101910 */
[----:B--2---:R-:W-:-:S04]  /*07a0*/  IMAD.WIDE.U32 R10, R15, 0x4, R2 ;  /* 0x000000040f0a7825 */ /* 0x004fc800078e0002 */
[----:B------:R-:W-:-:S04]  /*07b0*/  IMAD.WIDE.U32 R20, R21, 0x4, R2 ;  /* 0x0000000415147825 */ /* 0x000fc800078e0002 */
[C---:B------:R-:W-:Y:S01]  /*07c0*/  VIADD R15, R7.reuse, 0x2800 ;  /* 0x00002800070f7836 */ /* 0x040fe20000000000 */
[----:B------:R2:W-:Y:S01]  /*07d0*/  STG.E desc[UR16][R20.64], RZ ;  /* 0x000000ff14007986 */ /* 0x0005e2000c101910 */
[----:B------:R-:W-:Y:S02]  /*07e0*/  VIADD R23, R7, 0x2000 ;  /* 0x0000200007177836 */ /* 0x000fe40000000000 */
[----:B------:R-:W-:-:S04]  /*07f0*/  IMAD.WIDE.U32 R8, R9, 0x4, R2 ;  /* 0x0000000409087825 */ /* 0x000fc800078e0002 */
[----:B------:R-:W-:Y:S01]  /*0800*/  VIADD R25, R7, 0x2400 ;  /* 0x0000240007197836 */ /* 0x000fe20000000000 */
[----:B------:R3:W-:Y:S01]  /*0810*/  STG.E desc[UR16][R8.64], RZ ;  /* 0x000000ff08007986 */ /* 0x0007e2000c101910 */
[----:B-1----:R-:W-:-:S03]  /*0820*/  IMAD.WIDE.U32 R18, R15, 0x4, R2 ;  /* 0x000000040f127825 */ /* 0x002fc600078e0002 */
[----:B------:R1:W-:Y:S01]  /*0830*/  STG.E desc[UR16][R10.64], RZ ;  /* 0x000000ff0a007986 */ /* 0x0003e2000c101910 */
[----:B------:R-:W-:Y:S02]  /*0840*/  VIADD R15, R7, 0x2c00 ;  /* 0x00002c00070f7836 */ /* 0x000fe40000000000 */
[----:B------:R-:W-:-:S04]  /*0850*/  IMAD.WIDE.U32 R12, R23, 0x4, R2 ;  /* 0x00000004170c7825 */ /* 0x000fc800078e0002 */
[----:B--2---:R-:W-:Y:S01]  /*0860*/  VIADD R21, R7, 0x3000 ;  /* 0x0000300007157836 */ /* 0x004fe20000000000 */
[----:B------:R2:W-:Y:S01]  /*0870*/  STG.E desc[UR16][R12.64], RZ ;  /* 0x000000ff0c007986 */ /* 0x0005e2000c101910 */
[----:B------:R-:W-:-:S04]  /*0880*/  IMAD.WIDE.U32 R16, R25, 0x4, R2 ;  /* 0x0000000419107825 */ /* 0x000fc800078e0002 */
[C---:B------:R-:W-:Y:S01]  /*0890*/  VIADD R23, R7.reuse, 0x3400 ;  /* 0x0000340007177836 */ /* 0x040fe20000000000 */
[----:B------:R4:W-:Y:S01]  /*08a0*/  STG.E desc[UR16][R16.64], RZ ;  /* 0x000000ff10007986 */ /* 0x0009e2000c101910 */
[C---:B------:R-:W-:Y:S02]  /*08b0*/  VIADD R25, R7.reuse, 0x3800 ;  /* 0x0000380007197836 */ /* 0x040fe40000000000 */
[----:B------:R-:W-:Y:S01]  /*08c0*/  VIADD R27, R7, 0x3c00 ;  /* 0x00003c00071b7836 */ /* 0x000fe20000000000 */
[----:B------:R4:W-:Y:S01]  /*08d0*/  STG.E desc[UR16][R18.64], RZ ;  /* 0x000000ff12007986 */ /* 0x0009e2000c101910 */
[----:B---3--:R-:W-:-:S04]  /*08e0*/  IMAD.WIDE.U32 R8, R15, 0x4, R2 ;  /* 0x000000040f087825 */ /* 0x008fc800078e0002 */
[--C-:B-1----:R-:W-:Y:S01]  /*08f0*/  IMAD.WIDE.U32 R10, R21, 0x4, R2.reuse ;  /* 0x00000004150a7825 */ /* 0x102fe200078e0002 */
[----:B------:R4:W-:Y:S03]  /*0900*/  STG.E desc[UR16][R8.64], RZ ;  /* 0x000000ff08007986 */ /* 0x0009e6000c101910 */
[--C-:B------:R-:W-:Y:S01]  /*0910*/  IMAD.WIDE.U32 R20, R23, 0x4, R2.reuse ;  /* 0x0000000417147825 */ /* 0x100fe200078e0002 */
[----:B------:R4:W-:Y:S03]  /*0920*/  STG.E desc[UR16][R10.64], RZ ;  /* 0x000000ff0a007986 */ /* 0x0009e6000c101910 */
[--C-:B--2---:R-:W-:Y:S01]  /*0930*/  IMAD.WIDE.U32 R12, R25, 0x4, R2.reuse ;  /* 0x00000004190c7825 */ /* 0x104fe200078e0002 */
[----:B------:R4:W-:Y:S03]  /*0940*/  STG.E desc[UR16][R20.64], RZ ;  /* 0x000000ff14007986 */ /* 0x0009e6000c101910 */
[----:B------:R-:W-:Y:S01]  /*0950*/  IMAD.WIDE.U32 R22, R27, 0x4, R2 ;  /* 0x000000041b167825 */ /* 0x000fe200078e0002 */
[----:B------:R4:W-:Y:S03]  /*0960*/  STG.E desc[UR16][R12.64], RZ ;  /* 0x000000ff0c007986 */ /* 0x0009e6000c101910 */
[----:B------:R-:W-:Y:S01]  /*0970*/  VIADD R7, R7, 0x4000 ;  /* 0x0000400007077836 */ /* 0x000fe20000000000 */
[----:B------:R4:W-:Y:S04]  /*0980*/  STG.E desc[UR16][R22.64], RZ ;  /* 0x000000ff16007986 */ /* 0x0009e8000c101910 */
[----:B------:R-:W-:-:S13]  /*0990*/  ISETP.GE.U32.AND P2, PT, R7, -0x2f00, PT ;  /* 0xffffd1000700780c */ /* 0x000fda0003f46070 */
[----:B----4-:R-:W-:Y:S05]  /*09a0*/  @!P2 BRA `(.L_x_12) ;  /* 0xfffffffc0038a947 */ /* 0x010fea000383ffff */
.L_x_11:
[----:B------:R-:W-:Y:S05]  /*09b0*/  BSYNC B2 ;  /* 0x0000000000027941 */ /* 0x000fea0003800000 */
.L_x_10:
[C---:B------:R-:W-:Y:S01]  /*09c0*/  ISETP.GE.U32.AND P2, PT, R7.reuse, 0x100, PT ;  /* 0x000001000700780c */ /* 0x040fe20003f46070 */
[----:B------:R-:W-:Y:S01]  /*09d0*/  BSSY B2, `(.L_x_13) ;  /* 0x000001d000027945 */ /* 0x000fe20003800000 */
[----:B------:R-:W-:-:S04]  /*09e0*/  IADD3 R6, -R7, 0x100, RZ ;  /* 0x0000010007067810 */ /* 0x000fc80007ffe1ff */
[----:B------:R-:W-:-:S13]  /*09f0*/  ISETP.LE.U32.OR P2, PT, R6, 0x1000, P2 ;  /* 0x000010000600780c */ /* 0x000fda0001743470 */
[----:B------:R-:W-:Y:S05]  /*0a00*/  @P2 BRA `(.L_x_14) ;  /* 0x0000000000642947 */ /* 0x000fea0003800000 */
[C---:B------:R-:W-:Y:S01]  /*0a10*/  VIADD R21, R7.reuse, 0x400 ;  /* 0x0000040007157836 */ /* 0x040fe20000000000 */
[----:B------:R-:W-:Y:S01]  /*0a20*/  PLOP3.LUT P0, PT, PT, PT, PT, 0x8, 0x0 ;  /* 0x000000000000781c */ /* 0x000fe20003f0e170 */
[C---:B------:R-:W-:Y:S02]  /*0a30*/  VIADD R23, R7.reuse, 0x800 ;  /* 0x0000080007177836 */ /* 0x040fe40000000000 */
[C---:B-1----:R-:W-:Y:S02]  /*0a40*/  VIADD R9, R7.reuse, 0xc00 ;  /* 0x00000c0007097836 */ /* 0x042fe40000000000 */
[----:B------:R-:W-:-:S04]  /*0a50*/  IMAD.WIDE.U32 R16, R7, 0x4, R2 ;  /* 0x0000000407107825 */ /* 0x000fc800078e0002 */
[----:B------:R-:W-:Y:S01]  /*0a60*/  VIADD R11, R7, 0x1000 ;  /* 0x00001000070b7836 */ /* 0x000fe20000000000 */
[----:B------:R1:W-:Y:S01]  /*0a70*/  STG.E desc[UR16][R16.64], RZ ;  /* 0x000000ff10007986 */ /* 0x0003e2000c101910 */
[----:B------:R-:W-:-:S04]  /*0a80*/  IMAD.WIDE.U32 R20, R21, 0x4, R2 ;  /* 0x0000000415147825 */ /* 0x000fc800078e0002 */
[----:B------:R-:W-:Y:S01]  /*0a90*/  VIADD R13, R7, 0x1400 ;  /* 0x00001400070d7836 */ /* 0x000fe20000000000 */
[----:B------:R2:W-:Y:S01]  /*0aa0*/  STG.E desc[UR16][R20.64], RZ ;  /* 0x000000ff14007986 */ /* 0x0005e2000c101910 */
[----:B------:R-:W-:-:S04]  /*0ab0*/  IMAD.WIDE.U32 R22, R23, 0x4, R2 ;  /* 0x0000000417167825 */ /* 0x000fc800078e0002 */
[C---:B------:R-:W-:Y:S01]  /*0ac0*/  VIADD R15, R7.reuse, 0x1800 ;  /* 0x00001800070f7836 */ /* 0x040fe20000000000 */
[----:B------:R2:W-:Y:S01]  /*0ad0*/  STG.E desc[UR16][R22.64], RZ ;  /* 0x000000ff16007986 */ /* 0x0005e2000c101910 */
[----:B------:R-:W-:Y:S02]  /*0ae0*/  VIADD R19, R7, 0x1c00 ;  /* 0x00001c0007137836 */ /* 0x000fe40000000000 */
[----:B------:R-:W-:-:S04]  /*0af0*/  IMAD.WIDE.U32 R8, R9, 0x4, R2 ;  /* 0x0000000409087825 */ /* 0x000fc800078e0002 */
[--C-:B------:R-:W-:Y:S01]  /*0b00*/  IMAD.WIDE.U32 R10, R11, 0x4, R2.reuse ;  /* 0x000000040b0a7825 */ /* 0x100fe200078e0002 */
[----:B------:R2:W-:Y:S03]  /*0b10*/  STG.E desc[UR16][R8.64], RZ ;  /* 0x000000ff08007986 */ /* 0x0005e6000c101910 */
[--C-:B------:R-:W-:Y:S01]  /*0b20*/  IMAD.WIDE.U32 R12, R13, 0x4, R2.reuse ;  /* 0x000000040d0c7825 */ /* 0x100fe200078e0002 */
[----:B------:R2:W-:Y:S03]  /*0b30*/  STG.E desc[UR16][R10.64], RZ ;  /* 0x000000ff0a007986 */ /* 0x0005e6000c101910 */
[--C-:B-1----:R-:W-:Y:S01]  /*0b40*/  IMAD.WIDE.U32 R16, R15, 0x4, R2.reuse ;  /* 0x000000040f107825 */ /* 0x102fe200078e0002 */
[----:B------:R2:W-:Y:S03]  /*0b50*/  STG.E desc[UR16][R12.64], RZ ;  /* 0x000000ff0c007986 */ /* 0x0005e6000c101910 */
[----:B------:R-:W-:Y:S01]  /*0b60*/  IMAD.WIDE.U32 R18, R19, 0x4, R2 ;  /* 0x0000000413127825 */ /* 0x000fe200078e0002 */
[----:B------:R2:W-:Y:S03]  /*0b70*/  STG.E desc[UR16][R16.64], RZ ;  /* 0x000000ff10007986 */ /* 0x0005e6000c101910 */
[----:B------:R-:W-:Y:S01]  /*0b80*/  VIADD R7, R7, 0x2000 ;  /* 0x0000200007077836 */ /* 0x000fe20000000000 */
[----:B------:R2:W-:Y:S06]  /*0b90*/  STG.E desc[UR16][R18.64], RZ ;  /* 0x000000ff12007986 */ /* 0x0005ec000c101910 */
.L_x_14:
[----:B------:R-:W-:Y:S05]  /*0ba0*/  BSYNC B2 ;  /* 0x0000000000027941 */ /* 0x000fea0003800000 */
.L_x_13:
[----:B------:R-:W-:-:S13]  /*0bb0*/  ISETP.LT.U32.OR P0, PT, R7, 0x100, P0 ;  /* 0x000001000700780c */ /* 0x000fda0000701470 */
[----:B------:R-:W-:Y:S05]  /*0bc0*/  @!P0 BRA `(.L_x_7) ;  /* 0x00000000002c8947 */ /* 0x000fea0003800000 */
[C---:B-12---:R-:W-:Y:S02]  /*0bd0*/  VIADD R9, R7.reuse, 0x400 ;  /* 0x0000040007097836 */ /* 0x046fe40000000000 */
        /* <DEDUP_REMOVED lines=8> */
[----:B------:R3:W-:Y:S04]  /*0c60*/  STG.E desc[UR16][R8.64], RZ ;  /* 0x000000ff08007986 */ /* 0x0007e8000c101910 */
[----:B------:R3:W-:Y:S02]  /*0c70*/  STG.E desc[UR16][R10.64], RZ ;  /* 0x000000ff0a007986 */ /* 0x0007e4000c101910 */
.L_x_7:
[----:B------:R-:W-:Y:S05]  /*0c80*/  BSYNC B1 ;  /* 0x0000000000017941 */ /* 0x000fea0003800000 */
.L_x_6:
[----:B---3--:R-:W1:Y:S01]  /*0c90*/  S2R R7, SR_TID.X ;  /* 0x0000000000077919 */ /* 0x008e620000002100 */
[----:B------:R-:W-:Y:S01]  /*0ca0*/  LOP3.LUT P0, R6, R0, 0x3, RZ, 0xc0, !PT ;  /* 0x0000000300067812 */ /* 0x000fe2000780c0ff */
[----:B------:R-:W-:Y:S01]  /*0cb0*/  BSSY B1, `(.L_x_15) ;  /* 0x000000d000017945 */ /* 0x000fe20003800000 */
[----:B------:R-:W-:Y:S01]  /*0cc0*/  ISETP.GE.U32.AND P2, PT, R14, 0xc00, PT ;  /* 0x00000c000e00780c */ /* 0x000fe20003f46070 */
[----:B-12---:R-:W-:-:S10]  /*0cd0*/  IMAD.MOV.U32 R9, RZ, RZ, R7 ;  /* 0x000000ffff097224 */ /* 0x006fd400078e0007 */
[----:B------:R-:W-:Y:S05]  /*0ce0*/  @!P0 BRA `(.L_x_16) ;  /* 0x0000000000248947 */ /* 0x000fea0003800000 */
[----:B------:R1:W-:Y:S01]  /*0cf0*/  STG.E desc[UR16][R4.64+0x400], RZ ;  /* 0x000400ff04007986 */ /* 0x0003e2000c101910 */
[----:B------:R-:W-:Y:S01]  /*0d00*/  ISETP.NE.AND P0, PT, R6, 0x1, PT ;  /* 0x000000010600780c */ /* 0x000fe20003f05270 */
[----:B------:R-:W-:-:S12]  /*0d10*/  VIADD R9, R7, 0x400 ;  /* 0x0000040007097836 */ /* 0x000fd80000000000 */
[----:B-1----:R-:W-:Y:S05]  /*0d20*/  @!P0 BRA `(.L_x_16) ;  /* 0x0000000000148947 */ /* 0x002fea0003800000 */
[----:B------:R-:W-:Y:S01]  /*0d30*/  ISETP.NE.AND P0, PT, R6, 0x2, PT ;  /* 0x000000020600780c */ /* 0x000fe20003f05270 */
[----:B------:R1:W-:Y:S01]  /*0d40*/  STG.E desc[UR16][R4.64+0x1400], RZ ;  /* 0x001400ff04007986 */ /* 0x0003e2000c101910 */
[----:B------:R-:W-:-:S11]  /*0d50*/  VIADD R9, R7, 0x800 ;  /* 0x0000080007097836 */ /* 0x000fd60000000000 */
[----:B------:R1:W-:Y:S01]  /*0d60*/  @P0 STG.E desc[UR16][R4.64+0x2400], RZ ;  /* 0x002400ff04000986 */ /* 0x0003e2000c101910 */
[----:B------:R-:W-:-:S07]  /*0d70*/  @P0 VIADD R9, R7, 0xc00 ;  /* 0x00000c0007090836 */ /* 0x000fce0000000000 */
.L_x_16:
[----:B------:R-:W-:Y:S05]  /*0d80*/  BSYNC B1 ;  /* 0x0000000000017941 */ /* 0x000fea0003800000 */
.L_x_15:
[----:B------:R-:W-:Y:S05]  /*0d90*/  @!P2 BRA `(.L_x_3) ;  /* 0x0000000400eca947 */ /* 0x000fea0003800000 */
[----:B------:R-:W-:Y:S01]  /*0da0*/  ISETP.GE.U32.AND P2, PT, R9, 0x100, PT ;  /* 0x000001000900780c */ /* 0x000fe20003f46070 */
[----:B------:R-:W-:Y:S01]  /*0db0*/  UIADD3 UR5, UP0, UR8, 0x400, URZ ;  /* 0x0000040008057890 */ /* 0x000fe2000ff1e03f */
[----:B------:R-:W-:Y:S01]  /*0dc0*/  BSSY B1, `(.L_x_17) ;  /* 0x0000013000017945 */ /* 0x000fe20003800000 */
[----:B------:R-:W-:Y:S02]  /*0dd0*/  PLOP3.LUT P0, PT, PT, PT, PT, 0x80, 0x0 ;  /* 0x000000000000781c */ /* 0x000fe40003f0f070 */
[----:B------:R-:W-:Y:S02]  /*0de0*/  UIADD3.X UR11, URZ, UR4, URZ, UP0, !UPT ;  /* 0x000000043f0b7290 */ /* 0x000fe400087fe43f */
[----:B------:R-:W-:-:S04]  /*0df0*/  IMAD.U32 R6, RZ, RZ, UR5 ;  /* 0x00000005ff067e24 */ /* 0x000fc8000f8e00ff */
[----:B------:R-:W-:Y:S02]  /*0e00*/  IMAD.U32 R7, RZ, RZ, UR11 ;  /* 0x0000000bff077e24 */ /* 0x000fe4000f8e00ff */
        /* <DEDUP_REMOVED lines=14> */
.L_x_18:
[----:B------:R-:W-:Y:S05]  /*0ef0*/  BSYNC B1 ;  /* 0x0000000000017941 */ /* 0x000fea0003800000 */
.L_x_17:
[C---:B------:R-:W-:Y:S01]  /*0f00*/  ISETP.GE.U32.AND P2, PT, R9.reuse, 0x100, PT ;  /* 0x000001000900780c */ /* 0x040fe20003f46070 */
[----:B------:R-:W-:Y:S01]  /*0f10*/  BSSY B1, `(.L_x_19) ;  /* 0x0000037000017945 */ /* 0x000fe20003800000 */
[----:B------:R-:W-:-:S04]  /*0f20*/  IADD3 R8, -R9, 0x100, RZ ;  /* 0x0000010009087810 */ /* 0x000fc80007ffe1ff */
[----:B------:R-:W-:-:S13]  /*0f30*/  ISETP.LE.U32.OR P2, PT, R8, 0x3000, P2 ;  /* 0x000030000800780c */ /* 0x000fda0001743470 */
[----:B------:R-:W-:Y:S05]  /*0f40*/  @P2 BRA `(.L_x_20) ;  /* 0x0000000000cc2947 */ /* 0x000fea0003800000 */
[----:B------:R-:W-:-:S13]  /*0f50*/  PLOP3.LUT P0, PT, PT, PT, PT, 0x8, 0x0 ;  /* 0x000000000000781c */ /* 0x000fda0003f0e170 */
.L_x_21:
[C---:B--2---:R-:W-:Y:S02]  /*0f60*/  VIADD R13, R9.reuse, 0x400 ;  /* 0x00000400090d7836 */ /* 0x044fe40000000000 */
        /* <DEDUP_REMOVED lines=14> */
[----:B--2---:R-:W-:Y:S01]  /*1050*/  VIADD R11, R9, 0x1800 ;  /* 0x00001800090b7836 */ /* 0x004fe20000000000 */
[----:B------:R2:W-:Y:S01]  /*1060*/  STG.E desc[UR16][R20.64], RZ ;  /* 0x000000ff14007986 */ /* 0x0005e2000c101910 */
[----:B---3--:R-:W-:-:S04]  /*1070*/  IMAD.WIDE.U32 R12, R15, 0x4, R6 ;  /* 0x000000040f0c7825 */ /* 0x008fc800078e0006 */
[----:B------:R-:W-:-:S04]  /*1080*/  IMAD.WIDE.U32 R22, R23, 0x4, R6 ;  /* 0x0000000417167825 */ /* 0x000fc800078e0006 */
[C---:B------:R-:W-:Y:S01]  /*1090*/  VIADD R15, R9.reuse, 0x2800 ;  /* 0x00002800090f7836 */ /* 0x040fe20000000000 */
[----:B------:R3:W-:Y:S01]  /*10a0*/  STG.E desc[UR16][R22.64], RZ ;  /* 0x000000ff16007986 */ /* 0x0007e2000c101910 */
[----:B------:R-:W-:Y:S02]  /*10b0*/  VIADD R25, R9, 0x2000 ;  /* 0x0000200009197836 */ /* 0x000fe40000000000 */
[----:B------:R-:W-:-:S04]  /*10c0*/  IMAD.WIDE.U32 R10, R11, 0x4, R6 ;  /* 0x000000040b0a7825 */ /* 0x000fc800078e0006 */
[----:B------:R-:W-:Y:S01]  /*10d0*/  VIADD R27, R9, 0x2400 ;  /* 0x00002400091b7836 */ /* 0x000fe20000000000 */
[----:B------:R4:W-:Y:S01]  /*10e0*/  STG.E desc[UR16][R10.64], RZ ;  /* 0x000000ff0a007986 */ /* 0x0009e2000c101910 */
[----:B--2---:R-:W-:-:S03]  /*10f0*/  IMAD.WIDE.U32 R20, R15, 0x4, R6 ;  /* 0x000000040f147825 */ /* 0x004fc600078e0006 */
[----:B------:R2:W-:Y:S01]  /*1100*/  STG.E desc[UR16][R12.64], RZ ;  /* 0x000000ff0c007986 */ /* 0x0005e2000c101910 */
[----:B------:R-:W-:Y:S02]  /*1110*/  VIADD R15, R9, 0x2c00 ;  /* 0x00002c00090f7836 */ /* 0x000fe40000000000 */
[----:B------:R-:W-:-:S04]  /*1120*/  IMAD.WIDE.U32 R16, R25, 0x4, R6 ;  /* 0x0000000419107825 */ /* 0x000fc800078e0006 */
[----:B---3--:R-:W-:Y:S01]  /*1130*/  VIADD R23, R9, 0x3000 ;  /* 0x0000300009177836 */ /* 0x008fe20000000000 */
[----:B------:R3:W-:Y:S01]  /*1140*/  STG.E desc[UR16][R16.64], RZ ;  /* 0x000000ff10007986 */ /* 0x0007e2000c101910 */
[----:B------:R-:W-:-:S04]  /*1150*/  IMAD.WIDE.U32 R18, R27, 0x4, R6 ;  /* 0x000000041b127825 */ /* 0x000fc800078e0006 */
[C---:B------:R-:W-:Y:S01]  /*1160*/  VIADD R25, R9.reuse, 0x3400 ;  /* 0x0000340009197836 */ /* 0x040fe20000000000 */
[----:B------:R0:W-:Y:S01]  /*1170*/  STG.E desc[UR16][R18.64], RZ ;  /* 0x000000ff12007986 */ /* 0x0001e2000c101910 */
[C---:B------:R-:W-:Y:S02]  /*1180*/  VIADD R27, R9.reuse, 0x3800 ;  /* 0x00003800091b7836 */ /* 0x040fe40000000000 */
[----:B------:R-:W-:Y:S01]  /*1190*/  VIADD R29, R9, 0x3c00 ;  /* 0x00003c00091d7836 */ /* 0x000fe20000000000 */
[----:B------:R0:W-:Y:S01]  /*11a0*/  STG.E desc[UR16][R20.64], RZ ;  /* 0x000000ff14007986 */ /* 0x0001e2000c101910 */
[----:B----4-:R-:W-:-:S04]  /*11b0*/  IMAD.WIDE.U32 R10, R15, 0x4, R6 ;  /* 0x000000040f0a7825 */ /* 0x010fc800078e0006 */
[--C-:B--2---:R-:W-:Y:S01]  /*11c0*/  IMAD.WIDE.U32 R12, R23, 0x4, R6.reuse ;  /* 0x00000004170c7825 */ /* 0x104fe200078e0006 */
[----:B------:R0:W-:Y:S03]  /*11d0*/  STG.E desc[UR16][R10.64], RZ ;  /* 0x000000ff0a007986 */ /* 0x0001e6000c101910 */
[--C-:B------:R-:W-:Y:S01]  /*11e0*/  IMAD.WIDE.U32 R22, R25, 0x4, R6.reuse ;  /* 0x0000000419167825 */ /* 0x100fe200078e0006 */
[----:B------:R0:W-:Y:S03]  /*11f0*/  STG.E desc[UR16][R12.64], RZ ;  /* 0x000000ff0c007986 */ /* 0x0001e6000c101910 */
[--C-:B---3--:R-:W-:Y:S01]  /*1200*/  IMAD.WIDE.U32 R16, R27, 0x4, R6.reuse ;  /* 0x000000041b107825 */ /* 0x108fe200078e0006 */
[----:B------:R0:W-:Y:S03]  /*1210*/  STG.E desc[UR16][R22.64], RZ ;  /* 0x000000ff16007986 */ /* 0x0001e6000c101910 */
[----:B------:R-:W-:Y:S01]  /*1220*/  IMAD.WIDE.U32 R24, R29, 0x4, R6 ;  /* 0x000000041d187825 */ /* 0x000fe200078e0006 */
[----:B------:R0:W-:Y:S03]  /*1230*/  STG.E desc[UR16][R16.64], RZ ;  /* 0x000000ff10007986 */ /* 0x0001e6000c101910 */
[----:B------:R-:W-:Y:S01]  /*1240*/  VIADD R9, R9, 0x4000 ;  /* 0x0000400009097836 */ /* 0x000fe20000000000 */
[----:B------:R0:W-:Y:S04]  /*1250*/  STG.E desc[UR16][R24.64], RZ ;  /* 0x000000ff18007986 */ /* 0x0001e8000c101910 */
[----:B------:R-:W-:-:S13]  /*1260*/  ISETP.GE.U32.AND P2, PT, R9, -0x2f00, PT ;  /* 0xffffd1000900780c */ /* 0x000fda0003f46070 */
[----:B0-----:R-:W-:Y:S05]  /*1270*/  @!P2 BRA `(.L_x_21) ;  /* 0xfffffffc0038a947 */ /* 0x001fea000383ffff */
.L_x_20:
[----:B------:R-:W-:Y:S05]  /*1280*/  BSYNC B1 ;  /* 0x0000000000017941 */ /* 0x000fea0003800000 */
.L_x_19:
        /* <DEDUP_REMOVED lines=8> */
[C---:B--2---:R-:W-:Y:S02]  /*1310*/  VIADD R11, R9.reuse, 0xc00 ;  /* 0x00000c00090b7836 */ /* 0x044fe40000000000 */
        /* <DEDUP_REMOVED lines=20> */
[----:B------:R3:W-:Y:S06]  /*1460*/  STG.E desc[UR16][R20.64], RZ ;  /* 0x000000ff14007986 */ /* 0x0007ec000c101910 */
.L_x_23:
[----:B------:R-:W-:Y:S05]  /*1470*/  BSYNC B1 ;  /* 0x0000000000017941 */ /* 0x000fea0003800000 */
.L_x_22:
[----:B------:R-:W-:-:S13]  /*1480*/  ISETP.LT.U32.OR P0, PT, R9, 0x100, P0 ;  /* 0x000001000900780c */ /* 0x000fda0000701470 */
[----:B------:R-:W-:Y:S05]  /*1490*/  @!P0 BRA `(.L_x_3) ;  /* 0x00000000002c8947 */ /* 0x000fea0003800000 */
[C---:B--23--:R-:W-:Y:S02]  /*14a0*/  VIADD R11, R9.reuse, 0x400 ;  /* 0x00000400090b7836 */ /* 0x04cfe40000000000 */
        /* <DEDUP_REMOVED lines=10> */
.L_x_3:
[----:B------:R-:W-:Y:S05]  /*1550*/  BSYNC B0 ;  /* 0x0000000000007941 */ /* 0x000fea0003800000 */
.L_x_2:
[----:B------:R-:W-:Y:S04]  /*1560*/  BSSY B0, `(.L_x_24) ;  /* 0x000008e000007945 */ /* 0x000fe80003800000 */
[----:B------:R-:W-:Y:S05]  /*1570*/  @P3 BRA `(.L_x_25) ;  /* 0x0000000800303947 */ /* 0x000fea0003800000 */
[----:B----4-:R-:W4:Y:S01]  /*1580*/  S2R R6, SR_TID.X ;  /* 0x0000000000067919 */ /* 0x010f220000002100 */
[----:B------:R-:W-:Y:S01]  /*1590*/  LOP3.LUT P0, R0, R0, 0x3, RZ, 0xc0, !PT ;  /* 0x0000000300007812 */ /* 0x000fe2000780c0ff */
[----:B------:R-:W-:Y:S01]  /*15a0*/  BSSY B1, `(.L_x_26) ;  /* 0x000000d000017945 */ /* 0x000fe20003800000 */
[----:B------:R-:W-:Y:S01]  /*15b0*/  ISETP.GE.U32.AND P2, PT, R14, 0xc00, PT ;  /* 0x00000c000e00780c */ /* 0x000fe20003f46070 */
[----:B----4-:R-:W-:-:S10]  /*15c0*/  IMAD.MOV.U32 R7, RZ, RZ, R6 ;  /* 0x000000ffff077224 */ /* 0x010fd400078e0006 */
[----:B------:R-:W-:Y:S05]  /*15d0*/  @!P0 BRA `(.L_x_27) ;  /* 0x0000000000248947 */ /* 0x000fea0003800000 */
[----:B------:R4:W-:Y:S01]  /*15e0*/  STG.E desc[UR16][R4.64+0x800], RZ ;  /* 0x000800ff04007986 */ /* 0x0009e2000c101910 */
[----:B------:R-:W-:Y:S01]  /*15f0*/  ISETP.NE.AND P0, PT, R0, 0x1, PT ;  /* 0x000000010000780c */ /* 0x000fe20003f05270 */
[----:B------:R-:W-:-:S12]  /*1600*/  VIADD R7, R6, 0x400 ;  /* 0x0000040006077836 */ /* 0x000fd80000000000 */
[----:B----4-:R-:W-:Y:S05]  /*1610*/  @!P0 BRA `(.L_x_27) ;  /* 0x0000000000148947 */ /* 0x010fea0003800000 */
[----:B------:R-:W-:Y:S01]  /*1620*/  ISETP.NE.AND P0, PT, R0, 0x2, PT ;  /* 0x000000020000780c */ /* 0x000fe20003f05270 */
[----:B------:R4:W-:Y:S01]  /*1630*/  STG.E desc[UR16][R4.64+0x1800], RZ ;  /* 0x001800ff04007986 */ /* 0x0009e2000c101910 */
[----:B------:R-:W-:-:S11]  /*1640*/  VIADD R7, R6, 0x800 ;  /* 0x0000080006077836 */ /* 0x000fd60000000000 */
[----:B------:R4:W-:Y:S01]  /*1650*/  @P0 STG.E desc[UR16][R4.64+0x2800], RZ ;  /* 0x002800ff04000986 */ /* 0x0009e2000c101910 */
[----:B------:R-:W-:-:S07]  /*1660*/  @P0 VIADD R7, R6, 0xc00 ;  /* 0x00000c0006070836 */ /* 0x000fce0000000000 */
.L_x_27:
[----:B------:R-:W-:Y:S05]  /*1670*/  BSYNC B1 ;  /* 0x0000000000017941 */ /* 0x000fea0003800000 */
.L_x_26:
[----:B------:R-:W-:Y:S05]  /*1680*/  @!P2 BRA `(.L_x_25) ;  /* 0x0000000400eca947 */ /* 0x000fea0003800000 */
[----:B------:R-:W-:Y:S01]  /*1690*/  ISETP.GE.U32.AND P2, PT, R7, 0x100, PT ;  /* 0x000001000700780c */ /* 0x000fe20003f46070 */
[----:B------:R-:W-:Y:S01]  /*16a0*/  UIADD3 UR5, UP0, UR8, 0x800, URZ ;  /* 0x0000080008057890 */ /* 0x000fe2000ff1e03f */
[----:B------:R-:W-:Y:S01]  /*16b0*/  BSSY B1, `(.L_x_28) ;  /* 0x0000013000017945 */ /* 0x000fe20003800000 */
[----:B------:R-:W-:Y:S02]  /*16c0*/  PLOP3.LUT P0, PT, PT, PT, PT, 0x80, 0x0 ;  /* 0x000000000000781c */ /* 0x000fe40003f0f070 */
[----:B------:R-:W-:Y:S02]  /*16d0*/  UIADD3.X UR11, URZ, UR4, URZ, UP0, !UPT ;  /* 0x000000043f0b7290 */ /* 0x000fe400087fe43f */
[----:B01--4-:R-:W-:-:S04]  /*16e0*/  IMAD.U32 R4, RZ, RZ, UR5 ;  /* 0x00000005ff047e24 */ /* 0x013fc8000f8e00ff */
[----:B------:R-:W-:Y:S02]  /*16f0*/  IMAD.U32 R5, RZ, RZ, UR11 ;  /* 0x0000000bff057e24 */ /* 0x000fe4000f8e00ff */
[----:B------:R-:W-:Y:S05]  /*1700*/  @!P2 BRA `(.L_x_29) ;  /* 0x000000000034a947 */ /* 0x000fea0003800000 */
[C---:B--23--:R-:W-:Y:S01]  /*1710*/  VIADD R11, R7.reuse, 0x400 ;  /* 0x00000400070b7836 */ /* 0x04cfe20000000000 */
        /* <DEDUP_REMOVED lines=12> */
.L_x_29:
[----:B------:R-:W-:Y:S05]  /*17e0*/  BSYNC B1 ;  /* 0x0000000000017941 */ /* 0x000fea0003800000 */
.L_x_28:
[C---:B------:R-:W-:Y:S01]  /*17f0*/  ISETP.GE.U32.AND P2, PT, R7.reuse, 0x100, PT ;  /* 0x000001000700780c */ /* 0x040fe20003f46070 */
[----:B------:R-:W-:Y:S01]  /*1800*/  BSSY B1, `(.L_x_30) ;  /* 0x0000037000017945 */ /* 0x000fe20003800000 */
[----:B------:R-:W-:-:S04]  /*1810*/  IADD3 R0, -R7, 0x100, RZ ;  /* 0x0000010007007810 */ /* 0x000fc80007ffe1ff */
[----:B------:R-:W-:-:S13]  /*1820*/  ISETP.LE.U32.OR P2, PT, R0, 0x3000, P2 ;  /* 0x000030000000780c */ /* 0x000fda0001743470 */
[----:B------:R-:W-:Y:S05]  /*1830*/  @P2 BRA `(.L_x_31) ;  /* 0x0000000000cc2947 */ /* 0x000fea0003800000 */
[----:B------:R-:W-:-:S13]  /*1840*/  PLOP3.LUT P0, PT, PT, PT, PT, 0x8, 0x0 ;  /* 0x000000000000781c */ /* 0x000fda0003f0e170 */
.L_x_32:
[C---:B0-23--:R-:W-:Y:S02]  /*1850*/  VIADD R11, R7.reuse, 0x400 ;  /* 0x00000400070b7836 */ /* 0x04dfe40000000000 */
[C---:B------:R-:W-:Y:S02]  /*1860*/  VIADD R13, R7.reuse, 0x800 ;  /* 0x00000800070d7836 */ /* 0x040fe40000000000 */
        /* <DEDUP_REMOVED lines=13> */
[--C-:B------:R-:W-:Y:S01]  /*1940*/  IMAD.WIDE.U32 R18, R19, 0x4, R4.reuse ;  /* 0x0000000413127825 */ /* 0x100fe200078e0004 */
[----:B------:R2:W-:Y:S03]  /*1950*/  STG.E desc[UR16][R16.64], RZ ;  /* 0x000000ff10007986 */ /* 0x0005e6000c101910 */
[----:B0-----:R-:W-:Y:S01]  /*1960*/  VIADD R9, R7, 0x1800 ;  /* 0x0000180007097836 */ /* 0x001fe20000000000 */
[----:B------:R0:W-:Y:S01]  /*1970*/  STG.E desc[UR16][R18.64], RZ ;  /* 0x000000ff12007986 */ /* 0x0001e2000c101910 */
[----:B-1----:R-:W-:-:S04]  /*1980*/  IMAD.WIDE.U32 R10, R21, 0x4, R4 ;  /* 0x00000004150a7825 */ /* 0x002fc800078e0004 */
[C---:B------:R-:W-:Y:S02]  /*1990*/  VIADD R21, R7.reuse, 0x2800 ;  /* 0x0000280007157836 */ /* 0x040fe40000000000 */
[----:B------:R-:W-:Y:S02]  /*19a0*/  VIADD R23, R7, 0x2000 ;  /* 0x0000200007177836 */ /* 0x000fe40000000000 */
[----:B------:R-:W-:-:S04]  /*19b0*/  IMAD.WIDE.U32 R8, R9, 0x4, R4 ;  /* 0x0000000409087825 */ /* 0x000fc800078e0004 */
[----:B------:R-:W-:Y:S01]  /*19c0*/  VIADD R25, R7, 0x2400 ;  /* 0x0000240007197836 */ /* 0x000fe20000000000 */
[----:B------:R1:W-:Y:S01]  /*19d0*/  STG.E desc[UR16][R8.64], RZ ;  /* 0x000000ff08007986 */ /* 0x0003e2000c101910 */
[----:B--2---:R-:W-:-:S03]  /*19e0*/  IMAD.WIDE.U32 R16, R21, 0x4, R4 ;  /* 0x0000000415107825 */ /* 0x004fc600078e0004 */
[----:B------:R2:W-:Y:S01]  /*19f0*/  STG.E desc[UR16][R10.64], RZ ;  /* 0x000000ff0a007986 */ /* 0x0005e2000c101910 */
[----:B0-----:R-:W-:Y:S02]  /*1a00*/  VIADD R19, R7, 0x2c00 ;  /* 0x00002c0007137836 */ /* 0x001fe40000000000 */
[----:B------:R-:W-:-:S04]  /*1a10*/  IMAD.WIDE.U32 R12, R23, 0x4, R4 ;  /* 0x00000004170c7825 */ /* 0x000fc800078e0004 */
[----:B------:R-:W-:Y:S01]  /*1a20*/  VIADD R21, R7, 0x3000 ;  /* 0x0000300007157836 */ /* 0x000fe20000000000 */
[----:B------:R0:W-:Y:S01]  /*1a30*/  STG.E desc[UR16][R12.64], RZ ;  /* 0x000000ff0c007986 */ /* 0x0001e2000c101910 */
[----:B------:R-:W-:-:S04]  /*1a40*/  IMAD.WIDE.U32 R14, R25, 0x4, R4 ;  /* 0x00000004190e7825 */ /* 0x000fc800078e0004 */
[C---:B------:R-:W-:Y:S01]  /*1a50*/  VIADD R23, R7.reuse, 0x3400 ;  /* 0x0000340007177836 */ /* 0x040fe20000000000 */
[----:B------:R4:W-:Y:S01]  /*1a60*/  STG.E desc[UR16][R14.64], RZ ;  /* 0x000000ff0e007986 */ /* 0x0009e2000c101910 */
[C---:B------:R-:W-:Y:S02]  /*1a70*/  VIADD R25, R7.reuse, 0x3800 ;  /* 0x0000380007197836 */ /* 0x040fe40000000000 */
[----:B------:R-:W-:Y:S01]  /*1a80*/  VIADD R27, R7, 0x3c00 ;  /* 0x00003c00071b7836 */ /* 0x000fe20000000000 */
[----:B------:R4:W-:Y:S01]  /*1a90*/  STG.E desc[UR16][R16.64], RZ ;  /* 0x000000ff10007986 */ /* 0x0009e2000c101910 */
[----:B-1----:R-:W-:-:S04]  /*1aa0*/  IMAD.WIDE.U32 R8, R19, 0x4, R4 ;  /* 0x0000000413087825 */ /* 0x002fc800078e0004 */
[--C-:B--2---:R-:W-:Y:S01]  /*1ab0*/  IMAD.WIDE.U32 R10, R21, 0x4, R4.reuse ;  /* 0x00000004150a7825 */ /* 0x104fe200078e0004 */
[----:B------:R4:W-:Y:S03]  /*1ac0*/  STG.E desc[UR16][R8.64], RZ ;  /* 0x000000ff08007986 */ /* 0x0009e6000c101910 */
[--C-:B------:R-:W-:Y:S01]  /*1ad0*/  IMAD.WIDE.U32 R18, R23, 0x4, R4.reuse ;  /* 0x0000000417127825 */ /* 0x100fe200078e0004 */
[----:B------:R4:W-:Y:S03]  /*1ae0*/  STG.E desc[UR16][R10.64], RZ ;  /* 0x000000ff0a007986 */ /* 0x0009e6000c101910 */
[--C-:B0-----:R-:W-:Y:S01]  /*1af0*/  IMAD.WIDE.U32 R12, R25, 0x4, R4.reuse ;  /* 0x00000004190c7825 */ /* 0x101fe200078e0004 */
[----:B------:R4:W-:Y:S03]  /*1b00*/  STG.E desc[UR16][R18.64], RZ ;  /* 0x000000ff12007986 */ /* 0x0009e6000c101910 */
[----:B------:R-:W-:Y:S01]  /*1b10*/  IMAD.WIDE.U32 R20, R27, 0x4, R4 ;  /* 0x000000041b147825 */ /* 0x000fe200078e0004 */
[----:B------:R4:W-:Y:S03]  /*1b20*/  STG.E desc[UR16][R12.64], RZ ;  /* 0x000000ff0c007986 */ /* 0x0009e6000c101910 */
[----:B------:R-:W-:Y:S01]  /*1b30*/  VIADD R7, R7, 0x4000 ;  /* 0x0000400007077836 */ /* 0x000fe20000000000 */
[----:B------:R4:W-:Y:S04]  /*1b40*/  STG.E desc[UR16][R20.64], RZ ;  /* 0x000000ff14007986 */ /* 0x0009e8000c101910 */
[----:B------:R-:W-:-:S13]  /*1b50*/  ISETP.GE.U32.AND P2, PT, R7, -0x2f00, PT ;  /* 0xffffd1000700780c */ /* 0x000fda0003f46070 */
[----:B----4-:R-:W-:Y:S05]  /*1b60*/  @!P2 BRA `(.L_x_32) ;  /* 0xfffffffc0038a947 */ /* 0x010fea000383ffff */
.L_x_31:
[----:B------:R-:W-:Y:S05]  /*1b70*/  BSYNC B1 ;  /* 0x0000000000017941 */ /* 0x000fea0003800000 */
.L_x_30:
[C---:B------:R-:W-:Y:S01]  /*1b80*/  ISETP.GE.U32.AND P2, PT, R7.reuse, 0x100, PT ;  /* 0x000001000700780c */ /* 0x040fe20003f46070 */
[----:B------:R-:W-:Y:S01]  /*1b90*/  BSSY B1, `(.L_x_33) ;  /* 0x000001d000017945 */ /* 0x000fe20003800000 */
[----:B------:R-:W-:-:S04]  /*1ba0*/  IADD3 R0, -R7, 0x100, RZ ;  /* 0x0000010007007810 */ /* 0x000fc80007ffe1ff */
[----:B------:R-:W-:-:S13]  /*1bb0*/  ISETP.LE.U32.OR P2, PT, R0, 0x1000, P2 ;  /* 0x000010000000780c */ /* 0x000fda0001743470 */
[----:B------:R-:W-:Y:S05]  /*1bc0*/  @P2 BRA `(.L_x_34) ;  /* 0x0000000000642947 */ /* 0x000fea0003800000 */
[C---:B--23--:R-:W-:Y:S01]  /*1bd0*/  VIADD R17, R7.reuse, 0x400 ;  /* 0x0000040007117836 */ /* 0x04cfe20000000000 */
[----:B------:R-:W-:Y:S01]  /*1be0*/  PLOP3.LUT P0, PT, PT, PT, PT, 0x8, 0x0 ;  /* 0x000000000000781c */ /* 0x000fe20003f0e170 */
[C---:B------:R-:W-:Y:S02]  /*1bf0*/  VIADD R19, R7.reuse, 0x800 ;  /* 0x0000080007137836 */ /* 0x040fe40000000000 */
[C---:B------:R-:W-:Y:S02]  /*1c00*/  VIADD R21, R7.reuse, 0xc00 ;  /* 0x00000c0007157836 */ /* 0x040fe40000000000 */
[----:B0-----:R-:W-:-:S04]  /*1c10*/  IMAD.WIDE.U32 R12, R7, 0x4, R4 ;  /* 0x00000004070c7825 */ /* 0x001fc800078e0004 */
        /* <DEDUP_REMOVED lines=19> */
[----:B------:R1:W-:Y:S06]  /*1d50*/  STG.E desc[UR16][R14.64], RZ ;  /* 0x000000ff0e007986 */ /* 0x0003ec000c101910 */
.L_x_34:
[----:B------:R-:W-:Y:S05]  /*1d60*/  BSYNC B1 ;  /* 0x0000000000017941 */ /* 0x000fea0003800000 */
.L_x_33:
[----:B------:R-:W-:-:S13]  /*1d70*/  ISETP.LT.U32.OR P0, PT, R7, 0x100, P0 ;  /* 0x000001000700780c */ /* 0x000fda0000701470 */
[----:B------:R-:W-:Y:S05]  /*1d80*/  @!P0 BRA `(.L_x_25) ;  /* 0x00000000002c8947 */ /* 0x000fea0003800000 */
[C---:B01----:R-:W-:Y:S02]  /*1d90*/  VIADD R9, R7.reuse, 0x400 ;  /* 0x0000040007097836 */ /* 0x043fe40000000000 */
[C---:B--23--:R-:W-:Y:S02]  /*1da0*/  VIADD R11, R7.reuse, 0x800 ;  /* 0x00000800070b7836 */ /* 0x04cfe40000000000 */
        /* <DEDUP_REMOVED lines=9> */
.L_x_25:
[----:B------:R-:W-:Y:S05]  /*1e40*/  BSYNC B0 ;  /* 0x0000000000007941 */ /* 0x000fea0003800000 */
.L_x_24:
[----:B------:R-:W5:Y:S02]  /*1e50*/  S2R R0, SR_TID.X ;  /* 0x0000000000007919 */ /* 0x000f640000002100 */
[----:B-----5:R-:W-:-:S13]  /*1e60*/  ISETP.NE.AND P0, PT, R0, RZ, PT ;  /* 0x000000ff0000720c */ /* 0x020fda0003f05270 */
[----:B------:R0:W-:Y:S04]  /*1e70*/  @!P0 STG.E desc[UR16][R2.64+0xc00], RZ ;  /* 0x000c00ff02008986 */ /* 0x0001e8000c101910 */
[----:B------:R0:W-:Y:S04]  /*1e80*/  @!P0 STG.E desc[UR16][R2.64+0xc04], RZ ;  /* 0x000c04ff02008986 */ /* 0x0001e8000c101910 */
[----:B------:R0:W-:Y:S04]  /*1e90*/  @!P0 STG.E desc[UR16][R2.64+0xc08], RZ ;  /* 0x000c08ff02008986 */ /* 0x0001e8000c101910 */
[----:B------:R0:W-:Y:S02]  /*1ea0*/  @!P0 STG.E desc[UR16][R2.64+0xc0c], RZ ;  /* 0x000c0cff02008986 */ /* 0x0001e4000c101910 */
.L_x_1:
[----:B------:R-:W-:Y:S06]  /*1eb0*/  BAR.SYNC.DEFER_BLOCKING 0x0 ;  /* 0x0000000000007b1d */ /* 0x000fec0000010000 */
.L_x_0:
[----:B------:R-:W-:Y:S02]  /*1ec0*/  ULDC UR4, c[0x0][0x230] ;  /* 0x00008c0000047ab9 */ /* 0x000fe40000000800 */
[----:B------:R-:W-:-:S04]  /*1ed0*/  UIADD3 UR4, UR4, -0x1, URZ ;  /* 0xffffffff04047890 */ /* 0x000fc8000fffe03f */
[----:B------:R-:W-:-:S04]  /*1ee0*/  UIADD3 UR8, UR6, UR4, URZ ;  /* 0x0000000406087290 */ /* 0x000fc8000fffe03f */
[----:B------:R-:W-:-:S06]  /*1ef0*/  UISETP.GE.U32.AND UP0, UPT, UR8, UR4, UPT ;  /* 0x000000040800728c */ /* 0x000fcc000bf06070 */
[----:B------:R-:W-:-:S13]  /*1f00*/  PLOP3.LUT P0, PT, PT, PT, UP0, 0x80, 0x0 ;  /* 0x000000000000781c */ /* 0x000fda0003f0f008 */
[----:B------:R-:W-:Y:S05]  /*1f10*/  @!P0 EXIT ;  /* 0x000000000000894d */ /* 0x000fea0003800000 */
[----:B------:R-:W5:Y:S01]  /*1f20*/  I2F.U32.RP R0, UR6 ;  /* 0x0000000600007d06 */ /* 0x000f620008209000 */
[----:B------:R-:W-:Y:S01]  /*1f30*/  UIADD3 UR9, URZ, -UR6, URZ ;  /* 0x800000063f097290 */ /* 0x000fe2000fffe03f */
[----:B0-----:R-:W0:Y:S01]  /*1f40*/  S2R R3, SR_TID.X ;  /* 0x0000000000037919 */ /* 0x001e220000002100 */
[----:B------:R-:W-:Y:S01]  /*1f50*/  UMOV UR4, URZ ;  /* 0x0000003f00047c82 */ /* 0x000fe20008000000 */
[----:B------:R-:W1:Y:S01]  /*1f60*/  S2UR UR12, SR_CgaCtaId ;  /* 0x00000000000c79c3 */ /* 0x000e620000008800 */
[----:B------:R-:W-:Y:S01]  /*1f70*/  UMOV UR11, 0x400 ;  /* 0x00000400000b7882 */ /* 0x000fe20000000000 */
[----:B------:R0:W-:Y:S01]  /*1f80*/  STL [R1+0x94], RZ ;  /* 0x000094ff01007387 */ /* 0x0001e20000100800 */
[----:B------:R-:W-:Y:S01]  /*1f90*/  UISETP.NE.U32.AND UP2, UPT, UR6, URZ, UPT ;  /* 0x0000003f0600728c */ /* 0x000fe2000bf45070 */
[----:B------:R-:W-:Y:S01]  /*1fa0*/  BSSY B1, `(.L_x_35) ;  /* 0x000055b000017945 */ /* 0x000fe20003800000 */
[----:B------:R-:W-:Y:S01]  /*1fb0*/  ULDC UR13, c[0x0][0x238] ;  /* 0x00008e00000d7ab9 */ /* 0x000fe20000000800 */
[----:B------:R0:W-:Y:S01]  /*1fc0*/  STL [R1+0x28], RZ ;  /* 0x000028ff01007387 */ /* 0x0001e20000100800 */
[----:B------:R-:W-:Y:S01]  /*1fd0*/  UIMAD UR15, UR10, UR13, URZ ;  /* 0x0000000d0a0f72a4 */ /* 0x000fe2000f8e023f */
[----:B-----5:R-:W5:Y:S01]  /*1fe0*/  MUFU.RCP R0, R0 ;  /* 0x0000000000007308 */ /* 0x020f620000001000 */
[----:B-1----:R-:W-:-:S02]  /*1ff0*/  ULEA UR14, UR12, UR11, 0x18 ;  /* 0x0000000b0c0e7291 */ /* 0x002fc4000f8ec03f */
[----:B------:R-:W-:Y:S01]  /*2000*/  UIADD3 UR11, UR15, UR13, URZ ;  /* 0x0000000d0f0b7290 */ /* 0x000fe2000fffe03f */
[----:B-----5:R-:W-:Y:S01]  /*2010*/  VIADD R2, R0, 0xffffffe ;  /* 0x0ffffffe00027836 */ /* 0x020fe20000000000 */
[----:B0-----:R-:W-:-:S05]  /*2020*/  IADD3 R0, -R3, 0xff, RZ ;  /* 0x000000ff03007810 */ /* 0x001fca0007ffe1ff */
[----:B------:R-:W0:Y:S02]  /*2030*/  F2I.FTZ.U32.TRUNC.NTZ R2, R2 ;  /* 0x0000000200027305 */ /* 0x000e24000021f000 */
[----:B0-----:R-:W-:Y:S02]  /*2040*/  R2UR UR5, R2 ;  /* 0x00000000020572ca */ /* 0x001fe400000e0000 */
[----:B------:R-:W-:Y:S01]  /*2050*/  LEA.HI R2, R0, 0x1, RZ, 0x16 ;  /* 0x0000000100027811 */ /* 0x000fe200078fb0ff */
[----:B------:R-:W-:-:S03]  /*2060*/  IMAD.U32 R0, RZ, RZ, UR14 ;  /* 0x0000000eff007e24 */ /* 0x000fc6000f8e00ff */
[----:B------:R-:W-:Y:S01]  /*2070*/  LOP3.LUT R2, R2, 0x3, RZ, 0xc0, !PT ;  /* 0x0000000302027812 */ /* 0x000fe200078ec0ff */
[----:B------:R-:W-:-:S06]  /*2080*/  IMAD R3, R3, 0x4, R0 ;  /* 0x0000000403037824 */ /* 0x000fcc00078e0200 */
[----:B------:R-:W-:-:S04]  /*2090*/  UIMAD UR9, UR9, UR5, URZ ;  /* 0x00000005090972a4 */ /* 0x000fc8000f8e023f */
[----:B------:R-:W-:-:S04]  /*20a0*/  UIMAD.WIDE.U32 UR4, UR5, UR9, UR4 ;  /* 0x00000009050472a5 */ /* 0x000fc8000f8e0004 */
[----:B------:R-:W-:-:S04]  /*20b0*/  UIMAD.WIDE.U32 UR4, UR5, UR8, URZ ;  /* 0x00000008050472a5 */ /* 0x000fc8000f8e003f */
[----:B------:R-:W-:-:S04]  /*20c0*/  UIADD3 UR4, -UR5, URZ, URZ ;  /* 0x0000003f05047290 */ /* 0x000fc8000fffe13f */
[----:B------:R-:W-:-:S03]  /*20d0*/  UIMAD UR4, UR6, UR4, UR8 ;  /* 0x00000004060472a4 */ /* 0x000fc6000f8e0208 */
[----:B------:R-:W-:Y:S01]  /*20e0*/  ULDC.64 UR8, c[0x0][0x228] ;  /* 0x00008a0000087ab9 */ /* 0x000fe20000000a00 */
[----:B------:R-:W-:Y:S02]  /*20f0*/  UISETP.GE.U32.AND UP0, UPT, UR4, UR6, UPT ;  /* 0x000000060400728c */ /* 0x000fe4000bf06070 */
[----:B------:R-:W-:-:S09]  /*2100*/  UIMAD.WIDE.U32 UR8, UR7, 0xc10, UR8 ;  /* 0x00000c10070878a5 */ /* 0x000fd2000f8e0008 */
[----:B------:R-:W-:Y:S02]  /*2110*/  @UP0 UIADD3 UR4, -UR6, UR4, URZ ;  /* 0x0000000406040290 */ /* 0x000fe4000fffe13f */
[----:B------:R-:W-:Y:S02]  /*2120*/  @UP0 UIADD3 UR5, UR5, 0x1, URZ ;  /* 0x0000000105050890 */ /* 0x000fe4000fffe03f */
[----:B------:R-:W-:-:S03]  /*2130*/  UISETP.GE.U32.AND UP1, UPT, UR4, UR6, UPT ;  /* 0x000000060400728c */ /* 0x000fc6000bf26070 */
[----:B------:R-:W-:Y:S02]  /*2140*/  UMOV UR4, URZ ;  /* 0x0000003f00047c82 */ /* 0x000fe40008000000 */
[----:B------:R-:W-:-:S06]  /*2150*/  UIADD3 UR12, UR9, UR4, URZ ;  /* 0x00000004090c7290 */ /* 0x000fcc000fffe03f */
[----:B------:R-:W-:Y:S02]  /*2160*/  @UP1 UIADD3 UR5, UR5, 0x1, URZ ;  /* 0x0000000105051890 */ /* 0x000fe4000fffe03f */
[----:B------:R-:W-:-:S12]  /*2170*/  @!UP2 ULOP3.LUT UR5, URZ, UR6, URZ, 0x33, !UPT ;  /* 0x000000063f05a292 */ /* 0x000fd8000f8e333f */
.L_x_161:
[----:B----4-:R-:W4:Y:S01]  /*2180*/  LDL R4, [R1+0x94] ;  /* 0x0000940001047983 */ /* 0x010f220000100800 */
[----:B------:R-:W-:Y:S01]  /*2190*/  IMAD.U32 R5, RZ, RZ, UR6 ;  /* 0x00000006ff057e24 */ /* 0x000fe2000f8e00ff */
[----:B------:R-:W-:Y:S05]  /*21a0*/  YIELD ;  /* 0x0000000000007946 */ /* 0x000fea0003800000 */
[----:B------:R-:W-:Y:S01]  /*21b0*/  ULDC UR4, c[0x0][0x230] ;  /* 0x00008c0000047ab9 */ /* 0x000fe20000000800 */
[----:B----4-:R-:W-:-:S05]  /*21c0*/  IMAD R5, R4, R5, UR7 ;  /* 0x0000000704057e24 */ /* 0x010fca000f8e0205 */
[----:B------:R-:W-:-:S13]  /*21d0*/  ISETP.GE.U32.AND P0, PT, R5, UR4, PT ;  /* 0x0000000405007c0c */ /* 0x000fda000bf06070 */
[----:B--2---:R-:W-:Y:S05]  /*21e0*/  @P0 EXIT ;  /* 0x000000000000094d */ /* 0x004fea0003800000 */
[----:B---3--:R-:W0:Y:S01]  /*21f0*/  LDC.64 R20, c[0x0][0x220] ;  /* 0x00008800ff147b82 */ /* 0x008e220000000a00 */
[----:B------:R-:W-:-:S07]  /*2200*/  ULDC UR4, c[0x0][0x234] ;  /* 0x00008d0000047ab9 */ /* 0x000fce0000000800 */
[----:B------:R-:W1:Y:S08]  /*2210*/  LDC.64 R14, c[0x0][0x218] ;  /* 0x00008600ff0e7b82 */ /* 0x000e700000000a00 */
[----:B--2---:R-:W2:Y:S01]  /*2220*/  LDC.64 R10, c[0x0][0x210] ;  /* 0x00008400ff0a7b82 */ /* 0x004ea20000000a00 */
[----:B0-----:R-:W-:-:S06]  /*2230*/  IMAD.WIDE.U32 R20, R5, 0x4, R20 ;  /* 0x0000000405147825 */ /* 0x001fcc00078e0014 */
[----:B------:R-:W3:Y:S01]  /*2240*/  LDG.E R20, desc[UR16][R20.64] ;  /* 0x0000001014147981 */ /* 0x000ee2000c1e1900 */
[C---:B------:R-:W-:Y:S01]  /*2250*/  IMAD.SHL.U32 R4, R5.reuse, 0x800, RZ ;  /* 0x0000080005047824 */ /* 0x040fe200078e00ff */
[----:B------:R-:W-:Y:S01]  /*2260*/  BSSY B0, `(.L_x_36) ;  /* 0x0000529000007945 */ /* 0x000fe20003800000 */
[----:B------:R-:W-:Y:S02]  /*2270*/  IMAD R6, R5, UR4, RZ ;  /* 0x0000000405067c24 */ /* 0x000fe4000f8e02ff */
[----:B-1----:R-:W-:-:S04]  /*2280*/  IMAD.WIDE.U32 R14, R4, 0x4, R14 ;  /* 0x00000004040e7825 */ /* 0x002fc800078e000e */
[----:B--2---:R-:W-:Y:S01]  /*2290*/  IMAD.WIDE.U32 R10, R6, 0x4, R10 ;  /* 0x00000004060a7825 */ /* 0x004fe200078e000a */
[----:B---3--:R-:W-:-:S13]  /*22a0*/  ISETP.GE.U32.AND P0, PT, R20, 0x8001, PT ;  /* 0x000080011400780c */ /* 0x008fda0003f06070 */
[----:B------:R-:W-:Y:S05]  /*22b0*/  @!P0 BRA `(.L_x_37) ;  /* 0x0000004c00508947 */ /* 0x000fea0003800000 */
[----:B------:R-:W0:Y:S01]  /*22c0*/  S2R R12, SR_TID.X ;  /* 0x00000000000c7919 */ /* 0x000e220000002100 */
[C---:B------:R-:W-:Y:S01]  /*22d0*/  VIMNMX.U32 R5, R20.reuse, UR11, PT ;  /* 0x0000000b14057c48 */ /* 0x040fe2000bfe0000 */
[----:B------:R-:W-:Y:S01]  /*22e0*/  BSSY B2, `(.L_x_38) ;  /* 0x0000074000027945 */ /* 0x000fe20003800000 */
[----:B------:R-:W-:-:S03]  /*22f0*/  ISETP.LE.U32.AND P0, PT, R20, UR15, PT ;  /* 0x0000000f14007c0c */ /* 0x000fc6000bf03070 */
[----:B------:R-:W-:-:S05]  /*2300*/  VIADD R5, R5, -UR15 ;  /* 0x8000000f05057c36 */ /* 0x000fca0008000000 */
[----:B------:R-:W-:-:S04]  /*2310*/  SEL R5, R5, RZ, !P0 ;  /* 0x000000ff05057207 */ /* 0x000fc80004000000 */
[----:B0-----:R-:W-:-:S13]  /*2320*/  ISETP.GE.U32.AND P2, PT, R12, R5, PT ;  /* 0x000000050c00720c */ /* 0x001fda0003f46070 */
[----:B------:R-:W-:Y:S05]  /*2330*/  @P2 BRA `(.L_x_39) ;  /* 0x0000000400b82947 */ /* 0x000fea0003800000 */
[----:B------:R-:W-:Y:S02]  /*2340*/  ISETP.GE.U32.AND P4, PT, R12, R5, PT ;  /* 0x000000050c00720c */ /* 0x000fe40003f86070 */
[----:B------:R-:W-:-:S05]  /*2350*/  IADD3 R7, P0, R6, UR15, RZ ;  /* 0x0000000f06077c10 */ /* 0x000fca000ff1e0ff */
[----:B------:R-:W-:-:S06]  /*2360*/  IMAD.X R18, RZ, RZ, RZ, P0 ;  /* 0x000000ffff127224 */ /* 0x000fcc00000e06ff */
[----:B------:R-:W0:Y:S01]  /*2370*/  @P4 LDC.64 R8, c[0x0][0x210] ;  /* 0x00008400ff084b82 */ /* 0x000e220000000a00 */
[----:B------:R-:W-:-:S05]  /*2380*/  @P4 IADD3 R10, P0, R12, R7, RZ ;  /* 0x000000070c0a4210 */ /* 0x000fca0007f1e0ff */
[----:B------:R-:W-:Y:S01]  /*2390*/  @P4 IMAD.X R11, RZ, RZ, R18, P0 ;  /* 0x000000ffff0b4224 */ /* 0x000fe200000e0612 */
[----:B0-----:R-:W-:-:S04]  /*23a0*/  @P4 LEA R8, P0, R10, R8, 0x2 ;  /* 0x000000080a084211 */ /* 0x001fc800078010ff */
[----:B------:R-:W-:-:S05]  /*23b0*/  @P4 LEA.HI.X R9, R10, R9, R11, 0x2, P0 ;  /* 0x000000090a094211 */ /* 0x000fca00000f140b */
[----:B------:R-:W2:Y:S01]  /*23c0*/  @P4 LDG.E R8, desc[UR16][R8.64] ;  /* 0x0000001008084981 */ /* 0x000ea2000c1e1900 */
[C---:B------:R-:W-:Y:S01]  /*23d0*/  @P4 IMAD R14, R12.reuse, 0x4, R0 ;  /* 0x000000040c0e4824 */ /* 0x040fe200078e0200 */
[----:B------:R-:W-:Y:S01]  /*23e0*/  BSSY B3, `(.L_x_40) ;  /* 0x0000039000037945 */ /* 0x000fe20003800000 */
[----:B------:R-:W-:-:S04]  /*23f0*/  @P4 VIADD R12, R12, 0x400 ;  /* 0x000004000c0c4836 */ /* 0x000fc80000000000 */
[C---:B------:R-:W-:Y:S01]  /*2400*/  IMAD.IADD R10, R5.reuse, 0x1, -R12 ;  /* 0x00000001050a7824 */ /* 0x040fe200078e0a0c */
[----:B------:R-:W-:-:S04]  /*2410*/  ISETP.GT.U32.AND P3, PT, R5, R12, PT ;  /* 0x0000000c0500720c */ /* 0x000fc80003f64070 */
[----:B------:R-:W-:Y:S02]  /*2420*/  ISETP.LE.U32.OR P3, PT, R10, 0xc00, !P3 ;  /* 0x00000c000a00780c */ /* 0x000fe40005f63470 */
[----:B--2---:R-:W-:Y:S02]  /*2430*/  ISETP.GE.AND P0, PT, R8, RZ, P4 ;  /* 0x000000ff0800720c */ /* 0x004fe40002706270 */
[----:B------:R-:W-:-:S11]  /*2440*/  @P4 LOP3.LUT R11, RZ, R8, RZ, 0x33, !PT ;  /* 0x00000008ff0b4212 */ /* 0x000fd600078e33ff */
[----:B------:R-:W-:Y:S02]  /*2450*/  @P0 LOP3.LUT R11, R8, 0x80000000, RZ, 0xfc, !PT ;  /* 0x80000000080b0812 */ /* 0x000fe400078efcff */
[----:B------:R-:W-:-:S03]  /*2460*/  PLOP3.LUT P0, PT, P4, PT, PT, 0x8, 0x0 ;  /* 0x000000000000781c */ /* 0x000fc6000270e170 */
[----:B------:R0:W-:Y:S01]  /*2470*/  @P4 STS [R14+0x820], R11 ;  /* 0x0008200b0e004388 */ /* 0x0001e20000000800 */
[----:B------:R-:W-:Y:S09]  /*2480*/  @P3 BRA `(.L_x_41) ;  /* 0x0000000000b83947 */ /* 0x000ff20003800000 */
[----:B------:R-:W-:Y:S01]  /*2490*/  PLOP3.LUT P0, PT, PT, PT, PT, 0x8, 0x0 ;  /* 0x000000000000781c */ /* 0x000fe20003f0e170 */
[----:B------:R-:W-:-:S12]  /*24a0*/  VIADD R19, R5, 0xfffff400 ;  /* 0xfffff40005137836 */ /* 0x000fd80000000000 */
.L_x_42:
[CC--:B------:R-:W-:Y:S01]  /*24b0*/  IADD3 R9, P3, R12.reuse, R7.reuse, RZ ;  /* 0x000000070c097210 */ /* 0x0c0fe20007f7e0ff */
[----:B------:R-:W-:Y:S01]  /*24c0*/  ULDC.64 UR20, c[0x0][0x210] ;  /* 0x0000840000147ab9 */ /* 0x000fe20000000a00 */
[C---:B------:R-:W-:Y:S02]  /*24d0*/  VIADD R10, R12.reuse, 0x400 ;  /* 0x000004000c0a7836 */ /* 0x040fe40000000000 */
[----:B0-----:R-:W-:Y:S02]  /*24e0*/  VIADD R14, R12, 0x800 ;  /* 0x000008000c0e7836 */ /* 0x001fe40000000000 */
[----:B------:R-:W-:Y:S01]  /*24f0*/  IMAD.X R16, RZ, RZ, R18, P3 ;  /* 0x000000ffff107224 */ /* 0x000fe200018e0612 */
[C---:B------:R-:W-:Y:S02]  /*2500*/  LEA R8, P3, R9.reuse, UR20, 0x2 ;  /* 0x0000001409087c11 */ /* 0x040fe4000f8610ff */
[-C--:B------:R-:W-:Y:S02]  /*2510*/  IADD3 R11, P4, R10, R7.reuse, RZ ;  /* 0x000000070a0b7210 */ /* 0x080fe40007f9e0ff */
[----:B------:R-:W-:Y:S01]  /*2520*/  LEA.HI.X R9, R9, UR21, R16, 0x2, P3 ;  /* 0x0000001509097c11 */ /* 0x000fe200098f1410 */
[----:B------:R-:W-:Y:S01]  /*2530*/  VIADD R16, R12, 0xc00 ;  /* 0x00000c000c107836 */ /* 0x000fe20000000000 */
[-C--:B------:R-:W-:Y:S01]  /*2540*/  IADD3 R15, P5, R14, R7.reuse, RZ ;  /* 0x000000070e0f7210 */ /* 0x080fe20007fbe0ff */
[--C-:B------:R-:W-:Y:S01]  /*2550*/  IMAD.X R20, RZ, RZ, R18.reuse, P4 ;  /* 0x000000ffff147224 */ /* 0x100fe200020e0612 */
[C---:B------:R-:W-:Y:S01]  /*2560*/  LEA R10, P3, R11.reuse, UR20, 0x2 ;  /* 0x000000140b0a7c11 */ /* 0x040fe2000f8610ff */
[----:B------:R0:W2:Y:S01]  /*2570*/  LDG.E R8, desc[UR16][R8.64] ;  /* 0x0000001008087981 */ /* 0x0000a2000c1e1900 */
[----:B------:R-:W-:Y:S01]  /*2580*/  IADD3 R17, P6, R16, R7, RZ ;  /* 0x0000000710117210 */ /* 0x000fe20007fde0ff */
[----:B------:R-:W-:Y:S01]  /*2590*/  IMAD.X R22, RZ, RZ, R18, P5 ;  /* 0x000000ffff167224 */ /* 0x000fe200028e0612 */
[----:B------:R-:W-:-:S02]  /*25a0*/  LEA.HI.X R11, R11, UR21, R20, 0x2, P3 ;  /* 0x000000150b0b7c11 */ /* 0x000fc400098f1414 */
[----:B------:R-:W-:Y:S01]  /*25b0*/  LEA R14, P4, R15, UR20, 0x2 ;  /* 0x000000140f0e7c11 */ /* 0x000fe2000f8810ff */
[----:B------:R-:W-:Y:S01]  /*25c0*/  IMAD.X R20, RZ, RZ, R18, P6 ;  /* 0x000000ffff147224 */ /* 0x000fe200030e0612 */
[----:B------:R-:W-:Y:S01]  /*25d0*/  LEA R16, P3, R17, UR20, 0x2 ;  /* 0x0000001411107c11 */ /* 0x000fe2000f8610ff */
[----:B------:R-:W3:Y:S01]  /*25e0*/  LDG.E R10, desc[UR16][R10.64] ;  /* 0x000000100a0a7981 */ /* 0x000ee2000c1e1900 */
[----:B------:R-:W-:Y:S02]  /*25f0*/  LEA.HI.X R15, R15, UR21, R22, 0x2, P4 ;  /* 0x000000150f0f7c11 */ /* 0x000fe4000a0f1416 */
[----:B------:R-:W-:-:S03]  /*2600*/  LEA.HI.X R17, R17, UR21, R20, 0x2, P3 ;  /* 0x0000001511117c11 */ /* 0x000fc600098f1414 */
[----:B------:R-:W4:Y:S04]  /*2610*/  LDG.E R14, desc[UR16][R14.64] ;  /* 0x000000100e0e7981 */ /* 0x000f28000c1e1900 */
[----:B------:R-:W5:Y:S01]  /*2620*/  LDG.E R16, desc[UR16][R16.64] ;  /* 0x0000001010107981 */ /* 0x000f62000c1e1900 */
[C---:B0-----:R-:W-:Y:S02]  /*2630*/  IMAD R9, R12.reuse, 0x4, R0 ;  /* 0x000000040c097824 */ /* 0x041fe400078e0200 */
[----:B------:R-:W-:Y:S01]  /*2640*/  VIADD R12, R12, 0x1000 ;  /* 0x000010000c0c7836 */ /* 0x000fe20000000000 */
[----:B--2---:R-:W-:Y:S02]  /*2650*/  ISETP.GE.AND P3, PT, R8, RZ, PT ;  /* 0x000000ff0800720c */ /* 0x004fe40003f66270 */
[----:B---3--:R-:W-:-:S02]  /*2660*/  ISETP.GE.AND P4, PT, R10, RZ, PT ;  /* 0x000000ff0a00720c */ /* 0x008fc40003f86270 */
[----:B----4-:R-:W-:Y:S02]  /*2670*/  ISETP.GE.AND P5, PT, R14, RZ, PT ;  /* 0x000000ff0e00720c */ /* 0x010fe40003fa6270 */
[----:B-----5:R-:W-:Y:S02]  /*2680*/  ISETP.GE.AND P6, PT, R16, RZ, PT ;  /* 0x000000ff1000720c */ /* 0x020fe40003fc6270 */
[----:B------:R-:W-:-:S05]  /*2690*/  LOP3.LUT R20, RZ, R8, RZ, 0x33, !PT ;  /* 0x00000008ff147212 */ /* 0x000fca00078e33ff */
[----:B------:R-:W-:Y:S02]  /*26a0*/  @P3 LOP3.LUT R20, R8, 0x80000000, RZ, 0xfc, !PT ;  /* 0x8000000008143812 */ /* 0x000fe400078efcff */
[----:B------:R-:W-:Y:S02]  /*26b0*/  LOP3.LUT R8, RZ, R10, RZ, 0x33, !PT ;  /* 0x0000000aff087212 */ /* 0x000fe400078e33ff */
[----:B------:R-:W-:Y:S02]  /*26c0*/  LOP3.LUT R22, RZ, R14, RZ, 0x33, !PT ;  /* 0x0000000eff167212 */ /* 0x000fe400078e33ff */
[----:B------:R-:W-:Y:S02]  /*26d0*/  LOP3.LUT R24, RZ, R16, RZ, 0x33, !PT ;  /* 0x00000010ff187212 */ /* 0x000fe400078e33ff */
[----:B------:R-:W-:Y:S02]  /*26e0*/  @P4 LOP3.LUT R8, R10, 0x80000000, RZ, 0xfc, !PT ;  /* 0x800000000a084812 */ /* 0x000fe400078efcff */
[----:B------:R-:W-:-:S02]  /*26f0*/  @P5 LOP3.LUT R22, R14, 0x80000000, RZ, 0xfc, !PT ;  /* 0x800000000e165812 */ /* 0x000fc400078efcff */
[----:B------:R-:W-:Y:S01]  /*2700*/  @P6 LOP3.LUT R24, R16, 0x80000000, RZ, 0xfc, !PT ;  /* 0x8000000010186812 */ /* 0x000fe200078efcff */
[----:B------:R1:W-:Y:S04]  /*2710*/  STS [R9+0x820], R20 ;  /* 0x0008201409007388 */ /* 0x0003e80000000800 */
[----:B------:R1:W-:Y:S04]  /*2720*/  STS [R9+0x1820], R8 ;  /* 0x0018200809007388 */ /* 0x0003e80000000800 */
[----:B------:R1:W-:Y:S04]  /*2730*/  STS [R9+0x2820], R22 ;  /* 0x0028201609007388 */ /* 0x0003e80000000800 */
[----:B------:R1:W-:Y:S01]  /*2740*/  STS [R9+0x3820], R24 ;  /* 0x0038201809007388 */ /* 0x0003e20000000800 */
[----:B------:R-:W-:-:S13]  /*2750*/  ISETP.GE.U32.AND P3, PT, R12, R19, PT ;  /* 0x000000130c00720c */ /* 0x000fda0003f66070 */
[----:B-1----:R-:W-:Y:S05]  /*2760*/  @!P3 BRA `(.L_x_42) ;  /* 0xfffffffc0050b947 */ /* 0x002fea000383ffff */
.L_x_41:
[----:B------:R-:W-:Y:S05]  /*2770*/  BSYNC B3 ;  /* 0x0000000000037941 */ /* 0x000fea0003800000 */
.L_x_40:
[C---:B------:R-:W-:Y:S01]  /*2780*/  IMAD.IADD R8, R5.reuse, 0x1, -R12 ;  /* 0x0000000105087824 */ /* 0x040fe200078e0a0c */
[----:B------:R-:W-:Y:S01]  /*2790*/  ISETP.GT.U32.AND P3, PT, R5, R12, PT ;  /* 0x0000000c0500720c */ /* 0x000fe20003f64070 */
[----:B------:R-:W-:Y:S03]  /*27a0*/  BSSY B3, `(.L_x_43) ;  /* 0x000001a000037945 */ /* 0x000fe60003800000 */
[----:B------:R-:W-:-:S13]  /*27b0*/  ISETP.LE.U32.OR P3, PT, R8, 0x400, !P3 ;  /* 0x000004000800780c */ /* 0x000fda0005f63470 */
[----:B------:R-:W-:Y:S05]  /*27c0*/  @P3 BRA `(.L_x_44) ;  /* 0x00000000005c3947 */ /* 0x000fea0003800000 */
[C---:B------:R-:W-:Y:S01]  /*27d0*/  VIADD R8, R12.reuse, 0x400 ;  /* 0x000004000c087836 */ /* 0x040fe20000000000 */
[----:B------:R-:W-:Y:S01]  /*27e0*/  IADD3 R9, P3, R12, R7, RZ ;  /* 0x000000070c097210 */ /* 0x000fe20007f7e0ff */
[----:B------:R-:W-:-:S03]  /*27f0*/  ULDC.64 UR20, c[0x0][0x210] ;  /* 0x0000840000147ab9 */ /* 0x000fc60000000a00 */
[----:B0-----:R-:W-:Y:S01]  /*2800*/  IADD3 R11, P0, R8, R7, RZ ;  /* 0x00000007080b7210 */ /* 0x001fe20007f1e0ff */
[----:B------:R-:W-:Y:S01]  /*2810*/  IMAD.X R16, RZ, RZ, R18, P3 ;  /* 0x000000ffff107224 */ /* 0x000fe200018e0612 */
[----:B------:R-:W-:-:S03]  /*2820*/  LEA R8, P3, R9, UR20, 0x2 ;  /* 0x0000001409087c11 */ /* 0x000fc6000f8610ff */
[----:B------:R-:W-:Y:S01]  /*2830*/  IMAD.X R14, RZ, RZ, R18, P0 ;  /* 0x000000ffff0e7224 */ /* 0x000fe200000e0612 */
[----:B------:R-:W-:Y:S02]  /*2840*/  LEA R10, P0, R11, UR20, 0x2 ;  /* 0x000000140b0a7c11 */ /* 0x000fe4000f8010ff */
[----:B------:R-:W-:Y:S02]  /*2850*/  LEA.HI.X R9, R9, UR21, R16, 0x2, P3 ;  /* 0x0000001509097c11 */ /* 0x000fe400098f1410 */
[----:B------:R-:W-:-:S03]  /*2860*/  LEA.HI.X R11, R11, UR21, R14, 0x2, P0 ;  /* 0x000000150b0b7c11 */ /* 0x000fc600080f140e */
[----:B------:R-:W2:Y:S04]  /*2870*/  LDG.E R8, desc[UR16][R8.64] ;  /* 0x0000001008087981 */ /* 0x000ea8000c1e1900 */
[----:B------:R-:W3:Y:S01]  /*2880*/  LDG.E R10, desc[UR16][R10.64] ;  /* 0x000000100a0a7981 */ /* 0x000ee2000c1e1900 */
[C---:B------:R-:W-:Y:S02]  /*2890*/  IMAD R16, R12.reuse, 0x4, R0 ;  /* 0x000000040c107824 */ /* 0x040fe400078e0200 */
[----:B------:R-:W-:Y:S01]  /*28a0*/  VIADD R12, R12, 0x800 ;  /* 0x000008000c0c7836 */ /* 0x000fe20000000000 */
[----:B--2---:R-:W-:Y:S02]  /*28b0*/  ISETP.GE.AND P0, PT, R8, RZ, PT ;  /* 0x000000ff0800720c */ /* 0x004fe40003f06270 */
[----:B------:R-:W-:-:S02]  /*28c0*/  LOP3.LUT R14, RZ, R8, RZ, 0x33, !PT ;  /* 0x00000008ff0e7212 */ /* 0x000fc400078e33ff */
[----:B---3--:R-:W-:Y:S02]  /*28d0*/  ISETP.GE.AND P3, PT, R10, RZ, PT ;  /* 0x000000ff0a00720c */ /* 0x008fe40003f66270 */
[----:B------:R-:W-:-:S07]  /*28e0*/  LOP3.LUT R15, RZ, R10, RZ, 0x33, !PT ;  /* 0x0000000aff0f7212 */ /* 0x000fce00078e33ff */
[----:B------:R-:W-:Y:S02]  /*28f0*/  @P0 LOP3.LUT R14, R8, 0x80000000, RZ, 0xfc, !PT ;  /* 0x80000000080e0812 */ /* 0x000fe400078efcff */
[----:B------:R-:W-:Y:S02]  /*2900*/  PLOP3.LUT P0, PT, PT, PT, PT, 0x8, 0x0 ;  /* 0x000000000000781c */ /* 0x000fe40003f0e170 */
[----:B------:R-:W-:Y:S01]  /*2910*/  @P3 LOP3.LUT R15, R10, 0x80000000, RZ, 0xfc, !PT ;  /* 0x800000000a0f3812 */ /* 0x000fe200078efcff */
[----:B------:R1:W-:Y:S04]  /*2920*/  STS [R16+0x820], R14 ;  /* 0x0008200e10007388 */ /* 0x0003e80000000800 */
[----:B------:R1:W-:Y:S06]  /*2930*/  STS [R16+0x1820], R15 ;  /* 0x0018200f10007388 */ /* 0x0003ec0000000800 */
.L_x_44:
[----:B------:R-:W-:Y:S05]  /*2940*/  BSYNC B3 ;  /* 0x0000000000037941 */ /* 0x000fea0003800000 */
.L_x_43:
[----:B------:R-:W-:-:S13]  /*2950*/  ISETP.LT.U32.OR P0, PT, R12, R5, P0 ;  /* 0x000000050c00720c */ /* 0x000fda0000701470 */
[----:B------:R-:W-:Y:S05]  /*2960*/  @!P0 BRA `(.L_x_39) ;  /* 0x00000000002c8947 */ /* 0x000fea0003800000 */
[----:B------:R-:W-:Y:S01]  /*2970*/  IADD3 R7, P0, R12, R7, RZ ;  /* 0x000000070c077210 */ /* 0x000fe20007f1e0ff */
[----:B------:R-:W-:-:S04]  /*2980*/  ULDC.64 UR20, c[0x0][0x210] ;  /* 0x0000840000147ab9 */ /* 0x000fc80000000a00 */
[----:B------:R-:W-:Y:S01]  /*2990*/  IMAD.X R18, RZ, RZ, R18, P0 ;  /* 0x000000ffff127224 */ /* 0x000fe200000e0612 */
[----:B------:R-:W-:-:S04]  /*29a0*/  LEA R8, P0, R7, UR20, 0x2 ;  /* 0x0000001407087c11 */ /* 0x000fc8000f8010ff */
[----:B------:R-:W-:-:S05]  /*29b0*/  LEA.HI.X R9, R7, UR21, R18, 0x2, P0 ;  /* 0x0000001507097c11 */ /* 0x000fca00080f1412 */
[----:B------:R-:W2:Y:S01]  /*29c0*/  LDG.E R8, desc[UR16][R8.64] ;  /* 0x0000001008087981 */ /* 0x000ea2000c1e1900 */
[----:B------:R-:W-:Y:S01]  /*29d0*/  IMAD R10, R12, 0x4, R0 ;  /* 0x000000040c0a7824 */ /* 0x000fe200078e0200 */
[----:B--2---:R-:W-:Y:S02]  /*29e0*/  ISETP.GE.AND P0, PT, R8, RZ, PT ;  /* 0x000000ff0800720c */ /* 0x004fe40003f06270 */
[----:B------:R-:W-:-:S11]  /*29f0*/  LOP3.LUT R7, RZ, R8, RZ, 0x33, !PT ;  /* 0x00000008ff077212 */ /* 0x000fd600078e33ff */
[----:B------:R-:W-:-:S05]  /*2a00*/  @P0 LOP3.LUT R7, R8, 0x80000000, RZ, 0xfc, !PT ;  /* 0x8000000008070812 */ /* 0x000fca00078efcff */
[----:B------:R2:W-:Y:S02]  /*2a10*/  STS [R10+0x820], R7 ;  /* 0x000820070a007388 */ /* 0x0005e40000000800 */
.L_x_39:
[----:B------:R-:W-:Y:S05]  /*2a20*/  BSYNC B2 ;  /* 0x0000000000027941 */ /* 0x000fea0003800000 */
.L_x_38:
[----:B--2---:R-:W2:Y:S02]  /*2a30*/  S2R R7, SR_TID.X ;  /* 0x0000000000077919 */ /* 0x004ea40000002100 */
[----:B--2---:R-:W-:-:S05]  /*2a40*/  IMAD.IADD R12, R5, 0x1, R7 ;  /* 0x00000001050c7824 */ /* 0x004fca00078e0207 */
[----:B------:R-:W-:-:S13]  /*2a50*/  ISETP.GE.U32.AND P0, PT, R12, R5, PT ;  /* 0x000000050c00720c */ /* 0x000fda0003f06070 */
[----:B------:R-:W-:Y:S05]  /*2a60*/  @P0 BRA `(.L_x_45) ;  /* 0x0000000400d00947 */ /* 0x000fea0003800000 */
[----:B------:R-:W-:-:S13]  /*2a70*/  ISETP.GE.U32.AND P4, PT, R12, R5, PT ;  /* 0x000000050c00720c */ /* 0x000fda0003f86070 */
[----:B------:R-:W2:Y:S01]  /*2a80*/  @P4 LDC.64 R8, c[0x0][0x210] ;  /* 0x00008400ff084b82 */ /* 0x000ea20000000a00 */
[----:B------:R-:W-:-:S05]  /*2a90*/  @P4 VIADD R7, R12, UR15 ;  /* 0x0000000f0c074c36 */ /* 0x000fca0008000000 */
[----:B------:R-:W-:-:S05]  /*2aa0*/  @P4 IADD3 R7, P0, R6, R7, RZ ;  /* 0x0000000706074210 */ /* 0x000fca0007f1e0ff */
[----:B------:R-:W-:Y:S01]  /*2ab0*/  @P4 IMAD.X R10, RZ, RZ, RZ, P0 ;  /* 0x000000ffff0a4224 */ /* 0x000fe200000e06ff */
[----:B--2---:R-:W-:-:S04]  /*2ac0*/  @P4 LEA R8, P0, R7, R8, 0x2 ;  /* 0x0000000807084211 */ /* 0x004fc800078010ff */
[----:B------:R-:W-:-:S05]  /*2ad0*/  @P4 LEA.HI.X R9, R7, R9, R10, 0x2, P0 ;  /* 0x0000000907094211 */ /* 0x000fca00000f140a */
[----:B------:R-:W2:Y:S01]  /*2ae0*/  @P4 LDG.E R8, desc[UR16][R8.64] ;  /* 0x0000001008084981 */ /* 0x000ea2000c1e1900 */
[C---:B0-----:R-:W-:Y:S01]  /*2af0*/  @P4 IMAD R11, R12.reuse, 0x4, R0 ;  /* 0x000000040c0b4824 */ /* 0x041fe200078e0200 */
        /* <DEDUP_REMOVED lines=13> */
.L_x_48:
[----:B------:R-:W-:Y:S01]  /*2bd0*/  VIADD R9, R12, UR15 ;  /* 0x0000000f0c097c36 */ /* 0x000fe20008000000 */
[----:B------:R-:W-:Y:S01]  /*2be0*/  ULDC.64 UR20, c[0x0][0x210] ;  /* 0x0000840000147ab9 */ /* 0x000fe20000000a00 */
[----:B0-----:R-:W-:Y:S02]  /*2bf0*/  IMAD.U32 R11, RZ, RZ, UR15 ;  /* 0x0000000fff0b7e24 */ /* 0x001fe4000f8e00ff */
[----:B------:R-:W-:Y:S01]  /*2c00*/  IMAD.U32 R17, RZ, RZ, UR15 ;  /* 0x0000000fff117e24 */ /* 0x000fe2000f8e00ff */
[----:B------:R-:W-:Y:S01]  /*2c10*/  IADD3 R10, P3, R6, R9, RZ ;  /* 0x00000009060a7210 */ /* 0x000fe20007f7e0ff */
[----:B------:R-:W-:Y:S01]  /*2c20*/  IMAD.U32 R19, RZ, RZ, UR15 ;  /* 0x0000000fff137e24 */ /* 0x000fe2000f8e00ff */
[--C-:B------:R-:W-:Y:S02]  /*2c30*/  IADD3 R9, R11, 0x400, R12.reuse ;  /* 0x000004000b097810 */ /* 0x100fe40007ffe00c */
[----:B------:R-:W-:Y:S01]  /*2c40*/  IADD3 R11, R17, 0x800, R12 ;  /* 0x00000800110b7810 */ /* 0x000fe20007ffe00c */
[----:B-1----:R-:W-:Y:S01]  /*2c50*/  IMAD.X R15, RZ, RZ, RZ, P3 ;  /* 0x000000ffff0f7224 */ /* 0x002fe200018e06ff */
[----:B------:R-:W-:-:S02]  /*2c60*/  LEA R8, P3, R10, UR20, 0x2 ;  /* 0x000000140a087c11 */ /* 0x000fc4000f8610ff */
[----:B------:R-:W-:Y:S02]  /*2c70*/  IADD3 R16, P4, R6, R9, RZ ;  /* 0x0000000906107210 */ /* 0x000fe40007f9e0ff */
[----:B------:R-:W-:Y:S02]  /*2c80*/  LEA.HI.X R9, R10, UR21, R15, 0x2, P3 ;  /* 0x000000150a097c11 */ /* 0x000fe400098f140f */
[----:B------:R-:W-:Y:S02]  /*2c90*/  IADD3 R15, R19, 0xc00, R12 ;  /* 0x00000c00130f7810 */ /* 0x000fe40007ffe00c */
[C---:B------:R-:W-:Y:S01]  /*2ca0*/  IADD3 R19, P5, R6.reuse, R11, RZ ;  /* 0x0000000b06137210 */ /* 0x040fe20007fbe0ff */
[----:B------:R-:W-:Y:S01]  /*2cb0*/  IMAD.X R11, RZ, RZ, RZ, P4 ;  /* 0x000000ffff0b7224 */ /* 0x000fe200020e06ff */
[----:B------:R-:W-:Y:S01]  /*2cc0*/  IADD3 R17, P6, R6, R15, RZ ;  /* 0x0000000f06117210 */ /* 0x000fe20007fde0ff */
[----:B------:R0:W2:Y:S01]  /*2cd0*/  LDG.E R8, desc[UR16][R8.64] ;  /* 0x0000001008087981 */ /* 0x0000a2000c1e1900 */
[C---:B------:R-:W-:Y:S01]  /*2ce0*/  LEA R10, P3, R16.reuse, UR20, 0x2 ;  /* 0x00000014100a7c11 */ /* 0x040fe2000f8610ff */
[----:B------:R-:W-:Y:S01]  /*2cf0*/  IMAD.X R20, RZ, RZ, RZ, P5 ;  /* 0x000000ffff147224 */ /* 0x000fe200028e06ff */
[----:B------:R-:W-:Y:S01]  /*2d00*/  LEA R14, P4, R19, UR20, 0x2 ;  /* 0x00000014130e7c11 */ /* 0x000fe2000f8810ff */
[----:B------:R-:W-:Y:S01]  /*2d10*/  IMAD.X R18, RZ, RZ, RZ, P6 ;  /* 0x000000ffff127224 */ /* 0x000fe200030e06ff */
[----:B------:R-:W-:-:S02]  /*2d20*/  LEA.HI.X R11, R16, UR21, R11, 0x2, P3 ;  /* 0x00000015100b7c11 */ /* 0x000fc400098f140b */
[----:B------:R-:W-:Y:S02]  /*2d30*/  LEA R16, P3, R17, UR20, 0x2 ;  /* 0x0000001411107c11 */ /* 0x000fe4000f8610ff */
[----:B------:R-:W-:Y:S01]  /*2d40*/  LEA.HI.X R15, R19, UR21, R20, 0x2, P4 ;  /* 0x00000015130f7c11 */ /* 0x000fe2000a0f1414 */
[----:B------:R-:W3:Y:S01]  /*2d50*/  LDG.E R10, desc[UR16][R10.64] ;  /* 0x000000100a0a7981 */ /* 0x000ee2000c1e1900 */
        /* <DEDUP_REMOVED lines=22> */
[----:B--2---:R-:W-:Y:S05]  /*2ec0*/  @!P3 BRA `(.L_x_48) ;  /* 0xfffffffc0040b947 */ /* 0x004fea000383ffff */
.L_x_47:
[----:B------:R-:W-:Y:S05]  /*2ed0*/  BSYNC B2 ;  /* 0x0000000000027941 */ /* 0x000fea0003800000 */
.L_x_46:
[C---:B------:R-:W-:Y:S01]  /*2ee0*/  IMAD.IADD R7, R5.reuse, 0x1, -R12 ;  /* 0x0000000105077824 */ /* 0x040fe200078e0a0c */
[----:B------:R-:W-:Y:S01]  /*2ef0*/  ISETP.GT.U32.AND P3, PT, R5, R12, PT ;  /* 0x0000000c0500720c */ /* 0x000fe20003f64070 */
[----:B------:R-:W-:Y:S03]  /*2f00*/  BSSY B2, `(.L_x_49) ;  /* 0x000001c000027945 */ /* 0x000fe60003800000 */
[----:B------:R-:W-:-:S13]  /*2f10*/  ISETP.LE.U32.OR P3, PT, R7, 0x400, !P3 ;  /* 0x000004000700780c */ /* 0x000fda0005f63470 */
[----:B------:R-:W-:Y:S05]  /*2f20*/  @P3 BRA `(.L_x_50) ;  /* 0x0000000000643947 */ /* 0x000fea0003800000 */
[----:B------:R-:W-:Y:S01]  /*2f30*/  IMAD.U32 R7, RZ, RZ, UR15 ;  /* 0x0000000fff077e24 */ /* 0x000fe2000f8e00ff */
[----:B------:R-:W-:Y:S01]  /*2f40*/  ULDC.64 UR20, c[0x0][0x210] ;  /* 0x0000840000147ab9 */ /* 0x000fe20000000a00 */
[----:B------:R-:W-:-:S03]  /*2f50*/  VIADD R9, R12, UR15 ;  /* 0x0000000f0c097c36 */ /* 0x000fc60008000000 */
[----:B------:R-:W-:Y:S02]  /*2f60*/  IADD3 R7, R7, 0x400, R12 ;  /* 0x0000040007077810 */ /* 0x000fe40007ffe00c */
[C---:B------:R-:W-:Y:S02]  /*2f70*/  IADD3 R9, P3, R6.reuse, R9, RZ ;  /* 0x0000000906097210 */ /* 0x040fe40007f7e0ff */
[----:B------:R-:W-:-:S03]  /*2f80*/  IADD3 R7, P0, R6, R7, RZ ;  /* 0x0000000706077210 */ /* 0x000fc60007f1e0ff */
[----:B-1----:R-:W-:Y:S01]  /*2f90*/  IMAD.X R16, RZ, RZ, RZ, P3 ;  /* 0x000000ffff107224 */ /* 0x002fe200018e06ff */
[----:B0-----:R-:W-:Y:S01]  /*2fa0*/  LEA R10, P3, R9, UR20, 0x2 ;  /* 0x00000014090a7c11 */ /* 0x001fe2000f8610ff */
[----:B------:R-:W-:Y:S01]  /*2fb0*/  IMAD.X R14, RZ, RZ, RZ, P0 ;  /* 0x000000ffff0e7224 */ /* 0x000fe200000e06ff */
        /* <DEDUP_REMOVED lines=16> */
.L_x_50:
[----:B------:R-:W-:Y:S05]  /*30c0*/  BSYNC B2 ;  /* 0x0000000000027941 */ /* 0x000fea0003800000 */
.L_x_49:
[----:B------:R-:W-:-:S13]  /*30d0*/  ISETP.LT.U32.OR P0, PT, R12, R5, P0 ;  /* 0x000000050c00720c */ /* 0x000fda0000701470 */
[----:B------:R-:W-:Y:S05]  /*30e0*/  @!P0 BRA `(.L_x_45) ;  /* 0x0000000000308947 */ /* 0x000fea0003800000 */
[----:B--2---:R-:W-:Y:S01]  /*30f0*/  VIADD R7, R12, UR15 ;  /* 0x0000000f0c077c36 */ /* 0x004fe20008000000 */
[----:B------:R-:W-:-:S04]  /*3100*/  ULDC.64 UR20, c[0x0][0x210] ;  /* 0x0000840000147ab9 */ /* 0x000fc80000000a00 */
[----:B------:R-:W-:-:S05]  /*3110*/  IADD3 R7, P0, R6, R7, RZ ;  /* 0x0000000706077210 */ /* 0x000fca0007f1e0ff */
[----:B------:R-:W-:Y:S01]  /*3120*/  IMAD.X R8, RZ, RZ, RZ, P0 ;  /* 0x000000ffff087224 */ /* 0x000fe200000e06ff */
        /* <DEDUP_REMOVED lines=8> */
.L_x_45:
[----:B------:R-:W4:Y:S01]  /*31b0*/  S2R R0, SR_TID.X ;  /* 0x0000000000007919 */ /* 0x000f220000002100 */
[----:B------:R-:W-:Y:S05]  /*31c0*/  WARPSYNC.ALL ;  /* 0x0000000000007948 */ /* 0x000fea0003800000 */
[----:B------:R-:W-:Y:S01]  /*31d0*/  BAR.SYNC.DEFER_BLOCKING 0x0 ;  /* 0x0000000000007b1d */ /* 0x000fe20000010000 */
[----:B---3--:R-:W-:Y:S01]  /*31e0*/  IMAD.MOV.U32 R8, RZ, RZ, RZ ;  /* 0x000000ffff087224 */ /* 0x008fe200078e00ff */
[----:B----4-:R-:W-:-:S13]  /*31f0*/  ISETP.NE.AND P3, PT, R0, RZ, PT ;  /* 0x000000ff0000720c */ /* 0x010fda0003f65270 */
[----:B--2---:R-:W2:Y:S01]  /*3200*/  @!P3 S2R R7, SR_CgaCtaId ;  /* 0x000000000007b919 */ /* 0x004ea20000008800 */
[----:B------:R-:W-:Y:S01]  /*3210*/  @!P3 MOV R0, 0x400 ;  /* 0x000004000000b802 */ /* 0x000fe20000000f00 */
[----:B------:R-:W-:-:S03]  /*3220*/  @!P3 IMAD.MOV.U32 R9, RZ, RZ, 0x800 ;  /* 0x00000800ff09b424 */ /* 0x000fc600078e00ff */
[----:B--2---:R-:W-:-:S05]  /*3230*/  @!P3 LEA R0, R7, R0, 0x18 ;  /* 0x000000000700b211 */ /* 0x004fca00078ec0ff */
[----:B------:R2:W-:Y:S01]  /*3240*/  @!P3 STS.64 [R0+0x800], R8 ;  /* 0x000800080000b388 */ /* 0x0005e20000000a00 */
[----:B------:R-:W-:Y:S06]  /*3250*/  BAR.SYNC.DEFER_BLOCKING 0x0 ;  /* 0x0000000000007b1d */ /* 0x000fec0000010000 */
[----:B------:R-:W-:Y:S05]  /*3260*/  @P3 BRA `(.L_x_51) ;  /* 0x00000000005c3947 */ /* 0x000fea0003800000 */
[----:B--2---:R-:W-:Y:S02]  /*3270*/  IMAD.U32 R8, RZ, RZ, UR8 ;  /* 0x00000008ff087e24 */ /* 0x004fe4000f8e00ff */
[----:B------:R-:W-:Y:S02]  /*3280*/  IMAD.U32 R9, RZ, RZ, UR9 ;  /* 0x00000009ff097e24 */ /* 0x000fe4000f8e00ff */
[----:B------:R-:W-:Y:S02]  /*3290*/  IMAD.U32 R7, RZ, RZ, UR12 ;  /* 0x0000000cff077e24 */ /* 0x000fe4000f8e00ff */
[----:B------:R-:W-:Y:S02]  /*32a0*/  IMAD.MOV.U32 R9, RZ, RZ, 0x1 ;  /* 0x00000001ff097424 */ /* 0x000fe400078e00ff */
[----:B------:R-:W-:Y:S01]  /*32b0*/  IMAD.MOV.U32 R6, RZ, RZ, R8 ;  /* 0x000000ffff067224 */ /* 0x000fe200078e0008 */
[----:B------:R-:W-:Y:S06]  /*32c0*/  MEMBAR.ALL.GPU ;  /* 0x0000000000007992 */ /* 0x000fec000000a000 */
[----:B------:R-:W-:-:S00]  /*32d0*/  ERRBAR ;  /* 0x00000000000079ab */ /* 0x000fc00000000000 */
[----:B------:R-:W-:Y:S06]  /*32e0*/  CGAERRBAR ;  /* 0x00000000000075ab */ /* 0x000fec0000000000 */
[----:B012345:R-:W-:Y:S04]  /*32f0*/  CCTL.IVALL ;  /* 0x00000000ff00798f */ /* 0x03ffe80002000000 */
[----:B0-----:R-:W2:Y:S01]  /*3300*/  LDL R10, [R1+0x28] ;  /* 0x00002800010a7983 */ /* 0x001ea20000100800 */
[----:B------:R-:W-:-:S03]  /*3310*/  ULDC UR4, c[0x0][0x23c] ;  /* 0x00008f0000047ab9 */ /* 0x000fc60000000800 */
[----:B------:R0:W-:Y:S01]  /*3320*/  REDG.E.ADD.S32.STRONG.GPU desc[UR16][R6.64+0xc08], R9 ;  /* 0x000c08090600798e */ /* 0x0001e2000c10e390 */
[----:B--2---:R-:W-:-:S04]  /*3330*/  VIADD R0, R10, 0x1 ;  /* 0x000000010a007836 */ /* 0x004fc80000000000 */
[----:B0-----:R-:W-:-:S07]  /*3340*/  IMAD R11, R0, UR4, RZ ;  /* 0x00000004000b7c24 */ /* 0x001fce000f8e02ff */
.L_x_52:
[----:B------:R-:W-:Y:S02]  /*3350*/  IMAD.U32 R8, RZ, RZ, UR8 ;  /* 0x00000008ff087e24 */ /* 0x000fe4000f8e00ff */
[----:B------:R-:W-:Y:S02]  /*3360*/  IMAD.U32 R7, RZ, RZ, UR12 ;  /* 0x0000000cff077e24 */ /* 0x000fe4000f8e00ff */
[----:B------:R-:W-:Y:S02]  /*3370*/  IMAD.MOV.U32 R6, RZ, RZ, R8 ;  /* 0x000000ffff067224 */ /* 0x000fe400078e0008 */
[----:B------:R-:W-:-:S04]  /*3380*/  IMAD.U32 R9, RZ, RZ, UR9 ;  /* 0x00000009ff097e24 */ /* 0x000fc8000f8e00ff */
[----:B------:R-:W2:Y:S04]  /*3390*/  LDG.E.STRONG.GPU R6, desc[UR16][R6.64+0xc08] ;  /* 0x000c081006067981 */ /* 0x000ea8000c1ef900 */
[----:B--2---:R-:W-:Y:S01]  /*33a0*/  CCTL.IVALL ;  /* 0x00000000ff00798f */ /* 0x004fe20002000000 */
[----:B------:R-:W-:Y:S05]  /*33b0*/  YIELD ;  /* 0x0000000000007946 */ /* 0x000fea0003800000 */
[----:B------:R-:W-:-:S13]  /*33c0*/  ISETP.GE.AND P0, PT, R6, R11, PT ;  /* 0x0000000b0600720c */ /* 0x000fda0003f06270 */
[----:B------:R-:W-:Y:S05]  /*33d0*/  @!P0 BRA `(.L_x_52) ;  /* 0xfffffffc00dc8947 */ /* 0x000fea000383ffff */
.L_x_51:
[----:B--2---:R-:W2:Y:S01]  /*33e0*/  S2R R0, SR_TID.X ;  /* 0x0000000000007919 */ /* 0x004ea20000002100 */
[----:B------:R-:W-:Y:S05]  /*33f0*/  WARPSYNC.ALL ;  /* 0x0000000000007948 */ /* 0x000fea0003800000 */
[----:B------:R-:W-:Y:S06]  /*3400*/  BAR.SYNC.DEFER_BLOCKING 0x0 ;  /* 0x0000000000007b1d */ /* 0x000fec0000010000 */
[----:B------:R-:W-:Y:S02]  /*3410*/  BSSY B2, `(.L_x_53) ;  /* 0x0000010000027945 */ /* 0x000fe40003800000 */
[----:B------:R-:W-:Y:S01]  /*3420*/  BAR.SYNC.DEFER_BLOCKING 0x0 ;  /* 0x0000000000007b1d */ /* 0x000fe20000010000 */
[----:B--2---:R-:W-:-:S13]  /*3430*/  LOP3.LUT P0, RZ, R0, UR10, RZ, 0xfc, !PT ;  /* 0x0000000a00ff7c12 */ /* 0x004fda000f80fcff */
[----:B------:R-:W-:Y:S05]  /*3440*/  @P0 BRA `(.L_x_54) ;  /* 0x0000000000300947 */ /* 0x000fea0003800000 */
[----:B------:R-:W-:Y:S06]  /*3450*/  MEMBAR.ALL.GPU ;  /* 0x0000000000007992 */ /* 0x000fec000000a000 */
[----:B------:R-:W-:-:S00]  /*3460*/  ERRBAR ;  /* 0x00000000000079ab */ /* 0x000fc00000000000 */
[----:B------:R-:W-:Y:S06]  /*3470*/  CGAERRBAR ;  /* 0x00000000000075ab */ /* 0x000fec0000000000 */
[----:B012345:R-:W-:Y:S01]  /*3480*/  CCTL.IVALL ;  /* 0x00000000ff00798f */ /* 0x03ffe20002000000 */
[----:B------:R-:W-:Y:S02]  /*3490*/  IMAD.U32 R8, RZ, RZ, UR8 ;  /* 0x00000008ff087e24 */ /* 0x000fe4000f8e00ff */
[----:B------:R-:W-:Y:S02]  /*34a0*/  IMAD.U32 R7, RZ, RZ, UR12 ;  /* 0x0000000cff077e24 */ /* 0x000fe4000f8e00ff */
[----:B------:R-:W-:-:S02]  /*34b0*/  IMAD.MOV.U32 R6, RZ, RZ, R8 ;  /* 0x000000ffff067224 */ /* 0x000fc400078e0008 */
[----:B------:R-:W-:Y:S01]  /*34c0*/  IMAD.U32 R9, RZ, RZ, UR9 ;  /* 0x00000009ff097e24 */ /* 0x000fe2000f8e00ff */
[----:B------:R-:W-:Y:S06]  /*34d0*/  MEMBAR.ALL.GPU ;  /* 0x0000000000007992 */ /* 0x000fec000000a000 */
[----:B------:R-:W-:-:S00]  /*34e0*/  ERRBAR ;  /* 0x00000000000079ab */ /* 0x000fc00000000000 */
[----:B------:R-:W-:Y:S06]  /*34f0*/  CGAERRBAR ;  /* 0x00000000000075ab */ /* 0x000fec0000000000 */
[----:B------:R2:W-:Y:S02]  /*3500*/  STG.E.STRONG.GPU desc[UR16][R6.64+0xc0c], RZ ;  /* 0x000c0cff06007986 */ /* 0x0005e4000c10f910 */
.L_x_54:
[----:B------:R-:W-:Y:S05]  /*3510*/  BSYNC B2 ;  /* 0x0000000000027941 */ /* 0x000fea0003800000 */
.L_x_53:
[----:B------:R-:W-:-:S07]  /*3520*/  IMAD.MOV.U32 R0, RZ, RZ, RZ ;  /* 0x000000ffff007224 */ /* 0x000fce00078e00ff */
.L_x_129:
[----:B--23--:R-:W2:Y:S01]  /*3530*/  LDL R6, [R1+0x94] ;  /* 0x0000940001067983 */ /* 0x00cea20000100800 */
[----:B------:R-:W3:Y:S01]  /*3540*/  S2UR UR14, SR_CgaCtaId ;  /* 0x00000000000e79c3 */ /* 0x000ee20000008800 */
[----:B------:R-:W-:Y:S02]  /*3550*/  UMOV UR4, 0x400 ;  /* 0x0000040000047882 */ /* 0x000fe40000000000 */
[----:B-----5:R4:W5:Y:S01]  /*3560*/  LDL R24, [R1+0x28] ;  /* 0x0000280001187983 */ /* 0x0209620000100800 */
[----:B-1----:R-:W1:Y:S01]  /*3570*/  S2R R15, SR_TID.X ;  /* 0x00000000000f7919 */ /* 0x002e620000002100 */
[----:B---3--:R-:W-:-:S09]  /*3580*/  ULEA UR4, UR14, UR4, 0x18 ;  /* 0x000000040e047291 */ /* 0x008fd2000f8ec03f */
[----:B0-----:R-:W0:Y:S01]  /*3590*/  LDS.64 R10, [UR4+0x800] ;  /* 0x00080004ff0a7984 */ /* 0x001e220008000a00 */
[----:B-1----:R-:W-:Y:S01]  /*35a0*/  ISETP.GT.U32.AND P4, PT, R15, 0xff, PT ;  /* 0x000000ff0f00780c */ /* 0x002fe20003f84070 */
[----:B------:R-:W-:Y:S01]  /*35b0*/  BSSY B2, `(.L_x_55) ;  /* 0x0000055000027945 */ /* 0x000fe20003800000 */
[----:B--2---:R-:W-:-:S04]  /*35c0*/  IMAD R12, R6, 0x4, R0 ;  /* 0x00000004060c7824 */ /* 0x004fc800078e0200 */
[C---:B------:R-:W-:Y:S02]  /*35d0*/  VIADD R14, R12.reuse, 0x1 ;  /* 0x000000010c0e7836 */ /* 0x040fe40000000000 */
[----:B------:R-:W-:-:S04]  /*35e0*/  IMAD.WIDE.U32 R6, R12, -0x55555555, RZ ;  /* 0xaaaaaaab0c067825 */ /* 0x000fc800078e00ff */
[----:B------:R-:W-:Y:S01]  /*35f0*/  IMAD.WIDE.U32 R8, R14, -0x55555555, RZ ;  /* 0xaaaaaaab0e087825 */ /* 0x000fe200078e00ff */
[----:B------:R-:W-:-:S04]  /*3600*/  SHF.R.U32.HI R7, RZ, 0x1, R7 ;  /* 0x00000001ff077819 */ /* 0x000fc80000011607 */
[----:B------:R-:W-:Y:S01]  /*3610*/  SHF.R.U32.HI R9, RZ, 0x1, R9 ;  /* 0x00000001ff097819 */ /* 0x000fe20000011609 */
[----:B------:R-:W-:-:S04]  /*3620*/  IMAD R6, R7, -0x3, R12 ;  /* 0xfffffffd07067824 */ /* 0x000fc800078e020c */
[----:B------:R-:W-:Y:S01]  /*3630*/  IMAD R8, R9, -0x3, R14 ;  /* 0xfffffffd09087824 */ /* 0x000fe200078e020e */
[----:B0---4-:R-:W-:Y:S06]  /*3640*/  @P4 BRA `(.L_x_56) ;  /* 0x00000004002c4947 */ /* 0x011fec0003800000 */
[----:B------:R-:W-:Y:S01]  /*3650*/  ISETP.NE.AND P5, PT, R2, RZ, PT ;  /* 0x000000ff0200720c */ /* 0x000fe20003fa5270 */
[----:B------:R-:W-:Y:S01]  /*3660*/  BSSY B3, `(.L_x_57) ;  /* 0x000000e000037945 */ /* 0x000fe20003800000 */
[----:B------:R-:W-:-:S04]  /*3670*/  IADD3 R7, -R15, 0xff, RZ ;  /* 0x000000ff0f077810 */ /* 0x000fc80007ffe1ff */
[----:B------:R-:W-:Y:S01]  /*3680*/  ISETP.GE.U32.AND P0, PT, R7, 0xc00, PT ;  /* 0x00000c000700780c */ /* 0x000fe20003f06070 */
[----:B------:R-:W-:-:S06]  /*3690*/  IMAD.MOV.U32 R7, RZ, RZ, R15 ;  /* 0x000000ffff077224 */ /* 0x000fcc00078e000f */
[----:B------:R-:W-:Y:S06]  /*36a0*/  @!P5 BRA `(.L_x_58) ;  /* 0x000000000024d947 */ /* 0x000fec0003800000 */
[----:B------:R0:W-:Y:S01]  /*36b0*/  STS [R3], RZ ;  /* 0x000000ff03007388 */ /* 0x0001e20000000800 */
[----:B------:R-:W-:Y:S01]  /*36c0*/  ISETP.NE.AND P5, PT, R2, 0x1, PT ;  /* 0x000000010200780c */ /* 0x000fe20003fa5270 */
[----:B------:R-:W-:-:S12]  /*36d0*/  VIADD R7, R15, 0x400 ;  /* 0x000004000f077836 */ /* 0x000fd80000000000 */
[----:B0-----:R-:W-:Y:S05]  /*36e0*/  @!P5 BRA `(.L_x_58) ;  /* 0x000000000014d947 */ /* 0x001fea0003800000 */
[----:B------:R-:W-:Y:S01]  /*36f0*/  ISETP.NE.AND P5, PT, R2, 0x2, PT ;  /* 0x000000020200780c */ /* 0x000fe20003fa5270 */
[----:B------:R0:W-:Y:S01]  /*3700*/  STS [R3+0x1000], RZ ;  /* 0x001000ff03007388 */ /* 0x0001e20000000800 */
[----:B------:R-:W-:-:S11]  /*3710*/  VIADD R7, R15, 0x800 ;  /* 0x000008000f077836 */ /* 0x000fd60000000000 */
[----:B------:R0:W-:Y:S01]  /*3720*/  @P5 STS [R3+0x2000], RZ ;  /* 0x002000ff03005388 */ /* 0x0001e20000000800 */
[----:B------:R-:W-:-:S07]  /*3730*/  @P5 VIADD R7, R15, 0xc00 ;  /* 0x00000c000f075836 */ /* 0x000fce0000000000 */
.L_x_58:
[----:B------:R-:W-:Y:S05]  /*3740*/  BSYNC B3 ;  /* 0x0000000000037941 */ /* 0x000fea0003800000 */
.L_x_57:
[----:B------:R-:W-:Y:S05]  /*3750*/  @!P0 BRA `(.L_x_56) ;  /* 0x0000000000e88947 */ /* 0x000fea0003800000 */
[----:B------:R-:W-:Y:S01]  /*3760*/  ISETP.GE.U32.AND P6, PT, R7, 0x100, PT ;  /* 0x000001000700780c */ /* 0x000fe20003fc6070 */
[----:B------:R-:W-:-:S12]  /*3770*/  BSSY B3, `(.L_x_59) ;  /* 0x0000021000037945 */ /* 0x000fd80003800000 */
[C---:B------:R-:W-:Y:S01]  /*3780*/  @P6 LEA R12, R7.reuse, UR4, 0x2 ;  /* 0x00000004070c6c11 */ /* 0x040fe2000f8e10ff */
[----:B------:R-:W-:-:S04]  /*3790*/  @P6 VIADD R7, R7, 0x1000 ;  /* 0x0000100007076836 */ /* 0x000fc80000000000 */
[----:B------:R1:W-:Y:S01]  /*37a0*/  @P6 STS [R12], RZ ;  /* 0x000000ff0c006388 */ /* 0x0003e20000000800 */
[C---:B------:R-:W-:Y:S02]  /*37b0*/  ISETP.GE.U32.AND P0, PT, R7.reuse, 0x100, PT ;  /* 0x000001000700780c */ /* 0x040fe40003f06070 */
[----:B------:R-:W-:Y:S01]  /*37c0*/  IADD3 R9, -R7, 0x100, RZ ;  /* 0x0000010007097810 */ /* 0x000fe20007ffe1ff */
[----:B------:R1:W-:Y:S03]  /*37d0*/  @P6 STS [R12+0x1000], RZ ;  /* 0x001000ff0c006388 */ /* 0x0003e60000000800 */
[----:B------:R-:W-:Y:S01]  /*37e0*/  ISETP.LE.U32.OR P5, PT, R9, 0x3000, P0 ;  /* 0x000030000900780c */ /* 0x000fe200007a3470 */
[----:B------:R1:W-:Y:S01]  /*37f0*/  @P6 STS [R12+0x2000], RZ ;  /* 0x002000ff0c006388 */ /* 0x0003e20000000800 */
[----:B------:R-:W-:-:S03]  /*3800*/  PLOP3.LUT P0, PT, P6, PT, PT, 0x8, 0x0 ;  /* 0x000000000000781c */ /* 0x000fc6000370e170 */
[----:B------:R1:W-:Y:S08]  /*3810*/  @P6 STS [R12+0x3000], RZ ;  /* 0x003000ff0c006388 */ /* 0x0003f00000000800 */
[----:B-1----:R-:W-:Y:S05]  /*3820*/  @P5 BRA `(.L_x_60) ;  /* 0x0000000000545947 */ /* 0x002fea0003800000 */
[----:B------:R-:W-:-:S13]  /*3830*/  PLOP3.LUT P0, PT, PT, PT, PT, 0x8, 0x0 ;  /* 0x000000000000781c */ /* 0x000fda0003f0e170 */
.L_x_61:
[C---:B-1----:R-:W-:Y:S01]  /*3840*/  LEA R9, R7.reuse, UR4, 0x2 ;  /* 0x0000000407097c11 */ /* 0x042fe2000f8e10ff */
[----:B------:R-:W-:-:S04]  /*3850*/  VIADD R7, R7, 0x4000 ;  /* 0x0000400007077836 */ /* 0x000fc80000000000 */
[----:B------:R1:W-:Y:S01]  /*3860*/  STS [R9], RZ ;  /* 0x000000ff09007388 */ /* 0x0003e20000000800 */
[----:B------:R-:W-:-:S03]  /*3870*/  ISETP.GE.U32.AND P5, PT, R7, -0x2f00, PT ;  /* 0xffffd1000700780c */ /* 0x000fc60003fa6070 */
[----:B------:R1:W-:Y:S04]  /*3880*/  STS [R9+0x1000], RZ ;  /* 0x001000ff09007388 */ /* 0x0003e80000000800 */
        /* <DEDUP_REMOVED lines=13> */
[----:B------:R1:W-:Y:S01]  /*3960*/  STS [R9+0xf000], RZ ;  /* 0x00f000ff09007388 */ /* 0x0003e20000000800 */
[----:B------:R-:W-:Y:S05]  /*3970*/  @!P5 BRA `(.L_x_61) ;  /* 0xfffffffc00b0d947 */ /* 0x000fea000383ffff */
.L_x_60:
[----:B------:R-:W-:Y:S05]  /*3980*/  BSYNC B3 ;  /* 0x0000000000037941 */ /* 0x000fea0003800000 */
.L_x_59:
[C---:B------:R-:W-:Y:S01]  /*3990*/  ISETP.GE.U32.AND P5, PT, R7.reuse, 0x100, PT ;  /* 0x000001000700780c */ /* 0x040fe20003fa6070 */
[----:B------:R-:W-:Y:S01]  /*39a0*/  BSSY B3, `(.L_x_62) ;  /* 0x000000f000037945 */ /* 0x000fe20003800000 */
[----:B-1----:R-:W-:-:S04]  /*39b0*/  IADD3 R9, -R7, 0x100, RZ ;  /* 0x0000010007097810 */ /* 0x002fc80007ffe1ff */
[----:B------:R-:W-:-:S13]  /*39c0*/  ISETP.LE.U32.OR P5, PT, R9, 0x1000, P5 ;  /* 0x000010000900780c */ /* 0x000fda0002fa3470 */
[----:B------:R-:W-:Y:S05]  /*39d0*/  @P5 BRA `(.L_x_63) ;  /* 0x00000000002c5947 */ /* 0x000fea0003800000 */
[C---:B------:R-:W-:Y:S01]  /*39e0*/  LEA R9, R7.reuse, UR4, 0x2 ;  /* 0x0000000407097c11 */ /* 0x040fe2000f8e10ff */
[----:B------:R-:W-:Y:S01]  /*39f0*/  VIADD R7, R7, 0x2000 ;  /* 0x0000200007077836 */ /* 0x000fe20000000000 */
[----:B------:R-:W-:-:S03]  /*3a00*/  PLOP3.LUT P0, PT, PT, PT, PT, 0x8, 0x0 ;  /* 0x000000000000781c */ /* 0x000fc60003f0e170 */
[----:B------:R1:W-:Y:S04]  /*3a10*/  STS [R9], RZ ;  /* 0x000000ff09007388 */ /* 0x0003e80000000800 */
[----:B------:R1:W-:Y:S04]  /*3a20*/  STS [R9+0x1000], RZ ;  /* 0x001000ff09007388 */ /* 0x0003e80000000800 */
[----:B------:R1:W-:Y:S04]  /*3a30*/  STS [R9+0x2000], RZ ;  /* 0x002000ff09007388 */ /* 0x0003e80000000800 */
[----:B------:R1:W-:Y:S04]  /*3a40*/  STS [R9+0x3000], RZ ;  /* 0x003000ff09007388 */ /* 0x0003e80000000800 */
[----:B------:R1:W-:Y:S04]  /*3a50*/  STS [R9+0x4000], RZ ;  /* 0x004000ff09007388 */ /* 0x0003e80000000800 */
[----:B------:R1:W-:Y:S04]  /*3a60*/  STS [R9+0x5000], RZ ;  /* 0x005000ff09007388 */ /* 0x0003e80000000800 */
[----:B------:R1:W-:Y:S04]  /*3a70*/  STS [R9+0x6000], RZ ;  /* 0x006000ff09007388 */ /* 0x0003e80000000800 */
[----:B------:R1:W-:Y:S02]  /*3a80*/  STS [R9+0x7000], RZ ;  /* 0x007000ff09007388 */ /* 0x0003e40000000800 */
.L_x_63:
[----:B------:R-:W-:Y:S05]  /*3a90*/  BSYNC B3 ;  /* 0x0000000000037941 */ /* 0x000fea0003800000 */
.L_x_62:
[----:B------:R-:W-:-:S13]  /*3aa0*/  ISETP.LT.U32.OR P0, PT, R7, 0x100, P0 ;  /* 0x000001000700780c */ /* 0x000fda0000701470 */
[----:B------:R-:W-:-:S05]  /*3ab0*/  @P0 LEA R7, R7, UR4, 0x2 ;  /* 0x0000000407070c11 */ /* 0x000fca000f8e10ff */
[----:B------:R2:W-:Y:S04]  /*3ac0*/  @P0 STS [R7], RZ ;  /* 0x000000ff07000388 */ /* 0x0005e80000000800 */
[----:B------:R2:W-:Y:S04]  /*3ad0*/  @P0 STS [R7+0x1000], RZ ;  /* 0x001000ff07000388 */ /* 0x0005e80000000800 */
[----:B------:R2:W-:Y:S04]  /*3ae0*/  @P0 STS [R7+0x2000], RZ ;  /* 0x002000ff07000388 */ /* 0x0005e80000000800 */
[----:B------:R2:W-:Y:S02]  /*3af0*/  @P0 STS [R7+0x3000], RZ ;  /* 0x003000ff07000388 */ /* 0x0005e40000000800 */
.L_x_56:
[----:B------:R-:W-:Y:S05]  /*3b00*/  BSYNC B2 ;  /* 0x0000000000027941 */ /* 0x000fea0003800000 */
.L_x_55:
[----:B------:R-:W-:Y:S06]  /*3b10*/  BAR.SYNC.DEFER_BLOCKING 0x0 ;  /* 0x0000000000007b1d */ /* 0x000fec0000010000 */
[----:B------:R-:W-:Y:S05]  /*3b20*/  @P2 BRA `(.L_x_64) ;  /* 0x0000000000642947 */ /* 0x000fea0003800000 */
[----:B-1----:R-:W1:Y:S01]  /*3b30*/  S2R R9, SR_TID.X ;  /* 0x0000000000097919 */ /* 0x002e620000002100 */
[----:B--2---:R-:W-:Y:S01]  /*3b40*/  IMAD.MOV.U32 R7, RZ, RZ, -0x8 ;  /* 0xfffffff8ff077424 */ /* 0x004fe200078e00ff */
[C---:B------:R-:W-:Y:S01]  /*3b50*/  ISETP.NE.AND P0, PT, R0.reuse, RZ, PT ;  /* 0x000000ff0000720c */ /* 0x040fe20003f05270 */
[----:B------:R-:W-:Y:S02]  /*3b60*/  IMAD.MOV.U32 R12, RZ, RZ, -0x1 ;  /* 0xffffffffff0c7424 */ /* 0x000fe400078e00ff */
[----:B------:R-:W-:-:S05]  /*3b70*/  IMAD R7, R0, R7, 0x20 ;  /* 0x0000002000077424 */ /* 0x000fca00078e0207 */
[----:B------:R-:W-:-:S04]  /*3b80*/  SHF.L.U32 R7, R12, R7, RZ ;  /* 0x000000070c077219 */ /* 0x000fc800000006ff */
[----:B------:R-:W-:Y:S01]  /*3b90*/  SEL R14, R7, RZ, P0 ;  /* 0x000000ff070e7207 */ /* 0x000fe20000000000 */
[----:B-1----:R-:W-:-:S07]  /*3ba0*/  IMAD.MOV.U32 R12, RZ, RZ, R9 ;  /* 0x000000ffff0c7224 */ /* 0x002fce00078e0009 */
.L_x_67:
[C---:B-1----:R-:W-:Y:S01]  /*3bb0*/  LEA R7, R12.reuse, UR4, 0x2 ;  /* 0x000000040c077c11 */ /* 0x042fe2000f8e10ff */
[----:B------:R-:W-:Y:S01]  /*3bc0*/  VIADD R12, R12, 0x400 ;  /* 0x000004000c0c7836 */ /* 0x000fe20000000000 */
[----:B------:R-:W-:Y:S05]  /*3bd0*/  YIELD ;  /* 0x0000000000007946 */ /* 0x000fea0003800000 */
[----:B------:R-:W1:Y:S01]  /*3be0*/  LDS R15, [R7+0x820] ;  /* 0x00082000070f7984 */ /* 0x000e620000000800 */
[----:B------:R-:W-:Y:S01]  /*3bf0*/  BSSY B2, `(.L_x_65) ;  /* 0x000000b000027945 */ /* 0x000fe20003800000 */
[----:B------:R-:W-:Y:S02]  /*3c00*/  ISETP.GE.U32.AND P5, PT, R12, R5, PT ;  /* 0x000000050c00720c */ /* 0x000fe40003fa6070 */
[----:B-1----:R-:W-:-:S04]  /*3c10*/  LOP3.LUT R9, R15, R14, RZ, 0xc0, !PT ;  /* 0x0000000e0f097212 */ /* 0x002fc800078ec0ff */
[----:B------:R-:W-:-:S13]  /*3c20*/  ISETP.NE.AND P0, PT, R9, R10, PT ;  /* 0x0000000a0900720c */ /* 0x000fda0003f05270 */
[----:B------:R-:W-:Y:S05]  /*3c30*/  @P0 BRA `(.L_x_66) ;  /* 0x0000000000180947 */ /* 0x000fea0003800000 */
[----:B------:R-:W-:-:S04]  /*3c40*/  IMAD.MOV.U32 R7, RZ, RZ, -0x8 ;  /* 0xfffffff8ff077424 */ /* 0x000fc800078e00ff */
[----:B------:R-:W-:-:S05]  /*3c50*/  IMAD R7, R0, R7, 0x18 ;  /* 0x0000001800077424 */ /* 0x000fca00078e0207 */
[----:B------:R-:W-:-:S05]  /*3c60*/  SHF.R.U32.HI R7, RZ, R7, R15 ;  /* 0x00000007ff077219 */ /* 0x000fca000001160f */
[----:B------:R-:W-:-:S05]  /*3c70*/  IMAD.SHL.U32 R7, R7, 0x4, RZ ;  /* 0x0000000407077824 */ /* 0x000fca00078e00ff */
[----:B------:R-:W-:-:S05]  /*3c80*/  LOP3.LUT R7, R7, 0x3fc, RZ, 0xc0, !PT ;  /* 0x000003fc07077812 */ /* 0x000fca00078ec0ff */
[----:B------:R1:W-:Y:S02]  /*3c90*/  ATOMS.POPC.INC.32 RZ, [R7+UR4] ;  /* 0x0000000007ff7f8c */ /* 0x0003e4000d800004 */
.L_x_66:
[----:B------:R-:W-:Y:S05]  /*3ca0*/  BSYNC B2 ;  /* 0x0000000000027941 */ /* 0x000fea0003800000 */
.L_x_65:
[----:B------:R-:W-:Y:S05]  /*3cb0*/  @!P5 BRA `(.L_x_67) ;  /* 0xfffffffc00bcd947 */ /* 0x000fea000383ffff */
.L_x_64:
[----:B------:R-:W-:Y:S05]  /*3cc0*/  WARPSYNC.ALL ;  /* 0x0000000000007948 */ /* 0x000fea0003800000 */
[----:B------:R-:W-:Y:S06]  /*3cd0*/  BAR.SYNC.DEFER_BLOCKING 0x0 ;  /* 0x0000000000007b1d */ /* 0x000fec0000010000 */
[----:B------:R-:W-:Y:S04]  /*3ce0*/  BSSY B3, `(.L_x_68) ;  /* 0x000005a000037945 */ /* 0x000fe80003800000 */
[----:B------:R-:W-:Y:S05]  /*3cf0*/  @P4 BRA `(.L_x_69) ;  /* 0x0000000400604947 */ /* 0x000fea0003800000 */
[----:B------:R-:W1:Y:S01]  /*3d00*/  S2R R16, SR_TID.X ;  /* 0x0000000000107919 */ /* 0x000e620000002100 */
[----:B------:R-:W-:Y:S01]  /*3d10*/  ISETP.NE.AND P0, PT, R2, RZ, PT ;  /* 0x000000ff0200720c */ /* 0x000fe20003f05270 */
[----:B------:R-:W-:Y:S01]  /*3d20*/  BSSY B2, `(.L_x_70) ;  /* 0x0000025000027945 */ /* 0x000fe20003800000 */
[----:B-12---:R-:W-:-:S11]  /*3d30*/  IMAD.MOV.U32 R7, RZ, RZ, R16 ;  /* 0x000000ffff077224 */ /* 0x006fd600078e0010 */
[----:B------:R-:W-:Y:S05]  /*3d40*/  @!P0 BRA `(.L_x_71) ;  /* 0x0000000000888947 */ /* 0x000fea0003800000 */
[----:B------:R-:W1:Y:S01]  /*3d50*/  LDS R7, [R3] ;  /* 0x0000000003077984 */ /* 0x000e620000000800 */
[----:B------:R-:W-:Y:S01]  /*3d60*/  BSSY B4, `(.L_x_72) ;  /* 0x0000009000047945 */ /* 0x000fe20003800000 */
[----:B------:R-:W-:Y:S01]  /*3d70*/  ISETP.NE.AND P5, PT, R2, 0x1, PT ;  /* 0x000000010200780c */ /* 0x000fe20003fa5270 */
[----:B------:R-:W-:Y:S01]  /*3d80*/  VIADD R9, R16, 0x400 ;  /* 0x0000040010097836 */ /* 0x000fe20000000000 */
[----:B-1----:R-:W-:-:S13]  /*3d90*/  ISETP.NE.AND P0, PT, R7, RZ, PT ;  /* 0x000000ff0700720c */ /* 0x002fda0003f05270 */
[----:B------:R-:W-:Y:S05]  /*3da0*/  @!P0 BRA `(.L_x_73) ;  /* 0x0000000000108947 */ /* 0x000fea0003800000 */
[----:B------:R-:W-:-:S04]  /*3db0*/  LEA R14, P0, R6, UR8, 0xa ;  /* 0x00000008060e7c11 */ /* 0x000fc8000f8050ff */
[----:B------:R-:W-:-:S03]  /*3dc0*/  LEA.HI.X R15, R6, UR12, RZ, 0xa, P0 ;  /* 0x0000000c060f7c11 */ /* 0x000fc600080f54ff */
[----:B------:R-:W-:-:S05]  /*3dd0*/  IMAD.WIDE.U32 R14, R16, 0x4, R14 ;  /* 0x00000004100e7825 */ /* 0x000fca00078e000e */
[----:B------:R1:W5:Y:S02]  /*3de0*/  ATOMG.E.ADD.STRONG.GPU PT, RZ, desc[UR16][R14.64], R7 ;  /* 0x000000070eff79a8 */ /* 0x00036400081ee1d0 */
.L_x_73:
[----:B------:R-:W-:Y:S05]  /*3df0*/  BSYNC B4 ;  /* 0x0000000000047941 */ /* 0x000fea0003800000 */
.L_x_72:
[----:B-1----:R-:W-:Y:S01]  /*3e00*/  IMAD.MOV.U32 R7, RZ, RZ, R9 ;  /* 0x000000ffff077224 */ /* 0x002fe200078e0009 */
[----:B------:R-:W-:Y:S06]  /*3e10*/  @!P5 BRA `(.L_x_71) ;  /* 0x000000000054d947 */ /* 0x000fec0003800000 */
[----:B------:R-:W1:Y:S01]  /*3e20*/  LDS R7, [R3+0x1000] ;  /* 0x0010000003077984 */ /* 0x000e620000000800 */
        /* <DEDUP_REMOVED lines=9> */
.L_x_75:
[----:B------:R-:W-:Y:S05]  /*3ec0*/  BSYNC B4 ;  /* 0x0000000000047941 */ /* 0x000fea0003800000 */
.L_x_74:
[----:B-1----:R-:W-:Y:S01]  /*3ed0*/  IMAD.MOV.U32 R7, RZ, RZ, R17 ;  /* 0x000000ffff077224 */ /* 0x002fe200078e0011 */
[----:B------:R-:W-:Y:S06]  /*3ee0*/  @!P5 BRA `(.L_x_71) ;  /* 0x000000000020d947 */ /* 0x000fec0003800000 */
[----:B------:R-:W1:Y:S01]  /*3ef0*/  LDS R9, [R3+0x2000] ;  /* 0x0020000003097984 */ /* 0x000e620000000800 */
[----:B------:R-:W-:Y:S01]  /*3f00*/  VIADD R7, R16, 0xc00 ;  /* 0x00000c0010077836 */ /* 0x000fe20000000000 */
[----:B-1----:R-:W-:-:S13]  /*3f10*/  ISETP.NE.AND P0, PT, R9, RZ, PT ;  /* 0x000000ff0900720c */ /* 0x002fda0003f05270 */
[----:B------:R-:W-:Y:S05]  /*3f20*/  @!P0 BRA `(.L_x_71) ;  /* 0x0000000000108947 */ /* 0x000fea0003800000 */
[----:B------:R-:W-:-:S04]  /*3f30*/  LEA R14, P0, R6, UR8, 0xa ;  /* 0x00000008060e7c11 */ /* 0x000fc8000f8050ff */
[----:B------:R-:W-:-:S03]  /*3f40*/  LEA.HI.X R15, R6, UR12, RZ, 0xa, P0 ;  /* 0x0000000c060f7c11 */ /* 0x000fc600080f54ff */
[----:B------:R-:W-:-:S05]  /*3f50*/  IMAD.WIDE.U32 R14, R17, 0x4, R14 ;  /* 0x00000004110e7825 */ /* 0x000fca00078e000e */
[----:B------:R1:W5:Y:S02]  /*3f60*/  ATOMG.E.ADD.STRONG.GPU PT, RZ, desc[UR16][R14.64], R9 ;  /* 0x000000090eff79a8 */ /* 0x00036400081ee1d0 */
.L_x_71:
[----:B------:R-:W-:Y:S05]  /*3f70*/  BSYNC B2 ;  /* 0x0000000000027941 */ /* 0x000fea0003800000 */
.L_x_70:
[----:B-1----:R-:W-:-:S04]  /*3f80*/  IADD3 R9, -R16, 0xff, RZ ;  /* 0x000000ff10097810 */ /* 0x002fc80007ffe1ff */
[----:B------:R-:W-:-:S13]  /*3f90*/  ISETP.GE.U32.AND P0, PT, R9, 0xc00, PT ;  /* 0x00000c000900780c */ /* 0x000fda0003f06070 */
[----:B------:R-:W-:Y:S05]  /*3fa0*/  @!P0 BRA `(.L_x_69) ;  /* 0x0000000000b48947 */ /* 0x000fea0003800000 */
[----:B------:R-:W-:-:S07]  /*3fb0*/  LEA R9, R7, UR4, 0x2 ;  /* 0x0000000407097c11 */ /* 0x000fce000f8e10ff */
.L_x_84:
[----:B-1----:R-:W1:Y:S01]  /*3fc0*/  LDS R19, [R9] ;  /* 0x0000000009137984 */ /* 0x002e620000000800 */
[----:B------:R-:W-:Y:S05]  /*3fd0*/  YIELD ;  /* 0x0000000000007946 */ /* 0x000fea0003800000 */
[----:B0-23--:R2:W3:Y:S01]  /*3fe0*/  LDS R17, [R9+0x1000] ;  /* 0x0010000009117984 */ /* 0x00d4e20000000800 */
[----:B------:R-:W-:Y:S03]  /*3ff0*/  BSSY B2, `(.L_x_76) ;  /* 0x0000009000027945 */ /* 0x000fe60003800000 */
[----:B------:R2:W4:Y:S04]  /*4000*/  LDS R16, [R9+0x2000] ;  /* 0x0020000009107984 */ /* 0x0005280000000800 */
[----:B------:R2:W0:Y:S01]  /*4010*/  LDS R12, [R9+0x3000] ;  /* 0x00300000090c7984 */ /* 0x0004220000000800 */
[----:B-1----:R-:W-:-:S13]  /*4020*/  ISETP.NE.AND P0, PT, R19, RZ, PT ;  /* 0x000000ff1300720c */ /* 0x002fda0003f05270 */
[----:B--234-:R-:W-:Y:S05]  /*4030*/  @!P0 BRA `(.L_x_77) ;  /* 0x0000000000108947 */ /* 0x01cfea0003800000 */
[----:B------:R-:W-:-:S04]  /*4040*/  LEA R14, P0, R6, UR8, 0xa ;  /* 0x00000008060e7c11 */ /* 0x000fc8000f8050ff */
[----:B------:R-:W-:-:S03]  /*4050*/  LEA.HI.X R15, R6, UR12, RZ, 0xa, P0 ;  /* 0x0000000c060f7c11 */ /* 0x000fc600080f54ff */
[----:B------:R-:W-:-:S05]  /*4060*/  IMAD.WIDE.U32 R14, R7, 0x4, R14 ;  /* 0x00000004070e7825 */ /* 0x000fca00078e000e */
[----:B------:R1:W5:Y:S02]  /*4070*/  ATOMG.E.ADD.STRONG.GPU PT, RZ, desc[UR16][R14.64], R19 ;  /* 0x000000130eff79a8 */ /* 0x00036400081ee1d0 */
.L_x_77:
[----:B------:R-:W-:Y:S05]  /*4080*/  BSYNC B2 ;  /* 0x0000000000027941 */ /* 0x000fea0003800000 */
.L_x_76:
[----:B------:R-:W-:Y:S01]  /*4090*/  ISETP.NE.AND P6, PT, R17, RZ, PT ;  /* 0x000000ff1100720c */ /* 0x000fe20003fc5270 */
[----:B------:R-:W-:Y:S01]  /*40a0*/  BSSY B2, `(.L_x_78) ;  /* 0x0000009000027945 */ /* 0x000fe20003800000 */
[----:B------:R-:W-:Y:S02]  /*40b0*/  ISETP.NE.AND P0, PT, R16, RZ, PT ;  /* 0x000000ff1000720c */ /* 0x000fe40003f05270 */
[----:B0-----:R-:W-:-:S09]  /*40c0*/  ISETP.NE.AND P5, PT, R12, RZ, PT ;  /* 0x000000ff0c00720c */ /* 0x001fd20003fa5270 */
[----:B------:R-:W-:Y:S05]  /*40d0*/  @!P6 BRA `(.L_x_79) ;  /* 0x000000000014e947 */ /* 0x000fea0003800000 */
[----:B-1----:R-:W-:Y:S01]  /*40e0*/  LEA R14, P6, R6, UR8, 0xa ;  /* 0x00000008060e7c11 */ /* 0x002fe2000f8c50ff */
[----:B------:R-:W-:-:S03]  /*40f0*/  VIADD R19, R7, 0x400 ;  /* 0x0000040007137836 */ /* 0x000fc60000000000 */
[----:B------:R-:W-:-:S03]  /*4100*/  LEA.HI.X R15, R6, UR12, RZ, 0xa, P6 ;  /* 0x0000000c060f7c11 */ /* 0x000fc6000b0f54ff */
[----:B------:R-:W-:-:S05]  /*4110*/  IMAD.WIDE.U32 R14, R19, 0x4, R14 ;  /* 0x00000004130e7825 */ /* 0x000fca00078e000e */
[----:B------:R0:W5:Y:S02]  /*4120*/  ATOMG.E.ADD.STRONG.GPU PT, RZ, desc[UR16][R14.64], R17 ;  /* 0x000000110eff79a8 */ /* 0x00016400081ee1d0 */
.L_x_79:
[----:B------:R-:W-:Y:S05]  /*4130*/  BSYNC B2 ;  /* 0x0000000000027941 */ /* 0x000fea0003800000 */
.L_x_78:
[----:B------:R-:W-:Y:S04]  /*4140*/  BSSY B2, `(.L_x_80) ;  /* 0x0000007000027945 */ /* 0x000fe80003800000 */
[----:B------:R-:W-:Y:S05]  /*4150*/  @!P0 BRA `(.L_x_81) ;  /* 0x0000000000148947 */ /* 0x000fea0003800000 */
[----:B01----:R-:W-:Y:S01]  /*4160*/  LEA R14, P0, R6, UR8, 0xa ;  /* 0x00000008060e7c11 */ /* 0x003fe2000f8050ff */
[----:B------:R-:W-:-:S03]  /*4170*/  VIADD R17, R7, 0x800 ;  /* 0x0000080007117836 */ /* 0x000fc60000000000 */
[----:B------:R-:W-:-:S03]  /*4180*/  LEA.HI.X R15, R6, UR12, RZ, 0xa, P0 ;  /* 0x0000000c060f7c11 */ /* 0x000fc600080f54ff */
[----:B------:R-:W-:-:S05]  /*4190*/  IMAD.WIDE.U32 R14, R17, 0x4, R14 ;  /* 0x00000004110e7825 */ /* 0x000fca00078e000e */
[----:B------:R2:W5:Y:S02]  /*41a0*/  ATOMG.E.ADD.STRONG.GPU PT, RZ, desc[UR16][R14.64], R16 ;  /* 0x000000100eff79a8 */ /* 0x00056400081ee1d0 */
.L_x_81:
[----:B------:R-:W-:Y:S05]  /*41b0*/  BSYNC B2 ;  /* 0x0000000000027941 */ /* 0x000fea0003800000 */
.L_x_80:
[----:B------:R-:W-:Y:S04]  /*41c0*/  BSSY B2, `(.L_x_82) ;  /* 0x0000007000027945 */ /* 0x000fe80003800000 */
[----:B------:R-:W-:Y:S05]  /*41d0*/  @!P5 BRA `(.L_x_83) ;  /* 0x000000000014d947 */ /* 0x000fea0003800000 */
[----:B012---:R-:W-:Y:S01]  /*41e0*/  LEA R14, P0, R6, UR8, 0xa ;  /* 0x00000008060e7c11 */ /* 0x007fe2000f8050ff */
[----:B------:R-:W-:-:S03]  /*41f0*/  VIADD R17, R7, 0xc00 ;  /* 0x00000c0007117836 */ /* 0x000fc60000000000 */
[----:B------:R-:W-:-:S03]  /*4200*/  LEA.HI.X R15, R6, UR12, RZ, 0xa, P0 ;  /* 0x0000000c060f7c11 */ /* 0x000fc600080f54ff */
[----:B------:R-:W-:-:S05]  /*4210*/  IMAD.WIDE.U32 R14, R17, 0x4, R14 ;  /* 0x00000004110e7825 */ /* 0x000fca00078e000e */
[----:B------:R3:W5:Y:S02]  /*4220*/  ATOMG.E.ADD.STRONG.GPU PT, RZ, desc[UR16][R14.64], R12 ;  /* 0x0000000c0eff79a8 */ /* 0x00076400081ee1d0 */
.L_x_83:
[----:B------:R-:W-:Y:S05]  /*4230*/  BSYNC B2 ;  /* 0x0000000000027941 */ /* 0x000fea0003800000 */
.L_x_82:
[----:B------:R-:W-:Y:S02]  /*4240*/  VIADD R7, R7, 0x1000 ;  /* 0x0000100007077836 */ /* 0x000fe40000000000 */
[----:B------:R-:W-:-:S03]  /*4250*/  VIADD R9, R9, 0x4000 ;  /* 0x0000400009097836 */ /* 0x000fc60000000000 */
[----:B------:R-:W-:-:S13]  /*4260*/  ISETP.GE.U32.AND P0, PT, R7, 0x100, PT ;  /* 0x000001000700780c */ /* 0x000fda0003f06070 */
[----:B------:R-:W-:Y:S05]  /*4270*/  @!P0 BRA `(.L_x_84) ;  /* 0xfffffffc00508947 */ /* 0x000fea000383ffff */
.L_x_69:
[----:B------:R-:W-:Y:S05]  /*4280*/  BSYNC B3 ;  /* 0x0000000000037941 */ /* 0x000fea0003800000 */
.L_x_68:
[----:B---3--:R-:W3:Y:S01]  /*4290*/  S2R R12, SR_TID.X ;  /* 0x00000000000c7919 */ /* 0x008ee20000002100 */
[----:B------:R-:W-:Y:S01]  /*42a0*/  BSSY B2, `(.L_x_85) ;  /* 0x0000096000027945 */ /* 0x000fe20003800000 */
[----:B---3--:R-:W-:-:S13]  /*42b0*/  ISETP.GT.U32.OR P0, PT, R12, 0xff, P1 ;  /* 0x000000ff0c00780c */ /* 0x008fda0000f04470 */
[----:B------:R-:W-:Y:S05]  /*42c0*/  @P0 BRA `(.L_x_86) ;  /* 0x00000008004c0947 */ /* 0x000fea0003800000 */
[----:B------:R-:W-:Y:S01]  /*42d0*/  ISETP.NE.AND P5, PT, R2, RZ, PT ;  /* 0x000000ff0200720c */ /* 0x000fe20003fa5270 */
[----:B------:R-:W-:Y:S01]  /*42e0*/  BSSY B3, `(.L_x_87) ;  /* 0x0000011000037945 */ /* 0x000fe20003800000 */
[----:B-12---:R-:W-:-:S04]  /*42f0*/  IADD3 R7, -R12, 0xff, RZ ;  /* 0x000000ff0c077810 */ /* 0x006fc80007ffe1ff */
[----:B------:R-:W-:Y:S01]  /*4300*/  ISETP.GE.U32.AND P0, PT, R7, 0xc00, PT ;  /* 0x00000c000700780c */ /* 0x000fe20003f06070 */
[----:B------:R-:W-:-:S06]  /*4310*/  IMAD.MOV.U32 R7, RZ, RZ, R12 ;  /* 0x000000ffff077224 */ /* 0x000fcc00078e000c */
[----:B------:R-:W-:Y:S06]  /*4320*/  @!P5 BRA `(.L_x_88) ;  /* 0x000000000030d947 */ /* 0x000fec0003800000 */
[----:B0-----:R-:W-:Y:S01]  /*4330*/  LEA R14, P5, R8, UR8, 0xa ;  /* 0x00000008080e7c11 */ /* 0x001fe2000f8a50ff */
[----:B------:R-:W-:-:S03]  /*4340*/  VIADD R7, R12, 0x400 ;  /* 0x000004000c077836 */ /* 0x000fc60000000000 */
[----:B------:R-:W-:Y:S02]  /*4350*/  LEA.HI.X R15, R8, UR12, RZ, 0xa, P5 ;  /* 0x0000000c080f7c11 */ /* 0x000fe4000a8f54ff */
[----:B------:R-:W-:Y:S01]  /*4360*/  ISETP.NE.AND P5, PT, R2, 0x1, PT ;  /* 0x000000010200780c */ /* 0x000fe20003fa5270 */
[----:B------:R-:W-:-:S05]  /*4370*/  IMAD.WIDE.U32 R14, R12, 0x4, R14 ;  /* 0x000000040c0e7825 */ /* 0x000fca00078e000e */
[----:B------:R1:W-:Y:S07]  /*4380*/  STG.E desc[UR16][R14.64], RZ ;  /* 0x000000ff0e007986 */ /* 0x0003ee000c101910 */
[----:B------:R-:W-:Y:S05]  /*4390*/  @!P5 BRA `(.L_x_88) ;  /* 0x000000000014d947 */ /* 0x000fea0003800000 */
[----:B------:R-:W-:Y:S01]  /*43a0*/  ISETP.NE.AND P5, PT, R2, 0x2, PT ;  /* 0x000000020200780c */ /* 0x000fe20003fa5270 */
[----:B------:R2:W-:Y:S01]  /*43b0*/  STG.E desc[UR16][R14.64+0x1000], RZ ;  /* 0x001000ff0e007986 */ /* 0x0005e2000c101910 */
[----:B------:R-:W-:-:S11]  /*43c0*/  VIADD R7, R12, 0x800 ;  /* 0x000008000c077836 */ /* 0x000fd60000000000 */
[----:B------:R2:W-:Y:S01]  /*43d0*/  @P5 STG.E desc[UR16][R14.64+0x2000], RZ ;  /* 0x002000ff0e005986 */ /* 0x0005e2000c101910 */
[----:B------:R-:W-:-:S07]  /*43e0*/  @P5 VIADD R7, R12, 0xc00 ;  /* 0x00000c000c075836 */ /* 0x000fce0000000000 */
.L_x_88:
[----:B------:R-:W-:Y:S05]  /*43f0*/  BSYNC B3 ;  /* 0x0000000000037941 */ /* 0x000fea0003800000 */
.L_x_87:
[----:B------:R-:W-:Y:S05]  /*4400*/  @!P0 BRA `(.L_x_86) ;  /* 0x0000000400fc8947 */ /* 0x000fea0003800000 */
[----:B------:R-:W-:Y:S01]  /*4410*/  ISETP.GE.U32.AND P5, PT, R7, 0x100, PT ;  /* 0x000001000700780c */ /* 0x000fe20003fa6070 */
[----:B------:R-:W-:Y:S01]  /*4420*/  BSSY B3, `(.L_x_89) ;  /* 0x0000012000037945 */ /* 0x000fe20003800000 */
[----:B------:R-:W-:-:S11]  /*4430*/  PLOP3.LUT P0, PT, PT, PT, PT, 0x80, 0x0 ;  /* 0x000000000000781c */ /* 0x000fd60003f0f070 */
[----:B------:R-:W-:Y:S05]  /*4440*/  @!P5 BRA `(.L_x_90) ;  /* 0x00000000003cd947 */ /* 0x000fea0003800000 */
[C---:B------:R-:W-:Y:S01]  /*4450*/  LEA R20, P0, R8.reuse, UR8, 0xa ;  /* 0x0000000808147c11 */ /* 0x040fe2000f8050ff */
[C---:B0-----:R-:W-:Y:S02]  /*4460*/  VIADD R17, R7.reuse, 0x400 ;  /* 0x0000040007117836 */ /* 0x041fe40000000000 */
[C---:B-12---:R-:W-:Y:S01]  /*4470*/  VIADD R15, R7.reuse, 0x800 ;  /* 0x00000800070f7836 */ /* 0x046fe20000000000 */
[----:B------:R-:W-:Y:S01]  /*4480*/  LEA.HI.X R21, R8, UR12, RZ, 0xa, P0 ;  /* 0x0000000c08157c11 */ /* 0x000fe200080f54ff */
[C---:B------:R-:W-:Y:S01]  /*4490*/  VIADD R9, R7.reuse, 0xc00 ;  /* 0x00000c0007097836 */ /* 0x040fe20000000000 */
[----:B------:R-:W-:Y:S01]  /*44a0*/  PLOP3.LUT P0, PT, PT, PT, PT, 0x8, 0x0 ;  /* 0x000000000000781c */ /* 0x000fe20003f0e170 */
        /* <DEDUP_REMOVED lines=9> */
.L_x_90:
[----:B------:R-:W-:Y:S05]  /*4540*/  BSYNC B3 ;  /* 0x0000000000037941 */ /* 0x000fea0003800000 */
.L_x_89:
[C---:B------:R-:W-:Y:S01]  /*4550*/  ISETP.GE.U32.AND P5, PT, R7.reuse, 0x100, PT ;  /* 0x000001000700780c */ /* 0x040fe20003fa6070 */
[----:B------:R-:W-:Y:S01]  /*4560*/  BSSY B3, `(.L_x_91) ;  /* 0x0000039000037945 */ /* 0x000fe20003800000 */
[----:B------:R-:W-:-:S04]  /*4570*/  IADD3 R9, -R7, 0x100, RZ ;  /* 0x0000010007097810 */ /* 0x000fc80007ffe1ff */
[----:B------:R-:W-:-:S13]  /*4580*/  ISETP.LE.U32.OR P5, PT, R9, 0x3000, P5 ;  /* 0x000030000900780c */ /* 0x000fda0002fa3470 */
[----:B------:R-:W-:Y:S05]  /*4590*/  @P5 BRA `(.L_x_92) ;  /* 0x0000000000d45947 */ /* 0x000fea0003800000 */
[C---:B0123--:R-:W-:Y:S02]  /*45a0*/  LEA R14, P5, R8.reuse, UR8, 0xa ;  /* 0x00000008080e7c11 */ /* 0x04ffe4000f8a50ff */
[----:B------:R-:W-:Y:S02]  /*45b0*/  PLOP3.LUT P0, PT, PT, PT, PT, 0x8, 0x0 ;  /* 0x000000000000781c */ /* 0x000fe40003f0e170 */
[----:B------:R-:W-:-:S11]  /*45c0*/  LEA.HI.X R15, R8, UR12, RZ, 0xa, P5 ;  /* 0x0000000c080f7c11 */ /* 0x000fd6000a8f54ff */
.L_x_93:
[----:B----4-:R-:W-:-:S04]  /*45d0*/  IMAD.WIDE.U32 R16, R7, 0x4, R14 ;  /* 0x0000000407107825 */ /* 0x010fc800078e000e */
[C---:B------:R-:W-:Y:S01]  /*45e0*/  VIADD R19, R7.reuse, 0x400 ;  /* 0x0000040007137836 */ /* 0x040fe20000000000 */
[----:B------:R0:W-:Y:S01]  /*45f0*/  STG.E desc[UR16][R16.64], RZ ;  /* 0x000000ff10007986 */ /* 0x0001e2000c101910 */
[----:B------:R-:W-:Y:S02]  /*4600*/  VIADD R9, R7, 0x800 ;  /* 0x0000080007097836 */ /* 0x000fe40000000000 */
[----:B------:R-:W-:-:S04]  /*4610*/  IMAD.WIDE.U32 R18, R19, 0x4, R14 ;  /* 0x0000000413127825 */ /* 0x000fc800078e000e */
[C---:B------:R-:W-:Y:S01]  /*4620*/  VIADD R21, R7.reuse, 0xc00 ;  /* 0x00000c0007157836 */ /* 0x040fe20000000000 */
[----:B------:R1:W-:Y:S01]  /*4630*/  STG.E desc[UR16][R18.64], RZ ;  /* 0x000000ff12007986 */ /* 0x0003e2000c101910 */
[----:B------:R-:W-:Y:S02]  /*4640*/  VIADD R23, R7, 0x3c00 ;  /* 0x00003c0007177836 */ /* 0x000fe40000000000 */
[----:B0-----:R-:W-:-:S04]  /*4650*/  IMAD.WIDE.U32 R16, R9, 0x4, R14 ;  /* 0x0000000409107825 */ /* 0x001fc800078e000e */
[----:B------:R-:W-:Y:S01]  /*4660*/  VIADD R9, R7, 0x1000 ;  /* 0x0000100007097836 */ /* 0x000fe20000000000 */
[----:B------:R0:W-:Y:S01]  /*4670*/  STG.E desc[UR16][R16.64], RZ ;  /* 0x000000ff10007986 */ /* 0x0001e2000c101910 */
[----:B-1----:R-:W-:-:S04]  /*4680*/  IMAD.WIDE.U32 R18, R21, 0x4, R14 ;  /* 0x0000000415127825 */ /* 0x002fc800078e000e */
[----:B------:R-:W-:Y:S01]  /*4690*/  VIADD R21, R7, 0x1400 ;  /* 0x0000140007157836 */ /* 0x000fe20000000000 */
[----:B------:R1:W-:Y:S01]  /*46a0*/  STG.E desc[UR16][R18.64], RZ ;  /* 0x000000ff12007986 */ /* 0x0003e2000c101910 */
        /* <DEDUP_REMOVED lines=25> */
[C---:B------:R-:W-:Y:S01]  /*4840*/  VIADD R9, R7.reuse, 0x3800 ;  /* 0x0000380007097836 */ /* 0x040fe20000000000 */
[----:B------:R0:W-:Y:S01]  /*4850*/  STG.E desc[UR16][R16.64], RZ ;  /* 0x000000ff10007986 */ /* 0x0001e2000c101910 */
[----:B------:R-:W-:Y:S02]  /*4860*/  VIADD R7, R7, 0x4000 ;  /* 0x0000400007077836 */ /* 0x000fe40000000000 */
[----:B-1----:R-:W-:-:S03]  /*4870*/  IMAD.WIDE.U32 R18, R9, 0x4, R14 ;  /* 0x0000000409127825 */ /* 0x002fc600078e000e */
[----:B------:R-:W-:Y:S01]  /*4880*/  ISETP.GE.U32.AND P5, PT, R7, -0x2f00, PT ;  /* 0xffffd1000700780c */ /* 0x000fe20003fa6070 */
[----:B0-----:R-:W-:-:S04]  /*4890*/  IMAD.WIDE.U32 R16, R21, 0x4, R14 ;  /* 0x0000000415107825 */ /* 0x001fc800078e000e */
[----:B------:R-:W-:Y:S01]  /*48a0*/  IMAD.WIDE.U32 R20, R23, 0x4, R14 ;  /* 0x0000000417147825 */ /* 0x000fe200078e000e */
[----:B------:R4:W-:Y:S04]  /*48b0*/  STG.E desc[UR16][R16.64], RZ ;  /* 0x000000ff10007986 */ /* 0x0009e8000c101910 */
[----:B------:R4:W-:Y:S04]  /*48c0*/  STG.E desc[UR16][R18.64], RZ ;  /* 0x000000ff12007986 */ /* 0x0009e8000c101910 */
[----:B------:R4:W-:Y:S01]  /*48d0*/  STG.E desc[UR16][R20.64], RZ ;  /* 0x000000ff14007986 */ /* 0x0009e2000c101910 */
[----:B------:R-:W-:Y:S05]  /*48e0*/  @!P5 BRA `(.L_x_93) ;  /* 0xfffffffc0038d947 */ /* 0x000fea000383ffff */
.L_x_92:
[----:B------:R-:W-:Y:S05]  /*48f0*/  BSYNC B3 ;  /* 0x0000000000037941 */ /* 0x000fea0003800000 */
.L_x_91:
[C---:B------:R-:W-:Y:S01]  /*4900*/  ISETP.GE.U32.AND P5, PT, R7.reuse, 0x100, PT ;  /* 0x000001000700780c */ /* 0x040fe20003fa6070 */
[----:B------:R-:W-:Y:S01]  /*4910*/  BSSY B3, `(.L_x_94) ;  /* 0x000001f000037945 */ /* 0x000fe20003800000 */
[----:B------:R-:W-:-:S04]  /*4920*/  IADD3 R9, -R7, 0x100, RZ ;  /* 0x0000010007097810 */ /* 0x000fc80007ffe1ff */
[----:B------:R-:W-:-:S13]  /*4930*/  ISETP.LE.U32.OR P5, PT, R9, 0x1000, P5 ;  /* 0x000010000900780c */ /* 0x000fda0002fa3470 */
[----:B------:R-:W-:Y:S05]  /*4940*/  @P5 BRA `(.L_x_95) ;  /* 0x00000000006c5947 */ /* 0x000fea0003800000 */
[C---:B0123--:R-:W-:Y:S01]  /*4950*/  LEA R14, P0, R8.reuse, UR8, 0xa ;  /* 0x00000008080e7c11 */ /* 0x04ffe2000f8050ff */
[C---:B----4-:R-:W-:Y:S02]  /*4960*/  VIADD R19, R7.reuse, 0x400 ;  /* 0x0000040007137836 */ /* 0x050fe40000000000 */
[C---:B------:R-:W-:Y:S01]  /*4970*/  VIADD R21, R7.reuse, 0x800 ;  /* 0x0000080007157836 */ /* 0x040fe20000000000 */
[----:B------:R-:W-:Y:S01]  /*4980*/  LEA.HI.X R15, R8, UR12, RZ, 0xa, P0 ;  /* 0x0000000c080f7c11 */ /* 0x000fe200080f54ff */
[C---:B------:R-:W-:Y:S01]  /*4990*/  VIADD R9, R7.reuse, 0xc00 ;  /* 0x00000c0007097836 */ /* 0x040fe20000000000 */
[----:B------:R-:W-:Y:S01]  /*49a0*/  PLOP3.LUT P0, PT, PT, PT, PT, 0x8, 0x0 ;  /* 0x000000000000781c */ /* 0x000fe20003f0e170 */
[C---:B------:R-:W-:Y:S02]  /*49b0*/  VIADD R27, R7.reuse, 0x1000 ;  /* 0x00001000071b7836 */ /* 0x040fe40000000000 */
[----:B------:R-:W-:-:S04]  /*49c0*/  IMAD.WIDE.U32 R16, R7, 0x4, R14 ;  /* 0x0000000407107825 */ /* 0x000fc800078e000e */
[--C-:B------:R-:W-:Y:S01]  /*49d0*/  IMAD.WIDE.U32 R18, R19, 0x4, R14.reuse ;  /* 0x0000000413127825 */ /* 0x100fe200078e000e */
[----:B------:R0:W-:Y:S03]  /*49e0*/  STG.E desc[UR16][R16.64], RZ ;  /* 0x000000ff10007986 */ /* 0x0001e6000c101910 */
[----:B------:R-:W-:Y:S01]  /*49f0*/  IMAD.WIDE.U32 R20, R21, 0x4, R14 ;  /* 0x0000000415147825 */ /* 0x000fe200078e000e */
[----:B------:R1:W-:Y:S03]  /*4a00*/  STG.E desc[UR16][R18.64], RZ ;  /* 0x000000ff12007986 */ /* 0x0003e6000c101910 */
[C---:B------:R-:W-:Y:S01]  /*4a10*/  VIADD R23, R7.reuse, 0x1400 ;  /* 0x0000140007177836 */ /* 0x040fe20000000000 */
[----:B------:R2:W-:Y:S01]  /*4a20*/  STG.E desc[UR16][R20.64], RZ ;  /* 0x000000ff14007986 */ /* 0x0005e2000c101910 */
[----:B------:R-:W-:-:S02]  /*4a30*/  VIADD R25, R7, 0x1800 ;  /* 0x0000180007197836 */ /* 0x000fc40000000000 */
[----:B0-----:R-:W-:-:S04]  /*4a40*/  IMAD.WIDE.U32 R16, R9, 0x4, R14 ;  /* 0x0000000409107825 */ /* 0x001fc800078e000e */
[----:B------:R-:W-:Y:S01]  /*4a50*/  VIADD R9, R7, 0x1c00 ;  /* 0x00001c0007097836 */ /* 0x000fe20000000000 */
[----:B------:R0:W-:Y:S01]  /*4a60*/  STG.E desc[UR16][R16.64], RZ ;  /* 0x000000ff10007986 */ /* 0x0001e2000c101910 */
[----:B-1----:R-:W-:-:S04]  /*4a70*/  IMAD.WIDE.U32 R18, R23, 0x4, R14 ;  /* 0x0000000417127825 */ /* 0x002fc800078e000e */
[----:B--2---:R-:W-:-:S04]  /*4a80*/  IMAD.WIDE.U32 R20, R27, 0x4, R14 ;  /* 0x000000041b147825 */ /* 0x004fc800078e000e */
[----:B------:R-:W-:Y:S01]  /*4a90*/  VIADD R7, R7, 0x2000 ;  /* 0x0000200007077836 */ /* 0x000fe20000000000 */
[----:B------:R1:W-:Y:S01]  /*4aa0*/  STG.E desc[UR16][R20.64], RZ ;  /* 0x000000ff14007986 */ /* 0x0003e2000c101910 */
[----:B0-----:R-:W-:-:S03]  /*4ab0*/  IMAD.WIDE.U32 R16, R25, 0x4, R14 ;  /* 0x0000000419107825 */ /* 0x001fc600078e000e */
[----:B------:R1:W-:Y:S01]  /*4ac0*/  STG.E desc[UR16][R18.64], RZ ;  /* 0x000000ff12007986 */ /* 0x0003e2000c101910 */
[----:B------:R-:W-:-:S03]  /*4ad0*/  IMAD.WIDE.U32 R14, R9, 0x4, R14 ;  /* 0x00000004090e7825 */ /* 0x000fc600078e000e */
[----:B------:R1:W-:Y:S04]  /*4ae0*/  STG.E desc[UR16][R16.64], RZ ;  /* 0x000000ff10007986 */ /* 0x0003e8000c101910 */
[----:B------:R1:W-:Y:S02]  /*4af0*/  STG.E desc[UR16][R14.64], RZ ;  /* 0x000000ff0e007986 */ /* 0x0003e4000c101910 */
.L_x_95:
[----:B------:R-:W-:Y:S05]  /*4b00*/  BSYNC B3 ;  /* 0x0000000000037941 */ /* 0x000fea0003800000 */
.L_x_94:
[----:B------:R-:W-:-:S13]  /*4b10*/  ISETP.LT.U32.OR P0, PT, R7, 0x100, P0 ;  /* 0x000001000700780c */ /* 0x000fda0000701470 */
[----:B------:R-:W-:Y:S05]  /*4b20*/  @!P0 BRA `(.L_x_86) ;  /* 0x0000000000348947 */ /* 0x000fea0003800000 */
[C---:B0123--:R-:W-:Y:S01]  /*4b30*/  LEA R14, P0, R8.reuse, UR8, 0xa ;  /* 0x00000008080e7c11 */ /* 0x04ffe2000f8050ff */
[C---:B----4-:R-:W-:Y:S02]  /*4b40*/  VIADD R17, R7.reuse, 0x400 ;  /* 0x0000040007117836 */ /* 0x050fe40000000000 */
[C---:B------:R-:W-:Y:S01]  /*4b50*/  VIADD R9, R7.reuse, 0x800 ;  /* 0x0000080007097836 */ /* 0x040fe20000000000 */
[----:B------:R-:W-:Y:S01]  /*4b60*/  LEA.HI.X R15, R8, UR12, RZ, 0xa, P0 ;  /* 0x0000000c080f7c11 */ /* 0x000fe200080f54ff */
        /* <DEDUP_REMOVED lines=9> */
.L_x_86:
[----:B------:R-:W-:Y:S05]  /*4c00*/  BSYNC B2 ;  /* 0x0000000000027941 */ /* 0x000fea0003800000 */
.L_x_85:
[----:B------:R-:W-:Y:S05]  /*4c10*/  @P3 BRA `(.L_x_96) ;  /* 0x00000000005c3947 */ /* 0x000fea0003800000 */
[----:B0123--:R-:W-:Y:S02]  /*4c20*/  IMAD.U32 R14, RZ, RZ, UR8 ;  /* 0x00000008ff0e7e24 */ /* 0x00ffe4000f8e00ff */
        /* <DEDUP_REMOVED lines=8> */
[----:B------:R-:W2:Y:S01]  /*4cb0*/  LDL R7, [R1+0x28] ;  /* 0x0000280001077983 */ /* 0x000ea20000100800 */
[----:B------:R-:W-:-:S03]  /*4cc0*/  ULDC UR14, c[0x0][0x23c] ;  /* 0x00008f00000e7ab9 */ /* 0x000fc60000000800 */
[----:B------:R0:W-:Y:S01]  /*4cd0*/  REDG.E.ADD.S32.STRONG.GPU desc[UR16][R8.64+0xc08], R15 ;  /* 0x000c080f0800798e */ /* 0x0001e2000c10e390 */
[----:B--2---:R-:W-:-:S04]  /*4ce0*/  VIADD R7, R7, 0x2 ;  /* 0x0000000207077836 */ /* 0x004fc80000000000 */
[----:B0-----:R-:W-:-:S07]  /*4cf0*/  IMAD R7, R7, UR14, RZ ;  /* 0x0000000e07077c24 */ /* 0x001fce000f8e02ff */
.L_x_97:
        /* <DEDUP_REMOVED lines=9> */
.L_x_96:
[----:B------:R-:W-:Y:S05]  /*4d90*/  WARPSYNC.ALL ;  /* 0x0000000000007948 */ /* 0x000fea0003800000 */
[----:B------:R-:W-:Y:S06]  /*4da0*/  BAR.SYNC.DEFER_BLOCKING 0x0 ;  /* 0x0000000000007b1d */ /* 0x000fec0000010000 */
[----:B------:R-:W-:Y:S02]  /*4db0*/  BSSY B2, `(.L_x_98) ;  /* 0x00000be000027945 */ /* 0x000fe40003800000 */
[----:B------:R-:W-:Y:S06]  /*4dc0*/  BAR.SYNC.DEFER_BLOCKING 0x0 ;  /* 0x0000000000007b1d */ /* 0x000fec0000010000 */
[----:B------:R-:W-:Y:S05]  /*4dd0*/  @P4 BRA `(.L_x_99) ;  /* 0x0000000800ec4947 */ /* 0x000fea0003800000 */
[----:B0123--:R-:W0:Y:S01]  /*4de0*/  S2R R15, SR_TID.X ;  /* 0x00000000000f7919 */ /* 0x00fe220000002100 */
[----:B------:R-:W-:Y:S01]  /*4df0*/  ISETP.NE.AND P5, PT, R2, RZ, PT ;  /* 0x000000ff0200720c */ /* 0x000fe20003fa5270 */
[----:B------:R-:W-:Y:S01]  /*4e00*/  BSSY B3, `(.L_x_100) ;  /* 0x0000014000037945 */ /* 0x000fe20003800000 */
[----:B0-----:R-:W-:-:S04]  /*4e10*/  IADD3 R7, -R15, 0xff, RZ ;  /* 0x000000ff0f077810 */ /* 0x001fc80007ffe1ff */
[----:B------:R-:W-:Y:S01]  /*4e20*/  ISETP.GE.U32.AND P0, PT, R7, 0xc00, PT ;  /* 0x00000c000700780c */ /* 0x000fe20003f06070 */
[----:B------:R-:W-:-:S06]  /*4e30*/  IMAD.MOV.U32 R7, RZ, RZ, R15 ;  /* 0x000000ffff077224 */ /* 0x000fcc00078e000f */
[----:B------:R-:W-:Y:S06]  /*4e40*/  @!P5 BRA `(.L_x_101) ;  /* 0x00000000003cd947 */ /* 0x000fec0003800000 */
[----:B------:R-:W-:-:S04]  /*4e50*/  LEA R8, P5, R6, UR8, 0xa ;  /* 0x0000000806087c11 */ /* 0x000fc8000f8a50ff */
[----:B------:R-:W-:-:S03]  /*4e60*/  LEA.HI.X R9, R6, UR12, RZ, 0xa, P5 ;  /* 0x0000000c06097c11 */ /* 0x000fc6000a8f54ff */
[----:B------:R-:W-:-:S05]  /*4e70*/  IMAD.WIDE.U32 R8, R15, 0x4, R8 ;  /* 0x000000040f087825 */ /* 0x000fca00078e0008 */
[----:B------:R-:W2:Y:S01]  /*4e80*/  LDG.E R12, desc[UR16][R8.64] ;  /* 0x00000010080c7981 */ /* 0x000ea2000c1e1900 */
[----:B------:R-:W-:Y:S01]  /*4e90*/  ISETP.NE.AND P5, PT, R2, 0x1, PT ;  /* 0x000000010200780c */ /* 0x000fe20003fa5270 */
[----:B------:R-:W-:Y:S02]  /*4ea0*/  VIADD R7, R15, 0x400 ;  /* 0x000004000f077836 */ /* 0x000fe40000000000 */
[----:B--2---:R0:W-:Y:S10]  /*4eb0*/  STS [R3+0x400], R12 ;  /* 0x0004000c03007388 */ /* 0x0041f40000000800 */
[----:B------:R-:W-:Y:S05]  /*4ec0*/  @!P5 BRA `(.L_x_101) ;  /* 0x00000000001cd947 */ /* 0x000fea0003800000 */
[----:B------:R-:W-:Y:S01]  /*4ed0*/  ISETP.NE.AND P5, PT, R2, 0x2, PT ;  /* 0x000000020200780c */ /* 0x000fe20003fa5270 */
[----:B0-----:R-:W2:-:S12]  /*4ee0*/  LDG.E R12, desc[UR16][R8.64+0x1000] ;  /* 0x00100010080c7981 */ /* 0x001e98000c1e1900 */
[----:B------:R-:W3:Y:S01]  /*4ef0*/  @P5 LDG.E R14, desc[UR16][R8.64+0x2000] ;  /* 0x00200010080e5981 */ /* 0x000ee2000c1e1900 */
[C---:B------:R-:W-:Y:S02]  /*4f00*/  VIADD R7, R15.reuse, 0x800 ;  /* 0x000008000f077836 */ /* 0x040fe40000000000 */
[----:B------:R-:W-:Y:S01]  /*4f10*/  @P5 VIADD R7, R15, 0xc00 ;  /* 0x00000c000f075836 */ /* 0x000fe20000000000 */
[----:B--2---:R1:W-:Y:S04]  /*4f20*/  STS [R3+0x1400], R12 ;  /* 0x0014000c03007388 */ /* 0x0043e80000000800 */
[----:B---3--:R1:W-:Y:S02]  /*4f30*/  @P5 STS [R3+0x2400], R14 ;  /* 0x0024000e03005388 */ /* 0x0083e40000000800 */
.L_x_101:
[----:B------:R-:W-:Y:S05]  /*4f40*/  BSYNC B3 ;  /* 0x0000000000037941 */ /* 0x000fea0003800000 */
.L_x_100:
[----:B------:R-:W-:Y:S05]  /*4f50*/  @!P0 BRA `(.L_x_99) ;  /* 0x00000008008c8947 */ /* 0x000fea0003800000 */
[----:B------:R-:W-:Y:S01]  /*4f60*/  ISETP.GE.U32.AND P5, PT, R7, 0x100, PT ;  /* 0x000001000700780c */ /* 0x000fe20003fa6070 */
[----:B------:R-:W-:Y:S01]  /*4f70*/  BSSY B3, `(.L_x_102) ;  /* 0x0000017000037945 */ /* 0x000fe20003800000 */
[----:B------:R-:W-:-:S11]  /*4f80*/  PLOP3.LUT P0, PT, PT, PT, PT, 0x80, 0x0 ;  /* 0x000000000000781c */ /* 0x000fd60003f0f070 */
[----:B------:R-:W-:Y:S05]  /*4f90*/  @!P5 BRA `(.L_x_103) ;  /* 0x000000000050d947 */ /* 0x000fea0003800000 */
[C---:B----4-:R-:W-:Y:S01]  /*4fa0*/  LEA R18, P0, R6.reuse, UR8, 0xa ;  /* 0x0000000806127c11 */ /* 0x050fe2000f8050ff */
[C---:B------:R-:W-:Y:S02]  /*4fb0*/  VIADD R15, R7.reuse, 0x400 ;  /* 0x00000400070f7836 */ /* 0x040fe40000000000 */
[C---:B------:R-:W-:Y:S01]  /*4fc0*/  VIADD R9, R7.reuse, 0x800 ;  /* 0x0000080007097836 */ /* 0x040fe20000000000 */
[----:B------:R-:W-:Y:S01]  /*4fd0*/  LEA.HI.X R19, R6, UR12, RZ, 0xa, P0 ;  /* 0x0000000c06137c11 */ /* 0x000fe200080f54ff */
[C---:B------:R-:W-:Y:S02]  /*4fe0*/  VIADD R21, R7.reuse, 0xc00 ;  /* 0x00000c0007157836 */ /* 0x040fe40000000000 */
[----:B------:R-:W-:-:S04]  /*4ff0*/  IMAD.WIDE.U32 R16, R7, 0x4, R18 ;  /* 0x0000000407107825 */ /* 0x000fc800078e0012 */
[--C-:B-1----:R-:W-:Y:S02]  /*5000*/  IMAD.WIDE.U32 R14, R15, 0x4, R18.reuse ;  /* 0x000000040f0e7825 */ /* 0x102fe400078e0012 */
[----:B------:R-:W2:Y:S02]  /*5010*/  LDG.E R16, desc[UR16][R16.64] ;  /* 0x0000001010107981 */ /* 0x000ea4000c1e1900 */
[--C-:B------:R-:W-:Y:S02]  /*5020*/  IMAD.WIDE.U32 R8, R9, 0x4, R18.reuse ;  /* 0x0000000409087825 */ /* 0x100fe400078e0012 */
[----:B------:R-:W3:Y:S02]  /*5030*/  LDG.E R14, desc[UR16][R14.64] ;  /* 0x000000100e0e7981 */ /* 0x000ee4000c1e1900 */
[----:B------:R-:W-:Y:S02]  /*5040*/  IMAD.WIDE.U32 R18, R21, 0x4, R18 ;  /* 0x0000000415127825 */ /* 0x000fe400078e0012 */
[----:B------:R-:W4:Y:S04]  /*5050*/  LDG.E R8, desc[UR16][R8.64] ;  /* 0x0000001008087981 */ /* 0x000f28000c1e1900 */
[----:B------:R-:W4:Y:S01]  /*5060*/  LDG.E R18, desc[UR16][R18.64] ;  /* 0x0000001012127981 */ /* 0x000f22000c1e1900 */
[C---:B------:R-:W-:Y:S01]  /*5070*/  LEA R21, R7.reuse, UR4, 0x2 ;  /* 0x0000000407157c11 */ /* 0x040fe2000f8e10ff */
[----:B------:R-:W-:Y:S01]  /*5080*/  VIADD R7, R7, 0x1000 ;  /* 0x0000100007077836 */ /* 0x000fe20000000000 */
[----:B------:R-:W-:-:S03]  /*5090*/  PLOP3.LUT P0, PT, PT, PT, PT, 0x8, 0x0 ;  /* 0x000000000000781c */ /* 0x000fc60003f0e170 */
[----:B--2---:R2:W-:Y:S04]  /*50a0*/  STS [R21+0x400], R16 ;  /* 0x0004001015007388 */ /* 0x0045e80000000800 */
[----:B---3--:R2:W-:Y:S04]  /*50b0*/  STS [R21+0x1400], R14 ;  /* 0x0014000e15007388 */ /* 0x0085e80000000800 */
[----:B----4-:R2:W-:Y:S04]  /*50c0*/  STS [R21+0x2400], R8 ;  /* 0x0024000815007388 */ /* 0x0105e80000000800 */
[----:B------:R2:W-:Y:S02]  /*50d0*/  STS [R21+0x3400], R18 ;  /* 0x0034001215007388 */ /* 0x0005e40000000800 */
.L_x_103:
[----:B------:R-:W-:Y:S05]  /*50e0*/  BSYNC B3 ;  /* 0x0000000000037941 */ /* 0x000fea0003800000 */
.L_x_102:
[C---:B------:R-:W-:Y:S01]  /*50f0*/  ISETP.GE.U32.AND P5, PT, R7.reuse, 0x100, PT ;  /* 0x000001000700780c */ /* 0x040fe20003fa6070 */
[----:B------:R-:W-:Y:S01]  /*5100*/  BSSY B3, `(.L_x_104) ;  /* 0x000004a000037945 */ /* 0x000fe20003800000 */
[----:B--2---:R-:W-:-:S04]  /*5110*/  IADD3 R8, -R7, 0x100, RZ ;  /* 0x0000010007087810 */ /* 0x004fc80007ffe1ff */
[----:B------:R-:W-:-:S13]  /*5120*/  ISETP.LE.U32.OR P5, PT, R8, 0x3000, P5 ;  /* 0x000030000800780c */ /* 0x000fda0002fa3470 */
[----:B------:R-:W-:Y:S05]  /*5130*/  @P5 BRA `(.L_x_105) ;  /* 0x0000000400185947 */ /* 0x000fea0003800000 */
[C---:B-1----:R-:W-:Y:S02]  /*5140*/  LEA R14, P5, R6.reuse, UR8, 0xa ;  /* 0x00000008060e7c11 */ /* 0x042fe4000f8a50ff */
[----:B------:R-:W-:Y:S02]  /*5150*/  PLOP3.LUT P0, PT, PT, PT, PT, 0x8, 0x0 ;  /* 0x000000000000781c */ /* 0x000fe40003f0e170 */
[----:B------:R-:W-:-:S11]  /*5160*/  LEA.HI.X R15, R6, UR12, RZ, 0xa, P5 ;  /* 0x0000000c060f7c11 */ /* 0x000fd6000a8f54ff */
.L_x_106:
[C---:B0---4-:R-:W-:Y:S02]  /*5170*/  VIADD R19, R7.reuse, 0x400 ;  /* 0x0000040007137836 */ /* 0x051fe40000000000 */
[----:B------:R-:W-:-:S04]  /*5180*/  IMAD.WIDE.U32 R8, R7, 0x4, R14 ;  /* 0x0000000407087825 */ /* 0x000fc800078e000e */
[----:B------:R-:W-:Y:S02]  /*5190*/  VIADD R17, R7, 0x800 ;  /* 0x0000080007117836 */ /* 0x000fe40000000000 */
[--C-:B------:R-:W-:Y:S01]  /*51a0*/  IMAD.WIDE.U32 R18, R19, 0x4, R14.reuse ;  /* 0x0000000413127825 */ /* 0x100fe200078e000e */
[----:B------:R-:W2:Y:S03]  /*51b0*/  LDG.E R9, desc[UR16][R8.64] ;  /* 0x0000001008097981 */ /* 0x000ea6000c1e1900 */
[----:B------:R-:W-:Y:S02]  /*51c0*/  VIADD R23, R7, 0xc00 ;  /* 0x00000c0007177836 */ /* 0x000fe40000000000 */
[----:B------:R-:W-:-:S04]  /*51d0*/  IMAD.WIDE.U32 R16, R17, 0x4, R14 ;  /* 0x0000000411107825 */ /* 0x000fc800078e000e */
[C---:B------:R-:W-:Y:S01]  /*51e0*/  VIADD R21, R7.reuse, 0x1000 ;  /* 0x0000100007157836 */ /* 0x040fe20000000000 */
[----:B------:R1:W3:Y:S01]  /*51f0*/  LDG.E R8, desc[UR16][R18.64] ;  /* 0x0000001012087981 */ /* 0x0002e2000c1e1900 */
[----:B------:R-:W-:-:S03]  /*5200*/  VIADD R27, R7, 0x1800 ;  /* 0x00001800071b7836 */ /* 0x000fc60000000000 */
[----:B0-----:R-:W4:Y:S01]  /*5210*/  LDG.E R12, desc[UR16][R16.64] ;  /* 0x00000010100c7981 */ /* 0x001f22000c1e1900 */
[----:B-1----:R-:W-:-:S05]  /*5220*/  IMAD.WIDE.U32 R18, R23, 0x4, R14 ;  /* 0x0000000417127825 */ /* 0x002fca00078e000e */
[----:B------:R0:W4:Y:S01]  /*5230*/  LDG.E R22, desc[UR16][R18.64] ;  /* 0x0000001012167981 */ /* 0x000122000c1e1900 */
[----:B------:R-:W-:Y:S02]  /*5240*/  VIADD R25, R7, 0x1400 ;  /* 0x0000140007197836 */ /* 0x000fe40000000000 */
[----:B0-----:R-:W-:-:S06]  /*5250*/  IMAD.WIDE.U32 R18, R27, 0x4, R14 ;  /* 0x000000041b127825 */ /* 0x001fcc00078e000e */
[----:B------:R0:W4:Y:S01]  /*5260*/  LDG.E R18, desc[UR16][R18.64] ;  /* 0x0000001012127981 */ /* 0x000122000c1e1900 */
[----:B------:R-:W-:-:S04]  /*5270*/  IMAD.WIDE.U32 R20, R21, 0x4, R14 ;  /* 0x0000000415147825 */ /* 0x000fc800078e000e */
[--C-:B------:R-:W-:Y:S01]  /*5280*/  IMAD.WIDE.U32 R16, R25, 0x4, R14.reuse ;  /* 0x0000000419107825 */ /* 0x100fe200078e000e */
[----:B------:R-:W4:Y:S04]  /*5290*/  LDG.E R23, desc[UR16][R20.64] ;  /* 0x0000001014177981 */ /* 0x000f28000c1e1900 */
[----:B------:R1:W4:Y:S01]  /*52a0*/  LDG.E R20, desc[UR16][R16.64] ;  /* 0x0000001010147981 */ /* 0x000322000c1e1900 */
[C---:B------:R-:W-:Y:S01]  /*52b0*/  VIADD R25, R7.reuse, 0x1c00 ;  /* 0x00001c0007197836 */ /* 0x040fe20000000000 */
[C---:B0-----:R-:W-:Y:S01]  /*52c0*/  LEA R19, R7.reuse, UR4, 0x2 ;  /* 0x0000000407137c11 */ /* 0x041fe2000f8e10ff */
[----:B------:R-:W-:Y:S02]  /*52d0*/  VIADD R27, R7, 0x2400 ;  /* 0x00002400071b7836 */ /* 0x000fe40000000000 */
[----:B-1----:R-:W-:-:S04]  /*52e0*/  IMAD.WIDE.U32 R16, R25, 0x4, R14 ;  /* 0x0000000419107825 */ /* 0x002fc800078e000e */
[----:B------:R-:W-:Y:S01]  /*52f0*/  VIADD R25, R7, 0x2000 ;  /* 0x0000200007197836 */ /* 0x000fe20000000000 */
[----:B------:R0:W4:Y:S03]  /*5300*/  LDG.E R21, desc[UR16][R16.64] ;  /* 0x0000001010157981 */ /* 0x000126000c1e1900 */
[----:B0-----:R-:W-:-:S04]  /*5310*/  IMAD.WIDE.U32 R16, R25, 0x4, R14 ;  /* 0x0000000419107825 */ /* 0x001fc800078e000e */
[----:B------:R-:W-:Y:S01]  /*5320*/  VIADD R25, R7, 0x2800 ;  /* 0x0000280007197836 */ /* 0x000fe20000000000 */
[----:B--2---:R-:W-:Y:S04]  /*5330*/  STS [R19+0x400], R9 ;  /* 0x0004000913007388 */ /* 0x004fe80000000800 */
[----:B---3--:R0:W-:Y:S04]  /*5340*/  STS [R19+0x1400], R8 ;  /* 0x0014000813007388 */ /* 0x0081e80000000800 */
[----:B----4-:R1:W-:Y:S01]  /*5350*/  STS [R19+0x2400], R12 ;  /* 0x0024000c13007388 */ /* 0x0103e20000000800 */
[----:B0-----:R-:W-:-:S03]  /*5360*/  IMAD.WIDE.U32 R8, R27, 0x4, R14 ;  /* 0x000000041b087825 */ /* 0x001fc600078e000e */
[----:B-1----:R0:W2:Y:S04]  /*5370*/  LDG.E R12, desc[UR16][R16.64] ;  /* 0x00000010100c7981 */ /* 0x0020a8000c1e1900 */
[----:B------:R1:W-:Y:S01]  /*5380*/  STS [R19+0x3400], R22 ;  /* 0x0034001613007388 */ /* 0x0003e20000000800 */
[----:B0-----:R-:W-:-:S04]  /*5390*/  IMAD.WIDE.U32 R16, R25, 0x4, R14 ;  /* 0x0000000419107825 */ /* 0x001fc800078e000e */
[----:B------:R-:W-:Y:S01]  /*53a0*/  VIADD R25, R7, 0x2c00 ;  /* 0x00002c0007197836 */ /* 0x000fe20000000000 */
[----:B-1----:R0:W3:Y:S04]  /*53b0*/  LDG.E R22, desc[UR16][R8.64] ;  /* 0x0000001008167981 */ /* 0x0020e8000c1e1900 */
[----:B------:R1:W-:Y:S01]  /*53c0*/  STS [R19+0x6400], R18 ;  /* 0x0064001213007388 */ /* 0x0003e20000000800 */
[----:B0-----:R-:W-:-:S04]  /*53d0*/  IMAD.WIDE.U32 R8, R25, 0x4, R14 ;  /* 0x0000000419087825 */ /* 0x001fc800078e000e */
[C---:B------:R-:W-:Y:S01]  /*53e0*/  VIADD R25, R7.reuse, 0x3000 ;  /* 0x0000300007197836 */ /* 0x040fe20000000000 */
[----:B-1----:R0:W4:Y:S01]  /*53f0*/  LDG.E R18, desc[UR16][R8.64] ;  /* 0x0000001008127981 */ /* 0x002122000c1e1900 */
[----:B------:R-:W-:Y:S02]  /*5400*/  VIADD R27, R7, 0x3400 ;  /* 0x00003400071b7836 */ /* 0x000fe40000000000 */
[----:B0-----:R-:W-:-:S04]  /*5410*/  IMAD.WIDE.U32 R8, R25, 0x4, R14 ;  /* 0x0000000419087825 */ /* 0x001fc800078e000e */
[----:B------:R-:W-:Y:S01]  /*5420*/  VIADD R25, R7, 0x3800 ;  /* 0x0000380007197836 */ /* 0x000fe20000000000 */
[----:B------:R0:W4:Y:S04]  /*5430*/  LDG.E R28, desc[UR16][R8.64] ;  /* 0x00000010081c7981 */ /* 0x000128000c1e1900 */
[----:B------:R1:W-:Y:S01]  /*5440*/  STS [R19+0x4400], R23 ;  /* 0x0044001713007388 */ /* 0x0003e20000000800 */
[----:B0-----:R-:W-:-:S03]  /*5450*/  IMAD.WIDE.U32 R8, R25, 0x4, R14 ;  /* 0x0000000419087825 */ /* 0x001fc600078e000e */
[----:B------:R0:W-:Y:S01]  /*5460*/  STS [R19+0x5400], R20 ;  /* 0x0054001413007388 */ /* 0x0001e20000000800 */
[----:B------:R-:W-:-:S03]  /*5470*/  VIADD R25, R7, 0x3c00 ;  /* 0x00003c0007197836 */ /* 0x000fc60000000000 */
[----:B-1----:R1:W4:Y:S04]  /*5480*/  LDG.E R23, desc[UR16][R16.64] ;  /* 0x0000001010177981 */ /* 0x002328000c1e1900 */
[----:B0-----:R0:W4:Y:S01]  /*5490*/  LDG.E R20, desc[UR16][R8.64] ;  /* 0x0000001008147981 */ /* 0x001122000c1e1900 */
[----:B-1----:R-:W-:-:S04]  /*54a0*/  IMAD.WIDE.U32 R16, R27, 0x4, R14 ;  /* 0x000000041b107825 */ /* 0x002fc800078e000e */
[----:B0-----:R-:W-:Y:S02]  /*54b0*/  IMAD.WIDE.U32 R8, R25, 0x4, R14 ;  /* 0x0000000419087825 */ /* 0x001fe400078e000e */
[----:B------:R-:W4:Y:S04]  /*54c0*/  LDG.E R16, desc[UR16][R16.64] ;  /* 0x0000001010107981 */ /* 0x000f28000c1e1900 */
[----:B------:R-:W4:Y:S01]  /*54d0*/  LDG.E R25, desc[UR16][R8.64] ;  /* 0x0000001008197981 */ /* 0x000f22000c1e1900 */
[----:B------:R-:W-:-:S03]  /*54e0*/  VIADD R7, R7, 0x4000 ;  /* 0x0000400007077836 */ /* 0x000fc60000000000 */
[----:B------:R0:W-:Y:S02]  /*54f0*/  STS [R19+0x7400], R21 ;  /* 0x0074001513007388 */ /* 0x0001e40000000800 */
[----:B------:R-:W-:Y:S02]  /*5500*/  ISETP.GE.U32.AND P5, PT, R7, -0x2f00, PT ;  /* 0xffffd1000700780c */ /* 0x000fe40003fa6070 */
[----:B--2---:R0:W-:Y:S04]  /*5510*/  STS [R19+0x8400], R12 ;  /* 0x0084000c13007388 */ /* 0x0041e80000000800 */
[----:B---3--:R0:W-:Y:S04]  /*5520*/  STS [R19+0x9400], R22 ;  /* 0x0094001613007388 */ /* 0x0081e80000000800 */
[----:B----4-:R0:W-:Y:S04]  /*5530*/  STS [R19+0xb400], R18 ;  /* 0x00b4001213007388 */ /* 0x0101e80000000800 */
[----:B------:R0:W-:Y:S04]  /*5540*/  STS [R19+0xc400], R28 ;  /* 0x00c4001c13007388 */ /* 0x0001e80000000800 */
[----:B------:R0:W-:Y:S04]  /*5550*/  STS [R19+0xa400], R23 ;  /* 0x00a4001713007388 */ /* 0x0001e80000000800 */
[----:B------:R0:W-:Y:S04]  /*5560*/  STS [R19+0xe400], R20 ;  /* 0x00e4001413007388 */ /* 0x0001e80000000800 */
[----:B------:R0:W-:Y:S04]  /*5570*/  STS [R19+0xd400], R16 ;  /* 0x00d4001013007388 */ /* 0x0001e80000000800 */
[----:B------:R0:W-:Y:S01]  /*5580*/  STS [R19+0xf400], R25 ;  /* 0x00f4001913007388 */ /* 0x0001e20000000800 */
[----:B------:R-:W-:Y:S05]  /*5590*/  @!P5 BRA `(.L_x_106) ;  /* 0xfffffff800f4d947 */ /* 0x000fea000383ffff */
.L_x_105:
[----:B------:R-:W-:Y:S05]  /*55a0*/  BSYNC B3 ;  /* 0x0000000000037941 */ /* 0x000fea0003800000 */
.L_x_104:
[C---:B------:R-:W-:Y:S01]  /*55b0*/  ISETP.GE.U32.AND P5, PT, R7.reuse, 0x100, PT ;  /* 0x000001000700780c */ /* 0x040fe20003fa6070 */
[----:B------:R-:W-:Y:S01]  /*55c0*/  BSSY B3, `(.L_x_107) ;  /* 0x0000028000037945 */ /* 0x000fe20003800000 */
[----:B------:R-:W-:-:S04]  /*55d0*/  IADD3 R8, -R7, 0x100, RZ ;  /* 0x0000010007087810 */ /* 0x000fc80007ffe1ff */
[----:B------:R-:W-:-:S13]  /*55e0*/  ISETP.LE.U32.OR P5, PT, R8, 0x1000, P5 ;  /* 0x000010000800780c */ /* 0x000fda0002fa3470 */
[----:B------:R-:W-:Y:S05]  /*55f0*/  @P5 BRA `(.L_x_108) ;  /* 0x0000000000905947 */ /* 0x000fea0003800000 */
[C---:B------:R-:W-:Y:S01]  /*5600*/  LEA R8, P0, R6.reuse, UR8, 0xa ;  /* 0x0000000806087c11 */ /* 0x040fe2000f8050ff */
[C---:B----4-:R-:W-:Y:S02]  /*5610*/  VIADD R17, R7.reuse, 0x400 ;  /* 0x0000040007117836 */ /* 0x050fe40000000000 */
[C---:B0-----:R-:W-:Y:S01]  /*5620*/  VIADD R23, R7.reuse, 0xc00 ;  /* 0x00000c0007177836 */ /* 0x041fe20000000000 */
[----:B------:R-:W-:Y:S01]  /*5630*/  LEA.HI.X R9, R6, UR12, RZ, 0xa, P0 ;  /* 0x0000000c06097c11 */ /* 0x000fe200080f54ff */
[C---:B------:R-:W-:Y:S02]  /*5640*/  VIADD R21, R7.reuse, 0x1000 ;  /* 0x0000100007157836 */ /* 0x040fe40000000000 */
[C---:B------:R-:W-:Y:S02]  /*5650*/  VIADD R19, R7.reuse, 0x800 ;  /* 0x0000080007137836 */ /* 0x040fe40000000000 */
[----:B-1----:R-:W-:-:S04]  /*5660*/  IMAD.WIDE.U32 R14, R7, 0x4, R8 ;  /* 0x00000004070e7825 */ /* 0x002fc800078e0008 */
[--C-:B------:R-:W-:Y:S01]  /*5670*/  IMAD.WIDE.U32 R16, R17, 0x4, R8.reuse ;  /* 0x0000000411107825 */ /* 0x100fe200078e0008 */
[----:B------:R0:W2:Y:S03]  /*5680*/  LDG.E R12, desc[UR16][R14.64] ;  /* 0x000000100e0c7981 */ /* 0x0000a6000c1e1900 */
[C---:B------:R-:W-:Y:S01]  /*5690*/  VIADD R25, R7.reuse, 0x1800 ;  /* 0x0000180007197836 */ /* 0x040fe20000000000 */
[----:B------:R1:W3:Y:S01]  /*56a0*/  LDG.E R20, desc[UR16][R16.64] ;  /* 0x0000001010147981 */ /* 0x0002e2000c1e1900 */
[----:B------:R-:W-:Y:S02]  /*56b0*/  VIADD R27, R7, 0x1c00 ;  /* 0x00001c00071b7836 */ /* 0x000fe40000000000 */
[----:B------:R-:W-:-:S04]  /*56c0*/  IMAD.WIDE.U32 R18, R19, 0x4, R8 ;  /* 0x0000000413127825 */ /* 0x000fc800078e0008 */
[--C-:B0-----:R-:W-:Y:S02]  /*56d0*/  IMAD.WIDE.U32 R14, R23, 0x4, R8.reuse ;  /* 0x00000004170e7825 */ /* 0x101fe400078e0008 */
[----:B------:R-:W4:Y:S02]  /*56e0*/  LDG.E R18, desc[UR16][R18.64] ;  /* 0x0000001012127981 */ /* 0x000f24000c1e1900 */
[----:B------:R-:W-:Y:S02]  /*56f0*/  VIADD R23, R7, 0x1400 ;  /* 0x0000140007177836 */ /* 0x000fe40000000000 */
[--C-:B-1----:R-:W-:Y:S02]  /*5700*/  IMAD.WIDE.U32 R16, R21, 0x4, R8.reuse ;  /* 0x0000000415107825 */ /* 0x102fe400078e0008 */
[----:B------:R0:W4:Y:S04]  /*5710*/  LDG.E R21, desc[UR16][R14.64] ;  /* 0x000000100e157981 */ /* 0x000128000c1e1900 */
[----:B------:R-:W4:Y:S01]  /*5720*/  LDG.E R22, desc[UR16][R16.64] ;  /* 0x0000001010167981 */ /* 0x000f22000c1e1900 */
[----:B0-----:R-:W-:-:S05]  /*5730*/  IMAD.WIDE.U32 R14, R23, 0x4, R8 ;  /* 0x00000004170e7825 */ /* 0x001fca00078e0008 */
[----:B------:R0:W4:Y:S02]  /*5740*/  LDG.E R23, desc[UR16][R14.64] ;  /* 0x000000100e177981 */ /* 0x000124000c1e1900 */
[----:B0-----:R-:W-:-:S04]  /*5750*/  IMAD.WIDE.U32 R14, R25, 0x4, R8 ;  /* 0x00000004190e7825 */ /* 0x001fc800078e0008 */
[----:B------:R-:W-:Y:S01]  /*5760*/  IMAD.WIDE.U32 R8, R27, 0x4, R8 ;  /* 0x000000041b087825 */ /* 0x000fe200078e0008 */
[----:B------:R-:W4:Y:S05]  /*5770*/  LDG.E R19, desc[UR16][R14.64] ;  /* 0x000000100e137981 */ /* 0x000f2a000c1e1900 */
[----:B------:R-:W4:Y:S01]  /*5780*/  LDG.E R8, desc[UR16][R8.64] ;  /* 0x0000001008087981 */ /* 0x000f22000c1e1900 */
[C---:B------:R-:W-:Y:S01]  /*5790*/  LEA R25, R7.reuse, UR4, 0x2 ;  /* 0x0000000407197c11 */ /* 0x040fe2000f8e10ff */
[----:B------:R-:W-:Y:S01]  /*57a0*/  VIADD R7, R7, 0x2000 ;  /* 0x0000200007077836 */ /* 0x000fe20000000000 */
[----:B------:R-:W-:-:S03]  /*57b0*/  PLOP3.LUT P0, PT, PT, PT, PT, 0x8, 0x0 ;  /* 0x000000000000781c */ /* 0x000fc60003f0e170 */
[----:B--2---:R2:W-:Y:S04]  /*57c0*/  STS [R25+0x400], R12 ;  /* 0x0004000c19007388 */ /* 0x0045e80000000800 */
[----:B---3--:R2:W-:Y:S04]  /*57d0*/  STS [R25+0x1400], R20 ;  /* 0x0014001419007388 */ /* 0x0085e80000000800 */
[----:B----4-:R2:W-:Y:S04]  /*57e0*/  STS [R25+0x2400], R18 ;  /* 0x0024001219007388 */ /* 0x0105e80000000800 */
[----:B------:R2:W-:Y:S04]  /*57f0*/  STS [R25+0x3400], R21 ;  /* 0x0034001519007388 */ /* 0x0005e80000000800 */
[----:B------:R2:W-:Y:S04]  /*5800*/  STS [R25+0x4400], R22 ;  /* 0x0044001619007388 */ /* 0x0005e80000000800 */
[----:B------:R2:W-:Y:S04]  /*5810*/  STS [R25+0x5400], R23 ;  /* 0x0054001719007388 */ /* 0x0005e80000000800 */
[----:B------:R2:W-:Y:S04]  /*5820*/  STS [R25+0x6400], R19 ;  /* 0x0064001319007388 */ /* 0x0005e80000000800 */
[----:B------:R2:W-:Y:S02]  /*5830*/  STS [R25+0x7400], R8 ;  /* 0x0074000819007388 */ /* 0x0005e40000000800 */
.L_x_108:
[----:B------:R-:W-:Y:S05]  /*5840*/  BSYNC B3 ;  /* 0x0000000000037941 */ /* 0x000fea0003800000 */
.L_x_107:
[----:B------:R-:W-:-:S13]  /*5850*/  ISETP.LT.U32.OR P0, PT, R7, 0x100, P0 ;  /* 0x000001000700780c */ /* 0x000fda0000701470 */
[----:B------:R-:W-:Y:S05]  /*5860*/  @!P0 BRA `(.L_x_99) ;  /* 0x0000000000488947 */ /* 0x000fea0003800000 */
[C---:B--2---:R-:W-:Y:S01]  /*5870*/  LEA R8, P0, R6.reuse, UR8, 0xa ;  /* 0x0000000806087c11 */ /* 0x044fe2000f8050ff */
[C---:B------:R-:W-:Y:S02]  /*5880*/  VIADD R15, R7.reuse, 0x400 ;  /* 0x00000400070f7836 */ /* 0x040fe40000000000 */
[C---:B----4-:R-:W-:Y:S01]  /*5890*/  VIADD R17, R7.reuse, 0x800 ;  /* 0x0000080007117836 */ /* 0x050fe20000000000 */
[----:B------:R-:W-:Y:S01]  /*58a0*/  LEA.HI.X R9, R6, UR12, RZ, 0xa, P0 ;  /* 0x0000000c06097c11 */ /* 0x000fe200080f54ff */
[C---:B0-----:R-:W-:Y:S02]  /*58b0*/  VIADD R21, R7.reuse, 0xc00 ;  /* 0x00000c0007157836 */ /* 0x041fe40000000000 */
        /* <DEDUP_REMOVED lines=8> */
[----:B------:R-:W-:-:S05]  /*5940*/  LEA R7, R7, UR4, 0x2 ;  /* 0x0000000407077c11 */ /* 0x000fca000f8e10ff */
[----:B--2---:R0:W-:Y:S04]  /*5950*/  STS [R7+0x400], R18 ;  /* 0x0004001207007388 */ /* 0x0041e80000000800 */
[----:B---3--:R0:W-:Y:S04]  /*5960*/  STS [R7+0x1400], R14 ;  /* 0x0014000e07007388 */ /* 0x0081e80000000800 */
[----:B----4-:R0:W-:Y:S04]  /*5970*/  STS [R7+0x2400], R16 ;  /* 0x0024001007007388 */ /* 0x0101e80000000800 */
[----:B------:R0:W-:Y:S02]  /*5980*/  STS [R7+0x3400], R8 ;  /* 0x0034000807007388 */ /* 0x0001e40000000800 */
.L_x_99:
[----:B------:R-:W-:Y:S05]  /*5990*/  BSYNC B2 ;  /* 0x0000000000027941 */ /* 0x000fea0003800000 */
.L_x_98:
[----:B012---:R-:W0:Y:S01]  /*59a0*/  @!P3 S2R R7, SR_CgaCtaId ;  /* 0x000000000007b919 */ /* 0x007e220000008800 */
[----:B------:R-:W-:Y:S01]  /*59b0*/  @!P3 MOV R6, 0x400 ;  /* 0x000004000006b802 */ /* 0x000fe20000000f00 */
[----:B------:R-:W-:Y:S01]  /*59c0*/  BSSY B2, `(.L_x_109) ;  /* 0x000000c000027945 */ /* 0x000fe20003800000 */
[----:B------:R-:W-:Y:S01]  /*59d0*/  IMAD.MOV.U32 R12, RZ, RZ, RZ ;  /* 0x000000ffff0c7224 */ /* 0x000fe200078e00ff */
[----:B---34-:R-:W1:Y:S01]  /*59e0*/  S2R R18, SR_TID.X ;  /* 0x0000000000127919 */ /* 0x018e620000002100 */
[----:B------:R-:W-:Y:S01]  /*59f0*/  IMAD.MOV.U32 R8, RZ, RZ, RZ ;  /* 0x000000ffff087224 */ /* 0x000fe200078e00ff */
[----:B------:R-:W-:Y:S01]  /*5a00*/  BAR.SYNC.DEFER_BLOCKING 0x0 ;  /* 0x0000000000007b1d */ /* 0x000fe20000010000 */
[----:B0-----:R-:W-:-:S05]  /*5a10*/  @!P3 LEA R6, R7, R6, 0x18 ;  /* 0x000000060706b211 */ /* 0x001fca00078ec0ff */
[----:B------:R-:W-:Y:S05]  /*5a20*/  @P4 BRA `(.L_x_110) ;  /* 0x0000000000144947 */ /* 0x000fea0003800000 */
[----:B-1----:R-:W-:Y:S01]  /*5a30*/  VIADD R7, R18, 0x1 ;  /* 0x0000000112077836 */ /* 0x002fe20000000000 */
[----:B------:R-:W-:Y:S04]  /*5a40*/  LDS R8, [R3+0x400] ;  /* 0x0004000003087984 */ /* 0x000fe80000000800 */
[----:B------:R-:W-:-:S13]  /*5a50*/  ISETP.GT.U32.AND P0, PT, R7, 0xff, PT ;  /* 0x000000ff0700780c */ /* 0x000fda0003f04070 */
[----:B------:R-:W0:Y:S02]  /*5a60*/  @!P0 LDS R7, [R3+0x404] ;  /* 0x0004040003078984 */ /* 0x000e240000000800 */
[----:B0-----:R-:W-:-:S07]  /*5a70*/  @!P0 IMAD.IADD R8, R8, 0x1, R7 ;  /* 0x0000000108088824 */ /* 0x001fce00078e0207 */
.L_x_110:
[----:B------:R-:W-:Y:S05]  /*5a80*/  BSYNC B2 ;  /* 0x0000000000027941 */ /* 0x000fea0003800000 */
.L_x_109:
[----:B------:R-:W-:Y:S01]  /*5a90*/  BAR.SYNC.DEFER_BLOCKING 0x0 ;  /* 0x0000000000007b1d */ /* 0x000fe20000010000 */
[----:B------:R-:W-:-:S05]  /*5aa0*/  IMAD.MOV.U32 R14, RZ, RZ, RZ ;  /* 0x000000ffff0e7224 */ /* 0x000fca00078e00ff */
[----:B------:R-:W-:Y:S01]  /*5ab0*/  BSSY B2, `(.L_x_111) ;  /* 0x0000009000027945 */ /* 0x000fe20003800000 */
[----:B------:R0:W-:Y:S01]  /*5ac0*/  @!P4 STS [R3+0x400], R8 ;  /* 0x000400080300c388 */ /* 0x0001e20000000800 */
[----:B------:R-:W-:Y:S06]  /*5ad0*/  BAR.SYNC.DEFER_BLOCKING 0x0 ;  /* 0x0000000000007b1d */ /* 0x000fec0000010000 */
[----:B------:R-:W-:Y:S05]  /*5ae0*/  @P4 BRA `(.L_x_112) ;  /* 0x0000000000144947 */ /* 0x000fea0003800000 */
[----:B-1----:R-:W-:Y:S01]  /*5af0*/  VIADD R7, R18, 0x2 ;  /* 0x0000000212077836 */ /* 0x002fe20000000000 */
[----:B------:R-:W-:Y:S04]  /*5b00*/  LDS R12, [R3+0x400] ;  /* 0x00040000030c7984 */ /* 0x000fe80000000800 */
[----:B------:R-:W-:-:S13]  /*5b10*/  ISETP.GT.U32.AND P0, PT, R7, 0xff, PT ;  /* 0x000000ff0700780c */ /* 0x000fda0003f04070 */
[----:B------:R-:W1:Y:S02]  /*5b20*/  @!P0 LDS R7, [R3+0x408] ;  /* 0x0004080003078984 */ /* 0x000e640000000800 */
[----:B-1----:R-:W-:-:S07]  /*5b30*/  @!P0 IMAD.IADD R12, R12, 0x1, R7 ;  /* 0x000000010c0c8824 */ /* 0x002fce00078e0207 */
.L_x_112:
[----:B------:R-:W-:Y:S05]  /*5b40*/  BSYNC B2 ;  /* 0x0000000000027941 */ /* 0x000fea0003800000 */
.L_x_111:
[----:B------:R-:W-:Y:S01]  /*5b50*/  BAR.SYNC.DEFER_BLOCKING 0x0 ;  /* 0x0000000000007b1d */ /* 0x000fe20000010000 */
[----:B0-----:R-:W-:-:S05]  /*5b60*/  IMAD.MOV.U32 R8, RZ, RZ, RZ ;  /* 0x000000ffff087224 */ /* 0x001fca00078e00ff */
        /* <DEDUP_REMOVED lines=9> */
.L_x_114:
[----:B------:R-:W-:Y:S05]  /*5c00*/  BSYNC B2 ;  /* 0x0000000000027941 */ /* 0x000fea0003800000 */
.L_x_113:
        /* <DEDUP_REMOVED lines=11> */
.L_x_116:
[----:B------:R-:W-:Y:S05]  /*5cc0*/  BSYNC B2 ;  /* 0x0000000000027941 */ /* 0x000fea0003800000 */
.L_x_115:
        /* <DEDUP_REMOVED lines=11> */
.L_x_118:
[----:B------:R-:W-:Y:S05]  /*5d80*/  BSYNC B2 ;  /* 0x0000000000027941 */ /* 0x000fea0003800000 */
.L_x_117:
        /* <DEDUP_REMOVED lines=11> */
.L_x_120:
[----:B------:R-:W-:Y:S05]  /*5e40*/  BSYNC B2 ;  /* 0x0000000000027941 */ /* 0x000fea0003800000 */
.L_x_119:
[----:B------:R-:W-:Y:S01]  /*5e50*/  BAR.SYNC.DEFER_BLOCKING 0x0 ;  /* 0x0000000000007b1d */ /* 0x000fe20000010000 */
[----:B--2---:R-:W-:-:S05]  /*5e60*/  IMAD.MOV.U32 R12, RZ, RZ, RZ ;  /* 0x000000ffff0c7224 */ /* 0x004fca00078e00ff */
        /* <DEDUP_REMOVED lines=9> */
.L_x_122:
[----:B------:R-:W-:Y:S05]  /*5f00*/  BSYNC B2 ;  /* 0x0000000000027941 */ /* 0x000fea0003800000 */
.L_x_121:
[----:B------:R-:W-:Y:S01]  /*5f10*/  BAR.SYNC.DEFER_BLOCKING 0x0 ;  /* 0x0000000000007b1d */ /* 0x000fe20000010000 */
[----:B0-----:R-:W-:Y:S02]  /*5f20*/  IMAD.MOV.U32 R8, RZ, RZ, RZ ;  /* 0x000000ffff087224 */ /* 0x001fe400078e00ff */
[----:B------:R-:W-:-:S03]  /*5f30*/  IMAD.MOV.U32 R9, RZ, RZ, R11 ;  /* 0x000000ffff097224 */ /* 0x000fc600078e000b */
        /* <DEDUP_REMOVED lines=9> */
.L_x_124:
[----:B------:R-:W-:Y:S05]  /*5fd0*/  BSYNC B2 ;  /* 0x0000000000027941 */ /* 0x000fea0003800000 */
.L_x_123:
[----:B------:R-:W-:Y:S06]  /*5fe0*/  BAR.SYNC.DEFER_BLOCKING 0x0 ;  /* 0x0000000000007b1d */ /* 0x000fec0000010000 */
[----:B------:R-:W-:Y:S01]  /*5ff0*/  BSSY B2, `(.L_x_125) ;  /* 0x0000012000027945 */ /* 0x000fe20003800000 */
[----:B------:R3:W-:Y:S01]  /*6000*/  @!P4 STS [R3+0x400], R12 ;  /* 0x0004000c0300c388 */ /* 0x0007e20000000800 */
[----:B------:R-:W-:Y:S06]  /*6010*/  BAR.SYNC.DEFER_BLOCKING 0x0 ;  /* 0x0000000000007b1d */ /* 0x000fec0000010000 */
[----:B------:R3:W-:Y:S02]  /*6020*/  @!P3 STS.64 [R6+0x808], R8 ;  /* 0x000808080600b388 */ /* 0x0007e40000000a00 */
[----:B------:R-:W-:Y:S06]  /*6030*/  BAR.SYNC.DEFER_BLOCKING 0x0 ;  /* 0x0000000000007b1d */ /* 0x000fec0000010000 */
[----:B------:R-:W-:Y:S05]  /*6040*/  @P4 BRA `(.L_x_126) ;  /* 0x0000000000304947 */ /* 0x000fea0003800000 */
[----:B-1-3--:R-:W-:Y:S02]  /*6050*/  VIADD R6, R18, 0x1 ;  /* 0x0000000112067836 */ /* 0x00afe40000000000 */
[----:B------:R-:W-:-:S03]  /*6060*/  IMAD.MOV.U32 R8, RZ, RZ, RZ ;  /* 0x000000ffff087224 */ /* 0x000fc600078e00ff */
[----:B------:R-:W-:Y:S02]  /*6070*/  ISETP.GT.U32.AND P0, PT, R6, 0xff, PT ;  /* 0x000000ff0600780c */ /* 0x000fe40003f04070 */
[----:B------:R-:W-:Y:S11]  /*6080*/  LDS R6, [R3+0x400] ;  /* 0x0004000003067984 */ /* 0x000ff60000000800 */
[----:B------:R-:W1:Y:S02]  /*6090*/  @!P0 LDS R8, [R3+0x404] ;  /* 0x0004040003088984 */ /* 0x000e640000000800 */
[----:B-1----:R-:W-:-:S04]  /*60a0*/  ISETP.GT.U32.AND P0, PT, R11, R8, PT ;  /* 0x000000080b00720c */ /* 0x002fc80003f04070 */
[----:B------:R-:W-:-:S13]  /*60b0*/  ISETP.LT.U32.OR P0, PT, R6, R11, !P0 ;  /* 0x0000000b0600720c */ /* 0x000fda0004701470 */
[----:B------:R-:W1:Y:S01]  /*60c0*/  @!P0 S2R R7, SR_CgaCtaId ;  /* 0x0000000000078919 */ /* 0x000e620000008800 */
[----:B------:R-:W-:Y:S01]  /*60d0*/  @!P0 MOV R6, 0x400 ;  /* 0x0000040000068802 */ /* 0x000fe20000000f00 */
[----:B------:R-:W-:-:S03]  /*60e0*/  @!P0 IMAD.IADD R19, R11, 0x1, -R8 ;  /* 0x000000010b138824 */ /* 0x000fc600078e0a08 */
[----:B-1----:R-:W-:-:S05]  /*60f0*/  @!P0 LEA R6, R7, R6, 0x18 ;  /* 0x0000000607068211 */ /* 0x002fca00078ec0ff */
[----:B------:R4:W-:Y:S02]  /*6100*/  @!P0 STS.64 [R6+0x808], R18 ;  /* 0x0008081206008388 */ /* 0x0009e40000000a00 */
.L_x_126:
[----:B------:R-:W-:Y:S05]  /*6110*/  BSYNC B2 ;  /* 0x0000000000027941 */ /* 0x000fea0003800000 */
.L_x_125:
[----:B------:R-:W-:Y:S06]  /*6120*/  BAR.SYNC.DEFER_BLOCKING 0x0 ;  /* 0x0000000000007b1d */ /* 0x000fec0000010000 */
[----:B------:R-:W-:Y:S04]  /*6130*/  BSSY B2, `(.L_x_127) ;  /* 0x000000b000027945 */ /* 0x000fe80003800000 */
[----:B------:R-:W-:Y:S05]  /*6140*/  @P3 BRA `(.L_x_128) ;  /* 0x0000000000243947 */ /* 0x000fea0003800000 */
[----:B------:R-:W0:Y:S01]  /*6150*/  S2UR UR14, SR_CgaCtaId ;  /* 0x00000000000e79c3 */ /* 0x000e220000008800 */
[----:B------:R-:W-:Y:S01]  /*6160*/  UMOV UR4, 0x400 ;  /* 0x0000040000047882 */ /* 0x000fe20000000000 */
[----:B---3--:R-:W-:-:S04]  /*6170*/  IMAD.MOV.U32 R9, RZ, RZ, -0x8 ;  /* 0xfffffff8ff097424 */ /* 0x008fc800078e00ff */
[----:B------:R-:W-:Y:S01]  /*6180*/  IMAD R9, R0, R9, 0x18 ;  /* 0x0000001800097424 */ /* 0x000fe200078e0209 */
[----:B0-----:R-:W-:-:S09]  /*6190*/  ULEA UR4, UR14, UR4, 0x18 ;  /* 0x000000040e047291 */ /* 0x001fd2000f8ec03f */
[----:B----4-:R-:W0:Y:S02]  /*61a0*/  LDS.64 R6, [UR4+0x808] ;  /* 0x00080804ff067984 */ /* 0x010e240008000a00 */
[----:B0-----:R-:W-:-:S04]  /*61b0*/  SHF.L.U32 R9, R6, R9, RZ ;  /* 0x0000000906097219 */ /* 0x001fc800000006ff */
[----:B------:R-:W-:-:S05]  /*61c0*/  LOP3.LUT R6, R9, R10, RZ, 0xfc, !PT ;  /* 0x0000000a09067212 */ /* 0x000fca00078efcff */
[----:B------:R0:W-:Y:S02]  /*61d0*/  STS.64 [UR4+0x800], R6 ;  /* 0x00080006ff007988 */ /* 0x0001e40008000a04 */
.L_x_128:
[----:B------:R-:W-:Y:S05]  /*61e0*/  BSYNC B2 ;  /* 0x0000000000027941 */ /* 0x000fea0003800000 */
.L_x_127:
[----:B0--34-:R-:W3:Y:S01]  /*61f0*/  LDL.LU R6, [R1+0x28] ;  /* 0x0000280001067983 */ /* 0x019ee20000300800 */
[----:B------:R-:W-:Y:S01]  /*6200*/  VIADD R0, R0, 0x1 ;  /* 0x0000000100007836 */ /* 0x000fe20000000000 */
[----:B------:R-:W-:Y:S04]  /*6210*/  BAR.SYNC.DEFER_BLOCKING 0x0 ;  /* 0x0000000000007b1d */ /* 0x000fe80000010000 */
[----:B------:R-:W-:Y:S01]  /*6220*/  ISETP.GE.U32.AND P0, PT, R0, 0x4, PT ;  /* 0x000000040000780c */ /* 0x000fe20003f06070 */
[----:B---3--:R-:W-:-:S05]  /*6230*/  VIADD R6, R6, 0x1 ;  /* 0x0000000106067836 */ /* 0x008fca0000000000 */
[----:B------:R3:W-:Y:S07]  /*6240*/  STL [R1+0x28], R6 ;  /* 0x0000280601007387 */ /* 0x0007ee0000100800 */
[----:B------:R-:W-:Y:S05]  /*6250*/  @!P0 BRA `(.L_x_129) ;  /* 0xffffffd000b48947 */ /* 0x000fea000383ffff */
[----:B------:R-:W0:Y:S01]  /*6260*/  S2UR UR14, SR_CgaCtaId ;  /* 0x00000000000e79c3 */ /* 0x000e220000008800 */
[----:B------:R-:W-:Y:S01]  /*6270*/  UMOV UR4, 0x400 ;  /* 0x0000040000047882 */ /* 0x000fe20000000000 */
[----:B------:R-:W-:Y:S01]  /*6280*/  BSSY B2, `(.L_x_130) ;  /* 0x0000047000027945 */ /* 0x000fe20003800000 */
[----:B------:R-:W-:Y:S01]  /*6290*/  IMAD.MOV.U32 R7, RZ, RZ, RZ ;  /* 0x000000ffff077224 */ /* 0x000fe200078e00ff */
[----:B0-----:R-:W-:-:S06]  /*62a0*/  ULEA UR4, UR14, UR4, 0x18 ;  /* 0x000000040e047291 */ /* 0x001fcc000f8ec03f */
[----:B------:R-:W-:-:S05]  /*62b0*/  IMAD.U32 R0, RZ, RZ, UR4 ;  /* 0x00000004ff007e24 */ /* 0x000fca000f8e00ff */
[----:B---3--:R0:W3:Y:S04]  /*62c0*/  LDS R6, [R0+0x800] ;  /* 0x0008000000067984 */ /* 0x0080e80000000800 */
[----:B------:R0:W-:Y:S01]  /*62d0*/  @!P3 STS [R0+0x400], RZ ;  /* 0x000400ff0000b388 */ /* 0x0001e20000000800 */
[----:B------:R-:W-:Y:S06]  /*62e0*/  BAR.SYNC.DEFER_BLOCKING 0x0 ;  /* 0x0000000000007b1d */ /* 0x000fec0000010000 */
[----:B------:R-:W-:Y:S05]  /*62f0*/  @P2 BRA `(.L_x_131) ;  /* 0x0000000000fc2947 */ /* 0x000fea0003800000 */
[----:B------:R-:W4:Y:S01]  /*6300*/  S2R R8, SR_TID.X ;  /* 0x0000000000087919 */ /* 0x000f220000002100 */
[----:B------:R-:W-:Y:S01]  /*6310*/  BSSY B3, `(.L_x_132) ;  /* 0x0000025000037945 */ /* 0x000fe20003800000 */
[----:B----4-:R-:W-:-:S13]  /*6320*/  ISETP.GE.U32.AND P5, PT, R8, R5, PT ;  /* 0x000000050800720c */ /* 0x010fda0003fa6070 */
[C---:B------:R-:W-:Y:S02]  /*6330*/  @P5 IMAD R10, R8.reuse, 0x4, R0 ;  /* 0x00000004080a5824 */ /* 0x040fe400078e0200 */
[----:B------:R-:W-:-:S03]  /*6340*/  @P5 VIADD R8, R8, 0x400 ;  /* 0x0000040008085836 */ /* 0x000fc60000000000 */
[----:B------:R-:W3:Y:S01]  /*6350*/  @P5 LDS R7, [R10+0x820] ;  /* 0x000820000a075984 */ /* 0x000ee20000000800 */
[C---:B------:R-:W-:Y:S01]  /*6360*/  IMAD.IADD R9, R5.reuse, 0x1, -R8 ;  /* 0x0000000105097824 */ /* 0x040fe200078e0a08 */
[----:B------:R-:W-:-:S04]  /*6370*/  ISETP.GT.U32.AND P4, PT, R5, R8, PT ;  /* 0x000000080500720c */ /* 0x000fc80003f84070 */
[----:B------:R-:W-:Y:S01]  /*6380*/  ISETP.LE.U32.OR P4, PT, R9, 0xc00, !P4 ;  /* 0x00000c000900780c */ /* 0x000fe20006783470 */
[----:B------:R-:W-:Y:S01]  /*6390*/  @P5 IMAD.MOV.U32 R9, RZ, RZ, 0x1 ;  /* 0x00000001ff095424 */ /* 0x000fe200078e00ff */
[----:B---3--:R-:W-:Y:S01]  /*63a0*/  ISETP.GT.U32.OR P0, PT, R7, R6, !P5 ;  /* 0x000000060700720c */ /* 0x008fe20006f04470 */
[----:B------:R-:W-:-:S12]  /*63b0*/  IMAD.MOV.U32 R7, RZ, RZ, RZ ;  /* 0x000000ffff077224 */ /* 0x000fd800078e00ff */
[----:B------:R-:W-:Y:S01]  /*63c0*/  @!P0 IMAD.MOV R9, RZ, RZ, R7 ;  /* 0x000000ffff098224 */ /* 0x000fe200078e0207 */
[----:B------:R-:W-:-:S03]  /*63d0*/  PLOP3.LUT P0, PT, P5, PT, PT, 0x8, 0x0 ;  /* 0x000000000000781c */ /* 0x000fc60002f0e170 */
[----:B------:R-:W-:Y:S01]  /*63e0*/  @P5 IMAD.MOV.U32 R7, RZ, RZ, R9 ;  /* 0x000000ffff075224 */ /* 0x000fe200078e0009 */
[----:B------:R-:W-:Y:S09]  /*63f0*/  @P4 BRA `(.L_x_133) ;  /* 0x0000000000584947 */ /* 0x000ff20003800000 */
[----:B------:R-:W-:Y:S01]  /*6400*/  PLOP3.LUT P0, PT, PT, PT, PT, 0x8, 0x0 ;  /* 0x000000000000781c */ /* 0x000fe20003f0e170 */
[----:B------:R-:W-:-:S12]  /*6410*/  VIADD R21, R5, 0xfffff400 ;  /* 0xfffff40005157836 */ /* 0x000fd80000000000 */
.L_x_134:
[C---:B------:R-:W-:Y:S02]  /*6420*/  IMAD R9, R8.reuse, 0x4, R0 ;  /* 0x0000000408097824 */ /* 0x040fe400078e0200 */
[----:B------:R-:W-:Y:S02]  /*6430*/  VIADD R10, R7, 0x1 ;  /* 0x00000001070a7836 */ /* 0x000fe40000000000 */
[----:B------:R-:W-:Y:S01]  /*6440*/  VIADD R8, R8, 0x1000 ;  /* 0x0000100008087836 */ /* 0x000fe20000000000 */
[----:B------:R-:W3:Y:S04]  /*6450*/  LDS R11, [R9+0x820] ;  /* 0x00082000090b7984 */ /* 0x000ee80000000800 */
[----:B------:R-:W4:Y:S04]  /*6460*/  LDS R15, [R9+0x1820] ;  /* 0x00182000090f7984 */ /* 0x000f280000000800 */
[----:B------:R-:W0:Y:S04]  /*6470*/  LDS R17, [R9+0x2820] ;  /* 0x0028200009117984 */ /* 0x000e280000000800 */
[----:B------:R-:W1:Y:S01]  /*6480*/  LDS R19, [R9+0x3820] ;  /* 0x0038200009137984 */ /* 0x000e620000000800 */
[----:B---3--:R-:W-:-:S02]  /*6490*/  ISETP.GT.U32.AND P4, PT, R11, R6, PT ;  /* 0x000000060b00720c */ /* 0x008fc40003f84070 */
[----:B----4-:R-:W-:-:S11]  /*64a0*/  ISETP.GT.U32.AND P5, PT, R15, R6, PT ;  /* 0x000000060f00720c */ /* 0x010fd60003fa4070 */
[----:B------:R-:W-:Y:S01]  /*64b0*/  @!P4 IMAD.MOV R10, RZ, RZ, R7 ;  /* 0x000000ffff0ac224 */ /* 0x000fe200078e0207 */
[----:B0-----:R-:W-:-:S03]  /*64c0*/  ISETP.GT.U32.AND P4, PT, R17, R6, PT ;  /* 0x000000061100720c */ /* 0x001fc60003f84070 */
[----:B------:R-:W-:Y:S02]  /*64d0*/  VIADD R7, R10, 0x1 ;  /* 0x000000010a077836 */ /* 0x000fe40000000000 */
[----:B------:R-:W-:Y:S01]  /*64e0*/  @!P5 IMAD.MOV R7, RZ, RZ, R10 ;  /* 0x000000ffff07d224 */ /* 0x000fe200078e020a */
[----:B-1----:R-:W-:-:S03]  /*64f0*/  ISETP.GT.U32.AND P5, PT, R19, R6, PT ;  /* 0x000000061300720c */ /* 0x002fc60003fa4070 */
[----:B------:R-:W-:-:S04]  /*6500*/  VIADD R10, R7, 0x1 ;  /* 0x00000001070a7836 */ /* 0x000fc80000000000 */
[----:B------:R-:W-:Y:S01]  /*6510*/  @!P4 IMAD.MOV R10, RZ, RZ, R7 ;  /* 0x000000ffff0ac224 */ /* 0x000fe200078e0207 */
[----:B------:R-:W-:-:S03]  /*6520*/  ISETP.GE.U32.AND P4, PT, R8, R21, PT ;  /* 0x000000150800720c */ /* 0x000fc60003f86070 */
[----:B------:R-:W-:Y:S02]  /*6530*/  VIADD R7, R10, 0x1 ;  /* 0x000000010a077836 */ /* 0x000fe40000000000 */
[----:B------:R-:W-:-:S08]  /*6540*/  @!P5 IMAD.MOV R7, RZ, RZ, R10 ;  /* 0x000000ffff07d224 */ /* 0x000fd000078e020a */
[----:B------:R-:W-:Y:S05]  /*6550*/  @!P4 BRA `(.L_x_134) ;  /* 0xfffffffc00b0c947 */ /* 0x000fea000383ffff */
.L_x_133:
[----:B------:R-:W-:Y:S05]  /*6560*/  BSYNC B3 ;  /* 0x0000000000037941 */ /* 0x000fea0003800000 */
.L_x_132:
[C---:B------:R-:W-:Y:S01]  /*6570*/  IMAD.IADD R9, R5.reuse, 0x1, -R8 ;  /* 0x0000000105097824 */ /* 0x040fe200078e0a08 */
[----:B------:R-:W-:Y:S01]  /*6580*/  ISETP.GT.U32.AND P4, PT, R5, R8, PT ;  /* 0x000000080500720c */ /* 0x000fe20003f84070 */
[----:B------:R-:W-:Y:S03]  /*6590*/  BSSY B3, `(.L_x_135) ;  /* 0x000000e000037945 */ /* 0x000fe60003800000 */
[----:B------:R-:W-:-:S13]  /*65a0*/  ISETP.LE.U32.OR P4, PT, R9, 0x400, !P4 ;  /* 0x000004000900780c */ /* 0x000fda0006783470 */
[----:B------:R-:W-:Y:S05]  /*65b0*/  @P4 BRA `(.L_x_136) ;  /* 0x00000000002c4947 */ /* 0x000fea0003800000 */
[C---:B------:R-:W-:Y:S02]  /*65c0*/  IMAD R10, R8.reuse, 0x4, R0 ;  /* 0x00000004080a7824 */ /* 0x040fe400078e0200 */
[----:B------:R-:W-:-:S03]  /*65d0*/  VIADD R8, R8, 0x800 ;  /* 0x0000080008087836 */ /* 0x000fc60000000000 */
[----:B------:R-:W3:Y:S04]  /*65e0*/  LDS R9, [R10+0x820] ;  /* 0x000820000a097984 */ /* 0x000ee80000000800 */
[----:B------:R-:W4:Y:S01]  /*65f0*/  LDS R11, [R10+0x1820] ;  /* 0x001820000a0b7984 */ /* 0x000f220000000800 */
[-C--:B---3--:R-:W-:Y:S01]  /*6600*/  ISETP.GT.U32.AND P0, PT, R9, R6.reuse, PT ;  /* 0x000000060900720c */ /* 0x088fe20003f04070 */
[----:B------:R-:W-:Y:S01]  /*6610*/  VIADD R9, R7, 0x1 ;  /* 0x0000000107097836 */ /* 0x000fe20000000000 */
[----:B----4-:R-:W-:-:S11]  /*6620*/  ISETP.GT.U32.AND P4, PT, R11, R6, PT ;  /* 0x000000060b00720c */ /* 0x010fd60003f84070 */
[----:B------:R-:W-:Y:S01]  /*6630*/  @!P0 IMAD.MOV R9, RZ, RZ, R7 ;  /* 0x000000ffff098224 */ /* 0x000fe200078e0207 */
[----:B------:R-:W-:-:S03]  /*6640*/  PLOP3.LUT P0, PT, PT, PT, PT, 0x8, 0x0 ;  /* 0x000000000000781c */ /* 0x000fc60003f0e170 */
[----:B------:R-:W-:Y:S02]  /*6650*/  VIADD R7, R9, 0x1 ;  /* 0x0000000109077836 */ /* 0x000fe40000000000 */
[----:B------:R-:W-:-:S08]  /*6660*/  @!P4 IMAD.MOV R7, RZ, RZ, R9 ;  /* 0x000000ffff07c224 */ /* 0x000fd000078e0209 */
.L_x_136:
[----:B------:R-:W-:Y:S05]  /*6670*/  BSYNC B3 ;  /* 0x0000000000037941 */ /* 0x000fea0003800000 */
.L_x_135:
[----:B------:R-:W-:-:S13]  /*6680*/  ISETP.LT.U32.OR P0, PT, R8, R5, P0 ;  /* 0x000000050800720c */ /* 0x000fda0000701470 */
[----:B------:R-:W-:-:S05]  /*6690*/  @P0 IMAD R8, R8, 0x4, R0 ;  /* 0x0000000408080824 */ /* 0x000fca00078e0200 */
[----:B------:R-:W3:Y:S02]  /*66a0*/  @P0 LDS R9, [R8+0x820] ;  /* 0x0008200008090984 */ /* 0x000ee40000000800 */
[----:B---3--:R-:W-:Y:S01]  /*66b0*/  ISETP.GT.U32.OR P4, PT, R9, R6, !P0 ;  /* 0x000000060900720c */ /* 0x008fe20004784470 */
[----:B------:R-:W-:-:S12]  /*66c0*/  @P0 VIADD R9, R7, 0x1 ;  /* 0x0000000107090836 */ /* 0x000fd80000000000 */
[----:B------:R-:W-:-:S04]  /*66d0*/  @!P4 IMAD.MOV R9, RZ, RZ, R7 ;  /* 0x000000ffff09c224 */ /* 0x000fc800078e0207 */
[----:B------:R-:W-:-:S07]  /*66e0*/  @P0 IMAD.MOV.U32 R7, RZ, RZ, R9 ;  /* 0x000000ffff070224 */ /* 0x000fce00078e0009 */
.L_x_131:
[----:B------:R-:W-:Y:S05]  /*66f0*/  BSYNC B2 ;  /* 0x0000000000027941 */ /* 0x000fea0003800000 */
.L_x_130:
[----:B------:R-:W4:Y:S01]  /*6700*/  SHFL.DOWN PT, R8, R7, 0x10, 0x1f ;  /* 0x0a001f0007087f89 */ /* 0x000f2200000e0000 */
[----:B------:R-:W-:Y:S01]  /*6710*/  BSSY B2, `(.L_x_137) ;  /* 0x0000015000027945 */ /* 0x000fe20003800000 */
[----:B--2---:R-:W2:Y:S01]  /*6720*/  S2R R14, SR_TID.X ;  /* 0x00000000000e7919 */ /* 0x004ea20000002100 */
[----:B----4-:R-:W-:-:S05]  /*6730*/  IMAD.IADD R8, R8, 0x1, R7 ;  /* 0x0000000108087824 */ /* 0x010fca00078e0207 */
[----:B------:R-:W4:Y:S01]  /*6740*/  SHFL.DOWN PT, R9, R8, 0x8, 0x1f ;  /* 0x09001f0008097f89 */ /* 0x000f2200000e0000 */
[----:B--2---:R-:W-:Y:S01]  /*6750*/  LOP3.LUT P0, RZ, R14, 0x1f, RZ, 0xc0, !PT ;  /* 0x0000001f0eff7812 */ /* 0x004fe2000780c0ff */
[----:B----4-:R-:W-:-:S05]  /*6760*/  IMAD.IADD R9, R8, 0x1, R9 ;  /* 0x0000000108097824 */ /* 0x010fca00078e0209 */
[----:B------:R-:W2:Y:S02]  /*6770*/  SHFL.DOWN PT, R10, R9, 0x4, 0x1f ;  /* 0x08801f00090a7f89 */ /* 0x000ea400000e0000 */
[----:B--2---:R-:W-:-:S05]  /*6780*/  IMAD.IADD R10, R9, 0x1, R10 ;  /* 0x00000001090a7824 */ /* 0x004fca00078e020a */
[----:B------:R-:W2:Y:S02]  /*6790*/  SHFL.DOWN PT, R11, R10, 0x2, 0x1f ;  /* 0x08401f000a0b7f89 */ /* 0x000ea400000e0000 */
[----:B--2---:R-:W-:-:S05]  /*67a0*/  IMAD.IADD R11, R10, 0x1, R11 ;  /* 0x000000010a0b7824 */ /* 0x004fca00078e020b */
[----:B------:R-:W2:Y:S02]  /*67b0*/  SHFL.DOWN PT, R12, R11, 0x1, 0x1f ;  /* 0x08201f000b0c7f89 */ /* 0x000ea400000e0000 */
[----:B--2---:R-:W-:-:S05]  /*67c0*/  IMAD.IADD R12, R11, 0x1, R12 ;  /* 0x000000010b0c7824 */ /* 0x004fca00078e020c */
[----:B------:R-:W-:-:S13]  /*67d0*/  ISETP.EQ.OR P0, PT, R12, RZ, P0 ;  /* 0x000000ff0c00720c */ /* 0x000fda0000702670 */
[----:B------:R-:W-:Y:S05]  /*67e0*/  @P0 BRA `(.L_x_138) ;  /* 0x00000000001c0947 */ /* 0x000fea0003800000 */
[----:B------:R-:W2:Y:S01]  /*67f0*/  S2R R7, SR_LANEID ;  /* 0x0000000000077919 */ /* 0x000ea20000000000 */
[----:B------:R-:W4:Y:S01]  /*6800*/  REDUX.SUM UR14, R12 ;  /* 0x000000000c0e73c4 */ /* 0x000f22000000c000 */
[----:B------:R-:W-:Y:S02]  /*6810*/  VOTEU.ANY UR4, UPT, PT ;  /* 0x0000000000047886 */ /* 0x000fe400038e0100 */
[----:B------:R-:W-:-:S06]  /*6820*/  UFLO.U32 UR4, UR4 ;  /* 0x00000004000472bd */ /* 0x000fcc00080e0000 */
[----:B--2---:R-:W-:Y:S01]  /*6830*/  ISETP.EQ.U32.AND P0, PT, R7, UR4, PT ;  /* 0x0000000407007c0c */ /* 0x004fe2000bf02070 */
[----:B----4-:R-:W-:-:S12]  /*6840*/  IMAD.U32 R7, RZ, RZ, UR14 ;  /* 0x0000000eff077e24 */ /* 0x010fd8000f8e00ff */
[----:B------:R2:W-:Y:S02]  /*6850*/  @P0 ATOMS.ADD RZ, [R0+0x400], R7 ;  /* 0x0004000700ff038c */ /* 0x0005e40000000000 */
.L_x_138:
[----:B------:R-:W-:Y:S05]  /*6860*/  BSYNC B2 ;  /* 0x0000000000027941 */ /* 0x000fea0003800000 */
.L_x_137:
[----:B------:R-:W-:Y:S06]  /*6870*/  BAR.SYNC.DEFER_BLOCKING 0x0 ;  /* 0x0000000000007b1d */ /* 0x000fec0000010000 */
[----:B------:R-:W-:Y:S04]  /*6880*/  BSSY B2, `(.L_x_139) ;  /* 0x000000c000027945 */ /* 0x000fe80003800000 */
[----:B------:R-:W-:Y:S05]  /*6890*/  @P3 BRA `(.L_x_140) ;  /* 0x0000000000283947 */ /* 0x000fea0003800000 */
[----:B--2---:R-:W2:Y:S04]  /*68a0*/  LDS R7, [R0+0x400] ;  /* 0x0004000000077984 */ /* 0x004ea80000000800 */
[----:B------:R4:W-:Y:S01]  /*68b0*/  STS [R0], RZ ;  /* 0x000000ff00007388 */ /* 0x0009e20000000800 */
[----:B--2---:R-:W-:-:S13]  /*68c0*/  ISETP.NE.AND P0, PT, R7, RZ, PT ;  /* 0x000000ff0700720c */ /* 0x004fda0003f05270 */
[----:B----4-:R-:W-:Y:S05]  /*68d0*/  @!P0 BRA `(.L_x_140) ;  /* 0x0000000000188947 */ /* 0x010fea0003800000 */
[----:B------:R-:W-:Y:S02]  /*68e0*/  IMAD.U32 R10, RZ, RZ, UR8 ;  /* 0x00000008ff0a7e24 */ /* 0x000fe4000f8e00ff */
[----:B------:R-:W-:Y:S02]  /*68f0*/  IMAD.U32 R9, RZ, RZ, UR12 ;  /* 0x0000000cff097e24 */ /* 0x000fe4000f8e00ff */
[----:B------:R-:W-:Y:S02]  /*6900*/  IMAD.MOV.U32 R8, RZ, RZ, R10 ;  /* 0x000000ffff087224 */ /* 0x000fe400078e000a */
[----:B------:R-:W-:-:S03]  /*6910*/  IMAD.U32 R11, RZ, RZ, UR9 ;  /* 0x00000009ff0b7e24 */ /* 0x000fc6000f8e00ff */
[----:B------:R-:W2:Y:S04]  /*6920*/  ATOMG.E.ADD.STRONG.GPU PT, R7, desc[UR16][R8.64+0xc0c], R7 ;  /* 0x000c0c07080779a8 */ /* 0x000ea800081ee1d0 */
[----:B--2---:R4:W-:Y:S02]  /*6930*/  STS [R0+0x4], R7 ;  /* 0x0000040700007388 */ /* 0x0049e40000000800 */
.L_x_140:
[----:B------:R-:W-:Y:S05]  /*6940*/  BSYNC B2 ;  /* 0x0000000000027941 */ /* 0x000fea0003800000 */
.L_x_139:
[----:B------:R-:W-:Y:S06]  /*6950*/  BAR.SYNC.DEFER_BLOCKING 0x0 ;  /* 0x0000000000007b1d */ /* 0x000fec0000010000 */
[----:B------:R-:W-:Y:S01]  /*6960*/  ULDC.64 UR18, c[0x0][0x218] ;  /* 0x0000860000127ab9 */ /* 0x000fe20000000a00 */
[----:B------:R-:W-:Y:S04]  /*6970*/  BSSY B2, `(.L_x_141) ;  /* 0x0000023000027945 */ /* 0x000fe80003800000 */
[----:B------:R-:W-:Y:S05]  /*6980*/  @P2 BRA `(.L_x_142) ;  /* 0x0000000000842947 */ /* 0x000fea0003800000 */
[----:B--2-4-:R-:W-:-:S07]  /*6990*/  IMAD.MOV.U32 R7, RZ, RZ, R14 ;  /* 0x000000ffff077224 */ /* 0x014fce00078e000e */
.L_x_145:
[----:B--2---:R-:W-:Y:S01]  /*69a0*/  IMAD R8, R7, 0x4, R0 ;  /* 0x0000000407087824 */ /* 0x004fe200078e0200 */
[----:B------:R-:W-:Y:S05]  /*69b0*/  YIELD ;  /* 0x0000000000007946 */ /* 0x000fea0003800000 */
[----:B------:R-:W3:Y:S01]  /*69c0*/  LDS R9, [R8+0x820] ;  /* 0x0008200008097984 */ /* 0x000ee20000000800 */
[----:B------:R-:W-:Y:S01]  /*69d0*/  BSSY B3, `(.L_x_143) ;  /* 0x0000019000037945 */ /* 0x000fe20003800000 */
[----:B---3--:R-:W-:-:S13]  /*69e0*/  ISETP.GT.U32.AND P0, PT, R9, R6, PT ;  /* 0x000000060900720c */ /* 0x008fda0003f04070 */
[----:B------:R-:W-:Y:S05]  /*69f0*/  @!P0 BRA `(.L_x_144) ;  /* 0x0000000000588947 */ /* 0x000fea0003800000 */
[----:B------:R-:W2:Y:S01]  /*6a00*/  S2R R9, SR_LANEID ;  /* 0x0000000000097919 */ /* 0x000ea20000000000 */
[----:B------:R-:W-:Y:S01]  /*6a10*/  VOTEU.ANY UR20, UPT, PT ;  /* 0x0000000000147886 */ /* 0x000fe200038e0100 */
[----:B------:R-:W3:Y:S01]  /*6a20*/  S2UR UR14, SR_CgaCtaId ;  /* 0x00000000000e79c3 */ /* 0x000ee20000008800 */
[----:B------:R-:W2:Y:S01]  /*6a30*/  FLO.U32 R10, UR20 ;  /* 0x00000014000a7d00 */ /* 0x000ea200080e0000 */
[----:B------:R-:W-:Y:S01]  /*6a40*/  UMOV UR4, 0x400 ;  /* 0x0000040000047882 */ /* 0x000fe20000000000 */
[----:B------:R-:W4:Y:S06]  /*6a50*/  S2R R12, SR_LTMASK ;  /* 0x00000000000c7919 */ /* 0x000f2c0000003900 */
[----:B------:R-:W0:Y:S01]  /*6a60*/  POPC R11, UR20 ;  /* 0x00000014000b7d09 */ /* 0x000e220008000000 */
[----:B---3--:R-:W-:Y:S01]  /*6a70*/  ULEA UR4, UR14, UR4, 0x18 ;  /* 0x000000040e047291 */ /* 0x008fe2000f8ec03f */
[----:B--2---:R-:W-:-:S02]  /*6a80*/  ISETP.EQ.U32.AND P0, PT, R10, R9, PT ;  /* 0x000000090a00720c */ /* 0x004fc40003f02070 */
[----:B----4-:R-:W-:-:S06]  /*6a90*/  LOP3.LUT R12, R12, UR20, RZ, 0xc0, !PT ;  /* 0x000000140c0c7c12 */ /* 0x010fcc000f8ec0ff */
[----:B------:R-:W2:Y:S05]  /*6aa0*/  POPC R12, R12 ;  /* 0x0000000c000c7309 */ /* 0x000eaa0000000000 */
[----:B0-----:R0:W3:Y:S02]  /*6ab0*/  @P0 ATOMS.ADD R15, [R0], R11 ;  /* 0x0000000b000f038c */ /* 0x0010e40000000000 */
[----:B0-----:R-:W-:Y:S02]  /*6ac0*/  IMAD.U32 R0, RZ, RZ, UR4 ;  /* 0x00000004ff007e24 */ /* 0x001fe4000f8e00ff */
[----:B------:R-:W-:-:S03]  /*6ad0*/  VIADD R11, R7, UR15 ;  /* 0x0000000f070b7c36 */ /* 0x000fc60008000000 */
[----:B------:R-:W-:Y:S04]  /*6ae0*/  LDS R8, [R0+0x4] ;  /* 0x0000040000087984 */ /* 0x000fe80000000800 */
[----:B---3--:R-:W2:Y:S02]  /*6af0*/  SHFL.IDX PT, R9, R15, R10, 0x1f ;  /* 0x00001f0a0f097589 */ /* 0x008ea400000e0000 */
[----:B--2---:R-:W-:-:S04]  /*6b00*/  IADD3 R9, R8, R9, R12 ;  /* 0x0000000908097210 */ /* 0x004fc80007ffe00c */
[----:B------:R-:W-:-:S04]  /*6b10*/  IADD3 R14, P0, R4, R9, RZ ;  /* 0x00000009040e7210 */ /* 0x000fc80007f1e0ff */
[----:B------:R-:W-:Y:S02]  /*6b20*/  LEA.HI.X.SX32 R9, R9, RZ, 0x1, P0 ;  /* 0x000000ff09097211 */ /* 0x000fe400000f0eff */
[----:B------:R-:W-:-:S04]  /*6b30*/  LEA R8, P0, R14, UR18, 0x2 ;  /* 0x000000120e087c11 */ /* 0x000fc8000f8010ff */
[----:B------:R-:W-:-:S05]  /*6b40*/  LEA.HI.X R9, R14, UR19, R9, 0x2, P0 ;  /* 0x000000130e097c11 */ /* 0x000fca00080f1409 */
[----:B------:R2:W-:Y:S04]  /*6b50*/  STG.E desc[UR16][R8.64], R11 ;  /* 0x0000000b08007986 */ /* 0x0005e8000c101910 */
.L_x_144:
[----:B------:R-:W-:Y:S05]  /*6b60*/  BSYNC B3 ;  /* 0x0000000000037941 */ /* 0x000fea0003800000 */
.L_x_143:
[----:B------:R-:W-:-:S05]  /*6b70*/  VIADD R7, R7, 0x400 ;  /* 0x0000040007077836 */ /* 0x000fca0000000000 */
[----:B------:R-:W-:-:S13]  /*6b80*/  ISETP.GE.U32.AND P0, PT, R7, R5, PT ;  /* 0x000000050700720c */ /* 0x000fda0003f06070 */
[----:B------:R-:W-:Y:S05]  /*6b90*/  @!P0 BRA `(.L_x_145) ;  /* 0xfffffffc00808947 */ /* 0x000fea000383ffff */
.L_x_142:
[----:B------:R-:W-:Y:S05]  /*6ba0*/  BSYNC B2 ;  /* 0x0000000000027941 */ /* 0x000fea0003800000 */
.L_x_141:
[----:B-----5:R-:W-:Y:S01]  /*6bb0*/  VIADD R12, R24, 0x3 ;  /* 0x00000003180c7836 */ /* 0x020fe20000000000 */
[----:B------:R-:W-:Y:S04]  /*6bc0*/  BSSY B2, `(.L_x_146) ;  /* 0x000000d000027945 */ /* 0x000fe80003800000 */
[----:B------:R0:W-:Y:S01]  /*6bd0*/  STL [R1+0x28], R12 ;  /* 0x0000280c01007387 */ /* 0x0001e20000100800 */
[----:B------:R-:W-:Y:S05]  /*6be0*/  @P3 BRA `(.L_x_147) ;  /* 0x0000000000283947 */ /* 0x000fea0003800000 */
[----:B------:R-:W-:Y:S06]  /*6bf0*/  MEMBAR.ALL.GPU ;  /* 0x0000000000007992 */ /* 0x000fec000000a000 */
[----:B------:R-:W-:-:S00]  /*6c00*/  ERRBAR ;  /* 0x00000000000079ab */ /* 0x000fc00000000000 */
[----:B------:R-:W-:Y:S06]  /*6c10*/  CGAERRBAR ;  /* 0x00000000000075ab */ /* 0x000fec0000000000 */
[----:B012345:R-:W-:Y:S01]  /*6c20*/  CCTL.IVALL ;  /* 0x00000000ff00798f */ /* 0x03ffe20002000000 */
[----:B------:R-:W-:Y:S02]  /*6c30*/  IMAD.U32 R10, RZ, RZ, UR8 ;  /* 0x00000008ff0a7e24 */ /* 0x000fe4000f8e00ff */
[----:B--2---:R-:W-:Y:S02]  /*6c40*/  IMAD.U32 R9, RZ, RZ, UR12 ;  /* 0x0000000cff097e24 */ /* 0x004fe4000f8e00ff */
[----:B----4-:R-:W-:-:S02]  /*6c50*/  IMAD.MOV.U32 R7, RZ, RZ, 0x1 ;  /* 0x00000001ff077424 */ /* 0x010fc400078e00ff */
[----:B------:R-:W-:Y:S02]  /*6c60*/  IMAD.MOV.U32 R8, RZ, RZ, R10 ;  /* 0x000000ffff087224 */ /* 0x000fe400078e000a */
[----:B------:R-:W-:-:S03]  /*6c70*/  IMAD.U32 R11, RZ, RZ, UR9 ;  /* 0x00000009ff0b7e24 */ /* 0x000fc6000f8e00ff */
[----:B------:R2:W-:Y:S04]  /*6c80*/  REDG.E.ADD.S32.STRONG.GPU desc[UR16][R8.64+0xc08], R7 ;  /* 0x000c08070800798e */ /* 0x0005e8000c10e390 */
.L_x_147:
[----:B------:R-:W-:Y:S05]  /*6c90*/  BSYNC B2 ;  /* 0x0000000000027941 */ /* 0x000fea0003800000 */
.L_x_146:
[----:B------:R-:W-:Y:S05]  /*6ca0*/  @P3 BRA `(.L_x_148) ;  /* 0x00000000002c3947 */ /* 0x000fea0003800000 */
[----:B------:R-:W-:Y:S02]  /*6cb0*/  ULDC UR4, c[0x0][0x23c] ;  /* 0x00008f0000047ab9 */ /* 0x000fe40000000800 */
[----:B--2-4-:R-:W-:-:S07]  /*6cc0*/  IMAD R7, R12, UR4, RZ ;  /* 0x000000040c077c24 */ /* 0x014fce000f8e02ff */
.L_x_149:
        /* <DEDUP_REMOVED lines=9> */
.L_x_148:
[----:B------:R-:W-:Y:S05]  /*6d60*/  WARPSYNC.ALL ;  /* 0x0000000000007948 */ /* 0x000fea0003800000 */
[----:B------:R-:W-:Y:S06]  /*6d70*/  BAR.SYNC.DEFER_BLOCKING 0x0 ;  /* 0x0000000000007b1d */ /* 0x000fec0000010000 */
[----:B------:R-:W-:Y:S02]  /*6d80*/  BSSY B2, `(.L_x_150) ;  /* 0x0000026000027945 */ /* 0x000fe40003800000 */
[----:B------:R-:W-:Y:S06]  /*6d90*/  BAR.SYNC.DEFER_BLOCKING 0x0 ;  /* 0x0000000000007b1d */ /* 0x000fec0000010000 */
[----:B------:R-:W-:Y:S05]  /*6da0*/  @P2 BRA `(.L_x_151) ;  /* 0x00000000008c2947 */ /* 0x000fea0003800000 */
[----:B--2---:R-:W4:Y:S02]  /*6db0*/  S2R R8, SR_TID.X ;  /* 0x0000000000087919 */ /* 0x004f240000002100 */
[----:B----4-:R-:W-:-:S07]  /*6dc0*/  IMAD.MOV.U32 R7, RZ, RZ, R8 ;  /* 0x000000ffff077224 */ /* 0x010fce00078e0008 */
.L_x_154:
[----:B--2---:R-:W-:Y:S01]  /*6dd0*/  IMAD R8, R7, 0x4, R0 ;  /* 0x0000000407087824 */ /* 0x004fe200078e0200 */
[----:B------:R-:W-:Y:S05]  /*6de0*/  YIELD ;  /* 0x0000000000007946 */ /* 0x000fea0003800000 */
[----:B------:R-:W3:Y:S01]  /*6df0*/  LDS R9, [R8+0x820] ;  /* 0x0008200008097984 */ /* 0x000ee20000000800 */
[----:B------:R-:W-:Y:S01]  /*6e00*/  BSSY B3, `(.L_x_152) ;  /* 0x000001a000037945 */ /* 0x000fe20003800000 */
[----:B---3--:R-:W-:-:S13]  /*6e10*/  ISETP.NE.AND P0, PT, R9, R6, PT ;  /* 0x000000060900720c */ /* 0x008fda0003f05270 */
[----:B------:R-:W-:Y:S05]  /*6e20*/  @P0 BRA `(.L_x_153) ;  /* 0x00000000005c0947 */ /* 0x000fea0003800000 */
[----:B------:R-:W2:Y:S01]  /*6e30*/  S2R R9, SR_LANEID ;  /* 0x0000000000097919 */ /* 0x000ea20000000000 */
[----:B------:R-:W-:Y:S01]  /*6e40*/  VOTEU.ANY UR4, UPT, PT ;  /* 0x0000000000047886 */ /* 0x000fe200038e0100 */
[----:B------:R-:W-:Y:S01]  /*6e50*/  IMAD.U32 R8, RZ, RZ, UR8 ;  /* 0x00000008ff087e24 */ /* 0x000fe2000f8e00ff */
[----:B0-----:R-:W2:Y:S01]  /*6e60*/  FLO.U32 R12, UR4 ;  /* 0x00000004000c7d00 */ /* 0x001ea200080e0000 */
[----:B------:R-:W-:Y:S02]  /*6e70*/  IMAD.U32 R11, RZ, RZ, UR12 ;  /* 0x0000000cff0b7e24 */ /* 0x000fe4000f8e00ff */
[----:B------:R-:W-:-:S05]  /*6e80*/  IMAD.MOV.U32 R10, RZ, RZ, R8 ;  /* 0x000000ffff0a7224 */ /* 0x000fca00078e0008 */
[----:B------:R-:W0:Y:S01]  /*6e90*/  POPC R17, UR4 ;  /* 0x0000000400117d09 */ /* 0x000e220008000000 */
[----:B--2---:R-:W-:Y:S01]  /*6ea0*/  ISETP.EQ.U32.AND P0, PT, R12, R9, PT ;  /* 0x000000090c00720c */ /* 0x004fe20003f02070 */
[----:B------:R-:W2:Y:S01]  /*6eb0*/  S2R R14, SR_LTMASK ;  /* 0x00000000000e7919 */ /* 0x000ea20000003900 */
[----:B------:R-:W-:-:S11]  /*6ec0*/  IMAD.U32 R9, RZ, RZ, UR9 ;  /* 0x00000009ff097e24 */ /* 0x000fd6000f8e00ff */
[----:B0-----:R-:W3:Y:S01]  /*6ed0*/  @P0 ATOMG.E.ADD.STRONG.GPU PT, R17, desc[UR16][R10.64+0xc0c], R17 ;  /* 0x000c0c110a1109a8 */ /* 0x001ee200081ee1d0 */
[----:B--2---:R-:W-:-:S06]  /*6ee0*/  LOP3.LUT R14, R14, UR4, RZ, 0xc0, !PT ;  /* 0x000000040e0e7c12 */ /* 0x004fcc000f8ec0ff */
[----:B------:R-:W0:Y:S01]  /*6ef0*/  POPC R14, R14 ;  /* 0x0000000e000e7309 */ /* 0x000e220000000000 */
[----:B---3--:R-:W0:Y:S02]  /*6f00*/  SHFL.IDX PT, R15, R17, R12, 0x1f ;  /* 0x00001f0c110f7589 */ /* 0x008e2400000e0000 */
[----:B0-----:R-:W-:-:S05]  /*6f10*/  IMAD.IADD R15, R15, 0x1, R14 ;  /* 0x000000010f0f7824 */ /* 0x001fca00078e020e */
[----:B------:R-:W-:-:S13]  /*6f20*/  ISETP.GT.AND P0, PT, R15, 0x7ff, PT ;  /* 0x000007ff0f00780c */ /* 0x000fda0003f04270 */
[----:B------:R-:W0:Y:S01]  /*6f30*/  @!P0 LDC.64 R8, c[0x0][0x218] ;  /* 0x00008600ff088b82 */ /* 0x000e220000000a00 */
[----:B------:R-:W-:Y:S01]  /*6f40*/  @!P0 IADD3 R16, P2, R4, R15, RZ ;  /* 0x0000000f04108210 */ /* 0x000fe20007f5e0ff */
[----:B------:R-:W-:-:S03]  /*6f50*/  @!P0 VIADD R11, R7, UR15 ;  /* 0x0000000f070b8c36 */ /* 0x000fc60008000000 */
[----:B------:R-:W-:Y:S02]  /*6f60*/  @!P0 LEA.HI.X.SX32 R15, R15, RZ, 0x1, P2 ;  /* 0x000000ff0f0f8211 */ /* 0x000fe400010f0eff */
[----:B0-----:R-:W-:-:S04]  /*6f70*/  @!P0 LEA R8, P2, R16, R8, 0x2 ;  /* 0x0000000810088211 */ /* 0x001fc800078410ff */
[----:B------:R-:W-:-:S05]  /*6f80*/  @!P0 LEA.HI.X R9, R16, R9, R15, 0x2, P2 ;  /* 0x0000000910098211 */ /* 0x000fca00010f140f */
[----:B------:R2:W-:Y:S04]  /*6f90*/  @!P0 STG.E desc[UR16][R8.64], R11 ;  /* 0x0000000b08008986 */ /* 0x0005e8000c101910 */
.L_x_153:
[----:B------:R-:W-:Y:S05]  /*6fa0*/  BSYNC B3 ;  /* 0x0000000000037941 */ /* 0x000fea0003800000 */
.L_x_152:
[----:B------:R-:W-:-:S05]  /*6fb0*/  VIADD R7, R7, 0x400 ;  /* 0x0000040007077836 */ /* 0x000fca0000000000 */
[----:B------:R-:W-:-:S13]  /*6fc0*/  ISETP.GE.U32.AND P0, PT, R7, R5, PT ;  /* 0x000000050700720c */ /* 0x000fda0003f06070 */
[----:B------:R-:W-:Y:S05]  /*6fd0*/  @!P0 BRA `(.L_x_154) ;  /* 0xfffffffc007c8947 */ /* 0x000fea000383ffff */
.L_x_151:
[----:B------:R-:W-:Y:S05]  /*6fe0*/  BSYNC B2 ;  /* 0x0000000000027941 */ /* 0x000fea0003800000 */
.L_x_150:
[----:B------:R-:W-:Y:S05]  /*6ff0*/  BRA `(.L_x_155) ;  /* 0x00000004003c7947 */ /* 0x000fea0003800000 */
.L_x_37:
[----:B------:R-:W-:Y:S05]  /*7000*/  @P1 BRA `(.L_x_155) ;  /* 0x0000000400381947 */ /* 0x000fea0003800000 */
[----:B------:R-:W-:-:S13]  /*7010*/  ISETP.GE.U32.AND P0, PT, R20, 0x801, PT ;  /* 0x000008011400780c */ /* 0x000fda0003f06070 */
[----:B------:R-:W-:Y:S05]  /*7020*/  @!P0 BRA `(.L_x_156) ;  /* 0x00000000001c8947 */ /* 0x000fea0003800000 */
[----:B------:R-:W-:-:S13]  /*7030*/  ISETP.GE.U32.AND P0, PT, R20, 0x2001, PT ;  /* 0x000020011400780c */ /* 0x000fda0003f06070 */
[----:B------:R-:W-:Y:S05]  /*7040*/  @P0 BRA `(.L_x_157) ;  /* 0x0000000000080947 */ /* 0x000fea0003800000 */
[----:B------:R-:W-:Y:S05]  /*7050*/  CALL.REL.NOINC `($_ZN4vllm10persistent22persistent_topk_kernelILj1EEEvNS0_20PersistentTopKParamsE$_ZN4vllm10persistent19histogram_2048_topkEPKfPii) ;  /* 0x000000b000c47944 */ /* 0x000fea0003c00000 */
[----:B------:R-:W-:Y:S05]  /*7060*/  BRA `(.L_x_155) ;  /* 0x0000000400207947 */ /* 0x000fea0003800000 */
.L_x_157:
[----:B------:R-:W-:-:S07]  /*7070*/  MOV R27, 0x7090 ;  /* 0x00007090001b7802 */ /* 0x000fce0000000f00 */
[----:B------:R-:W-:Y:S05]  /*7080*/  CALL.REL.NOINC `($_ZN4vllm10persistent22persistent_topk_kernelILj1EEEvNS0_20PersistentTopKParamsE$_ZN4vllm10persistent18histogram_256_topkEPKfPiii) ;  /* 0x0000000400387944 */ /* 0x000fea0003c00000 */
[----:B------:R-:W-:Y:S05]  /*7090*/  BRA `(.L_x_155) ;  /* 0x0000000400147947 */ /* 0x000fea0003800000 */
.L_x_156:
[----:B------:R-:W0:Y:S02]  /*70a0*/  S2R R12, SR_TID.X ;  /* 0x00000000000c7919 */ /* 0x000e240000002100 */
[----:B0-----:R-:W-:-:S13]  /*70b0*/  ISETP.GT.U32.AND P0, PT, R12, 0x7ff, PT ;  /* 0x000007ff0c00780c */ /* 0x001fda0003f04070 */
[----:B------:R-:W-:Y:S05]  /*70c0*/  @P0 BRA `(.L_x_155) ;  /* 0x0000000400080947 */ /* 0x000fea0003800000 */
[----:B------:R-:W-:Y:S01]  /*70d0*/  IADD3 R5, -R12, 0x7ff, RZ ;  /* 0x000007ff0c057810 */ /* 0x000fe20007ffe1ff */
[----:B------:R-:W-:Y:S03]  /*70e0*/  BSSY B2, `(.L_x_158) ;  /* 0x000001c000027945 */ /* 0x000fe60003800000 */
[C---:B------:R-:W-:Y:S02]  /*70f0*/  LEA.HI R8, R5.reuse, 0x1, RZ, 0x16 ;  /* 0x0000000105087811 */ /* 0x040fe400078fb0ff */
[----:B------:R-:W-:Y:S01]  /*7100*/  ISETP.GE.U32.AND P0, PT, R5, 0xc00, PT ;  /* 0x00000c000500780c */ /* 0x000fe20003f06070 */
[----:B------:R-:W-:Y:S01]  /*7110*/  IMAD.MOV.U32 R5, RZ, RZ, R12 ;  /* 0x000000ffff057224 */ /* 0x000fe200078e000c */
[----:B------:R-:W-:-:S13]  /*7120*/  LOP3.LUT P2, R11, R8, 0x3, RZ, 0xc0, !PT ;  /* 0x00000003080b7812 */ /* 0x000fda000784c0ff */
[----:B------:R-:W-:Y:S05]  /*7130*/  @!P2 BRA `(.L_x_159) ;  /* 0x000000000058a947 */ /* 0x000fea0003800000 */
[----:B------:R-:W-:Y:S01]  /*7140*/  IADD3 R5, P2, R4, R12, RZ ;  /* 0x0000000c04057210 */ /* 0x000fe20007f5e0ff */
[----:B------:R-:W-:-:S03]  /*7150*/  ULDC.64 UR20, c[0x0][0x218] ;  /* 0x0000860000147ab9 */ /* 0x000fc60000000a00 */
[----:B------:R-:W-:Y:S01]  /*7160*/  LEA R6, P3, R5, UR20, 0x2 ;  /* 0x0000001405067c11 */ /* 0x000fe2000f8610ff */
[----:B------:R-:W-:Y:S01]  /*7170*/  IMAD.X R10, RZ, RZ, RZ, P2 ;  /* 0x000000ffff0a7224 */ /* 0x000fe200010e06ff */
[----:B------:R-:W-:-:S04]  /*7180*/  ISETP.GE.U32.AND P2, PT, R12, R20, PT ;  /* 0x000000140c00720c */ /* 0x000fc80003f46070 */
[----:B------:R-:W-:Y:S01]  /*7190*/  LEA.HI.X R7, R5, UR21, R10, 0x2, P3 ;  /* 0x0000001505077c11 */ /* 0x000fe200098f140a */
[C---:B------:R-:W-:Y:S01]  /*71a0*/  VIADD R5, R12.reuse, 0x400 ;  /* 0x000004000c057836 */ /* 0x040fe20000000000 */
[----:B------:R-:W-:Y:S02]  /*71b0*/  SEL R9, R12, 0xffffffff, !P2 ;  /* 0xffffffff0c097807 */ /* 0x000fe40005000000 */
[----:B------:R-:W-:-:S03]  /*71c0*/  ISETP.NE.AND P2, PT, R11, 0x1, PT ;  /* 0x000000010b00780c */ /* 0x000fc60003f45270 */
[----:B------:R0:W-:Y:S10]  /*71d0*/  STG.E desc[UR16][R6.64], R9 ;  /* 0x0000000906007986 */ /* 0x0001f4000c101910 */
[----:B------:R-:W-:Y:S05]  /*71e0*/  @!P2 BRA `(.L_x_159) ;  /* 0x00000000002ca947 */ /* 0x000fea0003800000 */
[----:B------:R-:W-:Y:S01]  /*71f0*/  LOP3.LUT R8, R8, 0x3, RZ, 0xc0, !PT ;  /* 0x0000000308087812 */ /* 0x000fe200078ec0ff */
[----:B------:R-:W-:Y:S01]  /*7200*/  VIADD R15, R12, 0x800 ;  /* 0x000008000c0f7836 */ /* 0x000fe20000000000 */
[C---:B------:R-:W-:Y:S02]  /*7210*/  ISETP.GE.U32.AND P2, PT, R5.reuse, R20, PT ;  /* 0x000000140500720c */ /* 0x040fe40003f46070 */
[----:B------:R-:W-:Y:S02]  /*7220*/  ISETP.NE.AND P3, PT, R8, 0x2, PT ;  /* 0x000000020800780c */ /* 0x000fe40003f65270 */
[----:B0-----:R-:W-:Y:S01]  /*7230*/  SEL R9, R5, 0xffffffff, !P2 ;  /* 0xffffffff05097807 */ /* 0x001fe20005000000 */
[----:B------:R-:W-:-:S04]  /*7240*/  IMAD.MOV.U32 R5, RZ, RZ, R15 ;  /* 0x000000ffff057224 */ /* 0x000fc800078e000f */
[----:B------:R1:W-:Y:S06]  /*7250*/  STG.E desc[UR16][R6.64+0x1000], R9 ;  /* 0x0010000906007986 */ /* 0x0003ec000c101910 */
[----:B------:R-:W-:Y:S01]  /*7260*/  @P3 ISETP.GE.U32.AND P4, PT, R15, R20, PT ;  /* 0x000000140f00320c */ /* 0x000fe20003f86070 */
[----:B------:R-:W-:-:S03]  /*7270*/  @P3 VIADD R5, R12, 0xc00 ;  /* 0x00000c000c053836 */ /* 0x000fc60000000000 */
[----:B------:R-:W-:-:S05]  /*7280*/  @P3 SEL R11, R15, 0xffffffff, !P4 ;  /* 0xffffffff0f0b3807 */ /* 0x000fca0006000000 */
[----:B------:R1:W-:Y:S04]  /*7290*/  @P3 STG.E desc[UR16][R6.64+0x2000], R11 ;  /* 0x0020000b06003986 */ /* 0x0003e8000c101910 */
.L_x_159:
[----:B------:R-:W-:Y:S05]  /*72a0*/  BSYNC B2 ;  /* 0x0000000000027941 */ /* 0x000fea0003800000 */
.L_x_158:
[----:B------:R-:W-:Y:S05]  /*72b0*/  @!P0 BRA `(.L_x_155) ;  /* 0x00000000008c8947 */ /* 0x000fea0003800000 */
.L_x_160:
[C---:B01----:R-:W-:Y:S01]  /*72c0*/  IADD3 R7, P0, R4.reuse, R5, RZ ;  /* 0x0000000504077210 */ /* 0x043fe20007f1e0ff */
[C---:B------:R-:W-:Y:S01]  /*72d0*/  VIADD R21, R5.reuse, 0x400 ;  /* 0x0000040005157836 */ /* 0x040fe20000000000 */
[----:B------:R-:W-:Y:S01]  /*72e0*/  ULDC.64 UR20, c[0x0][0x218] ;  /* 0x0000860000147ab9 */ /* 0x000fe20000000a00 */
[C---:B------:R-:W-:Y:S02]  /*72f0*/  VIADD R19, R5.reuse, 0x800 ;  /* 0x0000080005137836 */ /* 0x040fe40000000000 */
[----:B------:R-:W-:Y:S01]  /*7300*/  IMAD.X R8, RZ, RZ, RZ, P0 ;  /* 0x000000ffff087224 */ /* 0x000fe200000e06ff */
[C---:B------:R-:W-:Y:S01]  /*7310*/  IADD3 R9, P2, R4.reuse, R21, RZ ;  /* 0x0000001504097210 */ /* 0x040fe20007f5e0ff */
[----:B------:R-:W-:Y:S01]  /*7320*/  VIADD R17, R5, 0xc00 ;  /* 0x00000c0005117836 */ /* 0x000fe20000000000 */
[C---:B------:R-:W-:Y:S02]  /*7330*/  LEA R6, P0, R7.reuse, UR20, 0x2 ;  /* 0x0000001407067c11 */ /* 0x040fe4000f8010ff */
[----:B------:R-:W-:Y:S01]  /*7340*/  IADD3 R11, P3, R4, R19, RZ ;  /* 0x00000013040b7210 */ /* 0x000fe20007f7e0ff */
[----:B------:R-:W-:Y:S01]  /*7350*/  IMAD.X R18, RZ, RZ, RZ, P2 ;  /* 0x000000ffff127224 */ /* 0x000fe200010e06ff */
[----:B------:R-:W-:-:S02]  /*7360*/  LEA.HI.X R7, R7, UR21, R8, 0x2, P0 ;  /* 0x0000001507077c11 */ /* 0x000fc400080f1408 */
[----:B------:R-:W-:Y:S01]  /*7370*/  IADD3 R12, P4, R4, R17, RZ ;  /* 0x00000011040c7210 */ /* 0x000fe20007f9e0ff */
[----:B------:R-:W-:Y:S01]  /*7380*/  IMAD.X R16, RZ, RZ, RZ, P3 ;  /* 0x000000ffff107224 */ /* 0x000fe200018e06ff */
[----:B------:R-:W-:Y:S02]  /*7390*/  LEA R8, P0, R9, UR20, 0x2 ;  /* 0x0000001409087c11 */ /* 0x000fe4000f8010ff */
[----:B------:R-:W-:Y:S01]  /*73a0*/  LEA R10, P2, R11, UR20, 0x2 ;  /* 0x000000140b0a7c11 */ /* 0x000fe2000f8410ff */
[----:B------:R-:W-:Y:S01]  /*73b0*/  IMAD.X R15, RZ, RZ, RZ, P4 ;  /* 0x000000ffff0f7224 */ /* 0x000fe200020e06ff */
[----:B------:R-:W-:Y:S02]  /*73c0*/  LEA.HI.X R9, R9, UR21, R18, 0x2, P0 ;  /* 0x0000001509097c11 */ /* 0x000fe400080f1412 */
[----:B------:R-:W-:Y:S02]  /*73d0*/  ISETP.GE.U32.AND P0, PT, R5, R20, PT ;  /* 0x000000140500720c */ /* 0x000fe40003f06070 */
[----:B------:R-:W-:-:S02]  /*73e0*/  LEA R14, P3, R12, UR20, 0x2 ;  /* 0x000000140c0e7c11 */ /* 0x000fc4000f8610ff */
[----:B------:R-:W-:Y:S02]  /*73f0*/  LEA.HI.X R11, R11, UR21, R16, 0x2, P2 ;  /* 0x000000150b0b7c11 */ /* 0x000fe400090f1410 */
[-C--:B------:R-:W-:Y:S02]  /*7400*/  ISETP.GE.U32.AND P2, PT, R21, R20.reuse, PT ;  /* 0x000000141500720c */ /* 0x080fe40003f46070 */
[C---:B------:R-:W-:Y:S01]  /*7410*/  SEL R23, R5.reuse, 0xffffffff, !P0 ;  /* 0xffffffff05177807 */ /* 0x040fe20004000000 */
[----:B------:R-:W-:Y:S01]  /*7420*/  VIADD R5, R5, 0x1000 ;  /* 0x0000100005057836 */ /* 0x000fe20000000000 */
[----:B------:R-:W-:Y:S02]  /*7430*/  LEA.HI.X R15, R12, UR21, R15, 0x2, P3 ;  /* 0x000000150c0f7c11 */ /* 0x000fe400098f140f */
[-C--:B------:R-:W-:Y:S01]  /*7440*/  ISETP.GE.U32.AND P0, PT, R19, R20.reuse, PT ;  /* 0x000000141300720c */ /* 0x080fe20003f06070 */
[----:B------:R0:W-:Y:S01]  /*7450*/  STG.E desc[UR16][R6.64], R23 ;  /* 0x0000001706007986 */ /* 0x0001e2000c101910 */
[----:B------:R-:W-:-:S02]  /*7460*/  ISETP.GE.U32.AND P3, PT, R17, R20, PT ;  /* 0x000000141100720c */ /* 0x000fc40003f66070 */
[----:B------:R-:W-:Y:S02]  /*7470*/  SEL R21, R21, 0xffffffff, !P2 ;  /* 0xffffffff15157807 */ /* 0x000fe40005000000 */
[----:B------:R-:W-:Y:S02]  /*7480*/  SEL R19, R19, 0xffffffff, !P0 ;  /* 0xffffffff13137807 */ /* 0x000fe40004000000 */
[----:B------:R-:W-:Y:S01]  /*7490*/  SEL R17, R17, 0xffffffff, !P3 ;  /* 0xffffffff11117807 */ /* 0x000fe20005800000 */
[----:B------:R0:W-:Y:S01]  /*74a0*/  STG.E desc[UR16][R8.64], R21 ;  /* 0x0000001508007986 */ /* 0x0001e2000c101910 */
[----:B------:R-:W-:-:S03]  /*74b0*/  ISETP.GE.U32.AND P0, PT, R5, 0x800, PT ;  /* 0x000008000500780c */ /* 0x000fc60003f06070 */
[----:B------:R0:W-:Y:S04]  /*74c0*/  STG.E desc[UR16][R10.64], R19 ;  /* 0x000000130a007986 */ /* 0x0001e8000c101910 */
[----:B------:R0:W-:Y:S06]  /*74d0*/  STG.E desc[UR16][R14.64], R17 ;  /* 0x000000110e007986 */ /* 0x0001ec000c101910 */
[----:B------:R-:W-:Y:S05]  /*74e0*/  @!P0 BRA `(.L_x_160) ;  /* 0xfffffffc00748947 */ /* 0x000fea000383ffff */
.L_x_155:
[----:B------:R-:W-:Y:S05]  /*74f0*/  BSYNC B0 ;  /* 0x0000000000007941 */ /* 0x000fea0003800000 */
.L_x_36:
[----:B01-3--:R-:W3:Y:S02]  /*7500*/  LDL.LU R6, [R1+0x94] ;  /* 0x0000940001067983 */ /* 0x00bee40000300800 */
[----:B---3--:R-:W-:-:S05]  /*7510*/  VIADD R6, R6, 0x1 ;  /* 0x0000000106067836 */ /* 0x008fca0000000000 */
[----:B------:R0:W-:Y:S01]  /*7520*/  STL [R1+0x94], R6 ;  /* 0x0000940601007387 */ /* 0x0001e20000100800 */
[----:B------:R-:W-:-:S13]  /*7530*/  ISETP.GE.U32.AND P0, PT, R6, UR5, PT ;  /* 0x0000000506007c0c */ /* 0x000fda000bf06070 */
[----:B0-----:R-:W-:Y:S05]  /*7540*/  @!P0 BRA `(.L_x_161) ;  /* 0xffffffac000c8947 */ /* 0x001fea000383ffff */
[----:B------:R-:W-:Y:S05]  /*7550*/  BSYNC B1 ;  /* 0x0000000000017941 */ /* 0x000fea0003800000 */
.L_x_35:
[----:B------:R-:W-:Y:S05]  /*7560*/  EXIT ;  /* 0x000000000000794d */ /* 0x000fea0003800000 */
        .type           $_ZN4vllm10persistent22persistent_topk_kernelILj1EEEvNS0_20PersistentTopKParamsE$_ZN4vllm10persistent18histogram_256_topkEPKfPiii,@function
        .size           $_ZN4vllm10persistent22persistent_topk_kernelILj1EEEvNS0_20PersistentTopKParamsE$_ZN4vllm10persistent18histogram_256_topkEPKfPiii,($_ZN4vllm10persistent22persistent_topk_kernelILj1EEEvNS0_20PersistentTopKParamsE$_ZN4vllm10persistent19histogram_2048_topkEPKfPii - $_ZN4vllm10persistent22persistent_topk_kernelILj1EEEvNS0_20PersistentTopKParamsE$_ZN4vllm10persistent18histogram_256_topkEPKfPiii)
$_ZN4vllm10persistent22persistent_topk_kernelILj1EEEvNS0_20PersistentTopKParamsE$_ZN4vllm10persistent18histogram_256_topkEPKfPiii:
[----:B------:R-:W0:Y:S01]  /*7570*/  S2R R7, SR_TID.X ;  /* 0x0000000000077919 */ /* 0x000e220000002100 */
[----:B------:R-:W1:Y:S01]  /*7580*/  LDC.64 R8, c[0x0][0x208] ;  /* 0x00008200ff087b82 */ /* 0x000e620000000a00 */
[----:B------:R-:W-:Y:S01]  /*7590*/  MOV R5, 0x400 ;  /* 0x0000040000057802 */ /* 0x000fe20000000f00 */
[----:B------:R-:W-:Y:S05]  /*75a0*/  YIELD ;  /* 0x0000000000007946 */ /* 0x000fea0003800000 */
[----:B------:R-:W2:Y:S01]  /*75b0*/  S2R R4, SR_CgaCtaId ;  /* 0x0000000000047919 */ /* 0x000ea20000008800 */
[----:B------:R-:W-:Y:S05]  /*75c0*/  WARPSYNC.ALL ;  /* 0x0000000000007948 */ /* 0x000fea0003800000 */
[----:B------:R-:W-:Y:S01]  /*75d0*/  BSSY B2, `(.L_x_162) ;  /* 0x000005e000027945 */ /* 0x000fe20003800000 */
[C---:B0-----:R-:W-:Y:S01]  /*75e0*/  ISETP.GT.AND P2, PT, R7.reuse, 0x100, PT ;  /* 0x000001000700780c */ /* 0x041fe20003f44270 */
[C---:B------:R-:W-:Y:S01]  /*75f0*/  IMAD.SHL.U32 R24, R7.reuse, 0x4, RZ ;  /* 0x0000000407187824 */ /* 0x040fe200078e00ff */
[----:B------:R-:W-:-:S02]  /*7600*/  ISETP.GE.AND P3, PT, R7, R20, PT ;  /* 0x000000140700720c */ /* 0x000fc40003f66270 */
[----:B--2---:R-:W-:-:S05]  /*7610*/  LEA R5, R4, R5, 0x18 ;  /* 0x0000000504057211 */ /* 0x004fca00078ec0ff */
[----:B------:R-:W-:-:S05]  /*7620*/  IMAD.IADD R4, R24, 0x1, R5 ;  /* 0x0000000118047824 */ /* 0x000fca00078e0205 */
[----:B------:R0:W-:Y:S01]  /*7630*/  @!P2 STS [R4], RZ ;  /* 0x000000ff0400a388 */ /* 0x0001e20000000800 */
[----:B------:R-:W-:Y:S06]  /*7640*/  BAR.SYNC.DEFER_BLOCKING 0x0 ;  /* 0x0000000000007b1d */ /* 0x000fec0000010000 */
[----:B-1----:R-:W-:Y:S05]  /*7650*/  @P3 BRA `(.L_x_163) ;  /* 0x0000000400543947 */ /* 0x002fea0003800000 */
[----:B------:R-:W-:Y:S01]  /*7660*/  LOP3.LUT R17, RZ, R7, RZ, 0x33, !PT ;  /* 0x00000007ff117212 */ /* 0x000fe200078e33ff */
[----:B------:R-:W-:Y:S01]  /*7670*/  BSSY B3, `(.L_x_164) ;  /* 0x000001c000037945 */ /* 0x000fe20003800000 */
[----:B------:R-:W-:-:S03]  /*7680*/  IMAD.MOV.U32 R19, RZ, RZ, R7 ;  /* 0x000000ffff137224 */ /* 0x000fc600078e0007 */
[----:B------:R-:W-:-:S05]  /*7690*/  IMAD.IADD R17, R20, 0x1, R17 ;  /* 0x0000000114117824 */ /* 0x000fca00078e0211 */
[C---:B------:R-:W-:Y:S02]  /*76a0*/  LEA.HI R6, R17.reuse, 0x1, RZ, 0x16 ;  /* 0x0000000111067811 */ /* 0x040fe400078fb0ff */
[----:B------:R-:W-:Y:S02]  /*76b0*/  ISETP.GE.U32.AND P0, PT, R17, 0xc00, PT ;  /* 0x00000c001100780c */ /* 0x000fe40003f06070 */
[----:B------:R-:W-:-:S13]  /*76c0*/  LOP3.LUT P4, R6, R6, 0x3, RZ, 0xc0, !PT ;  /* 0x0000000306067812 */ /* 0x000fda000788c0ff */
[----:B------:R-:W-:Y:S05]  /*76d0*/  @!P4 BRA `(.L_x_165) ;  /* 0x000000000054c947 */ /* 0x000fea0003800000 */
[----:B------:R-:W-:-:S04]  /*76e0*/  IMAD.WIDE R16, R7, 0x4, R10 ;  /* 0x0000000407107825 */ /* 0x000fc800078e020a */
[----:B------:R-:W-:-:S07]  /*76f0*/  IMAD.MOV.U32 R19, RZ, RZ, R7 ;  /* 0x000000ffff137224 */ /* 0x000fce00078e0007 */
.L_x_166:
[----:B------:R-:W-:Y:S02]  /*7700*/  R2UR UR20, R8 ;  /* 0x00000000081472ca */ /* 0x000fe400000e0000 */
[----:B------:R-:W-:-:S13]  /*7710*/  R2UR UR21, R9 ;  /* 0x00000000091572ca */ /* 0x000fda00000e0000 */
[----:B-1----:R1:W2:Y:S01]  /*7720*/  LDG.E R12, desc[UR20][R16.64] ;  /* 0x00000014100c7981 */ /* 0x0022a2000c1e1900 */
[----:B------:R-:W-:Y:S02]  /*7730*/  VIADD R6, R6, 0xffffffff ;  /* 0xffffffff06067836 */ /* 0x000fe40000000000 */
[----:B------:R-:W-:Y:S01]  /*7740*/  VIADD R19, R19, 0x400 ;  /* 0x0000040013137836 */ /* 0x000fe20000000000 */
[----:B-1----:R-:W-:-:S05]  /*7750*/  IADD3 R16, P5, R16, 0x1000, RZ ;  /* 0x0000100010107810 */ /* 0x002fca0007fbe0ff */
[----:B------:R-:W-:Y:S01]  /*7760*/  IMAD.X R17, RZ, RZ, R17, P5 ;  /* 0x000000ffff117224 */ /* 0x000fe200028e0611 */
[----:B--2---:R-:W1:Y:S02]  /*7770*/  F2F.F16.F32 R12, R12 ;  /* 0x0000000c000c7304 */ /* 0x004e640000200800 */
[----:B-1----:R-:W-:-:S04]  /*7780*/  PRMT R18, R12, 0x9910, RZ ;  /* 0x000099100c127816 */ /* 0x002fc800000000ff */
[----:B------:R-:W-:Y:S02]  /*7790*/  ISETP.GE.AND P4, PT, R18, RZ, PT ;  /* 0x000000ff1200720c */ /* 0x000fe40003f86270 */
[----:B------:R-:W-:-:S11]  /*77a0*/  LOP3.LUT R18, RZ, R12, RZ, 0x33, !PT ;  /* 0x0000000cff127212 */ /* 0x000fd600078e33ff */
[----:B------:R-:W-:Y:S02]  /*77b0*/  @P4 LOP3.LUT R18, R12, 0x8000, RZ, 0xfc, !PT ;  /* 0x000080000c124812 */ /* 0x000fe400078efcff */
[----:B------:R-:W-:Y:S02]  /*77c0*/  ISETP.NE.AND P4, PT, R6, RZ, PT ;  /* 0x000000ff0600720c */ /* 0x000fe40003f85270 */
[----:B------:R-:W-:-:S04]  /*77d0*/  LOP3.LUT R18, R18, 0xffff, RZ, 0xc0, !PT ;  /* 0x0000ffff12127812 */ /* 0x000fc800078ec0ff */
[----:B------:R-:W-:-:S04]  /*77e0*/  SHF.R.U32.HI R18, RZ, 0x8, R18 ;  /* 0x00000008ff127819 */ /* 0x000fc80000011612 */
[----:B------:R-:W-:-:S05]  /*77f0*/  LOP3.LUT R18, R18, 0xffff, RZ, 0xc0, !PT ;  /* 0x0000ffff12127812 */ /* 0x000fca00078ec0ff */
[----:B------:R-:W-:-:S05]  /*7800*/  IMAD R18, R18, 0x4, R5 ;  /* 0x0000000412127824 */ /* 0x000fca00078e0205 */
[----:B------:R1:W-:Y:S01]  /*7810*/  ATOMS.POPC.INC.32 RZ, [R18+URZ] ;  /* 0x0000000012ff7f8c */ /* 0x0003e2000d80003f */
[----:B------:R-:W-:Y:S05]  /*7820*/  @P4 BRA `(.L_x_166) ;  /* 0xfffffffc00b44947 */ /* 0x000fea000383ffff */
.L_x_165:
[----:B------:R-:W-:Y:S05]  /*7830*/  BSYNC B3 ;  /* 0x0000000000037941 */ /* 0x000fea0003800000 */
.L_x_164:
[----:B------:R-:W-:Y:S05]  /*7840*/  @!P0 BRA `(.L_x_163) ;  /* 0x0000000000d88947 */ /* 0x000fea0003800000 */
[----:B------:R-:W-:-:S03]  /*7850*/  IMAD.WIDE R16, R19, 0x4, R10 ;  /* 0x0000000413107825 */ /* 0x000fc600078e020a */
[----:B------:R-:W-:-:S05]  /*7860*/  IADD3 R16, P0, R16, 0x2000, RZ ;  /* 0x0000200010107810 */ /* 0x000fca0007f1e0ff */
[----:B------:R-:W-:-:S08]  /*7870*/  IMAD.X R17, RZ, RZ, R17, P0 ;  /* 0x000000ffff117224 */ /* 0x000fd000000e0611 */
.L_x_167:
[----:B------:R-:W-:Y:S02]  /*7880*/  R2UR UR20, R8 ;  /* 0x00000000081472ca */ /* 0x000fe400000e0000 */
[----:B------:R-:W-:-:S13]  /*7890*/  R2UR UR21, R9 ;  /* 0x00000000091572ca */ /* 0x000fda00000e0000 */
[----:B--2---:R-:W2:Y:S04]  /*78a0*/  LDG.E R22, desc[UR20][R16.64+-0x2000] ;  /* 0xffe0001410167981 */ /* 0x004ea8000c1e1900 */
[----:B------:R-:W3:Y:S04]  /*78b0*/  LDG.E R12, desc[UR20][R16.64+-0x1000] ;  /* 0xfff00014100c7981 */ /* 0x000ee8000c1e1900 */
[----:B------:R-:W4:Y:S04]  /*78c0*/  LDG.E R6, desc[UR20][R16.64] ;  /* 0x0000001410067981 */ /* 0x000f28000c1e1900 */
[----:B-1----:R-:W5:Y:S01]  /*78d0*/  LDG.E R18, desc[UR20][R16.64+0x1000] ;  /* 0x0010001410127981 */ /* 0x002f62000c1e1900 */
[----:B------:R-:W-:Y:S01]  /*78e0*/  VIADD R19, R19, 0x1000 ;  /* 0x0000100013137836 */ /* 0x000fe20000000000 */
[----:B--2---:R-:W1:Y:S08]  /*78f0*/  F2F.F16.F32 R22, R22 ;  /* 0x0000001600167304 */ /* 0x004e700000200800 */
[----:B---3--:R-:W2:Y:S01]  /*7900*/  F2F.F16.F32 R12, R12 ;  /* 0x0000000c000c7304 */ /* 0x008ea20000200800 */
[----:B-1----:R-:W-:-:S07]  /*7910*/  PRMT R21, R22, 0x9910, RZ ;  /* 0x0000991016157816 */ /* 0x002fce00000000ff */
[----:B----4-:R-:W1:Y:S01]  /*7920*/  F2F.F16.F32 R6, R6 ;  /* 0x0000000600067304 */ /* 0x010e620000200800 */
[----:B------:R-:W-:Y:S02]  /*7930*/  ISETP.GE.AND P0, PT, R21, RZ, PT ;  /* 0x000000ff1500720c */ /* 0x000fe40003f06270 */
[----:B------:R-:W-:Y:S02]  /*7940*/  LOP3.LUT R21, RZ, R22, RZ, 0x33, !PT ;  /* 0x00000016ff157212 */ /* 0x000fe400078e33ff */
[----:B--2---:R-:W-:-:S03]  /*7950*/  PRMT R23, R12, 0x9910, RZ ;  /* 0x000099100c177816 */ /* 0x004fc600000000ff */
[----:B-----5:R-:W2:Y:S06]  /*7960*/  F2F.F16.F32 R18, R18 ;  /* 0x0000001200127304 */ /* 0x020eac0000200800 */
[----:B------:R-:W-:Y:S02]  /*7970*/  @P0 LOP3.LUT R21, R22, 0x8000, RZ, 0xfc, !PT ;  /* 0x0000800016150812 */ /* 0x000fe400078efcff */
[----:B-1----:R-:W-:Y:S02]  /*7980*/  PRMT R22, R6, 0x9910, RZ ;  /* 0x0000991006167816 */ /* 0x002fe400000000ff */
[----:B------:R-:W-:-:S02]  /*7990*/  ISETP.GE.AND P0, PT, R23, RZ, PT ;  /* 0x000000ff1700720c */ /* 0x000fc40003f06270 */
[----:B------:R-:W-:Y:S02]  /*79a0*/  ISETP.GE.AND P4, PT, R22, RZ, PT ;  /* 0x000000ff1600720c */ /* 0x000fe40003f86270 */
[----:B------:R-:W-:-:S04]  /*79b0*/  LOP3.LUT R21, R21, 0xffff, RZ, 0xc0, !PT ;  /* 0x0000ffff15157812 */ /* 0x000fc800078ec0ff */
[----:B------:R-:W-:-:S04]  /*79c0*/  SHF.R.U32.HI R21, RZ, 0x8, R21 ;  /* 0x00000008ff157819 */ /* 0x000fc80000011615 */
[----:B------:R-:W-:Y:S02]  /*79d0*/  LOP3.LUT R22, R21, 0xffff, RZ, 0xc0, !PT ;  /* 0x0000ffff15167812 */ /* 0x000fe400078ec0ff */
[----:B------:R-:W-:Y:S02]  /*79e0*/  LOP3.LUT R21, RZ, R12, RZ, 0x33, !PT ;  /* 0x0000000cff157212 */ /* 0x000fe400078e33ff */
[----:B------:R-:W-:Y:S01]  /*79f0*/  @P0 LOP3.LUT R21, R12, 0x8000, RZ, 0xfc, !PT ;  /* 0x000080000c150812 */ /* 0x000fe200078efcff */
[----:B------:R-:W-:Y:S01]  /*7a00*/  IMAD R22, R22, 0x4, R5 ;  /* 0x0000000416167824 */ /* 0x000fe200078e0205 */
[----:B------:R-:W-:Y:S02]  /*7a10*/  LOP3.LUT R12, RZ, R6, RZ, 0x33, !PT ;  /* 0x00000006ff0c7212 */ /* 0x000fe400078e33ff */
[----:B------:R-:W-:Y:S02]  /*7a20*/  @P4 LOP3.LUT R12, R6, 0x8000, RZ, 0xfc, !PT ;  /* 0x00008000060c4812 */ /* 0x000fe400078efcff */
[----:B--2---:R-:W-:Y:S01]  /*7a30*/  PRMT R6, R18, 0x9910, RZ ;  /* 0x0000991012067816 */ /* 0x004fe200000000ff */
[----:B------:R2:W-:Y:S01]  /*7a40*/  ATOMS.POPC.INC.32 RZ, [R22+URZ] ;  /* 0x0000000016ff7f8c */ /* 0x0005e2000d80003f */
[----:B------:R-:W-:-:S02]  /*7a50*/  LOP3.LUT R21, R21, 0xffff, RZ, 0xc0, !PT ;  /* 0x0000ffff15157812 */ /* 0x000fc400078ec0ff */
[----:B------:R-:W-:Y:S02]  /*7a60*/  ISETP.GE.AND P0, PT, R6, RZ, PT ;  /* 0x000000ff0600720c */ /* 0x000fe40003f06270 */
[----:B------:R-:W-:Y:S02]  /*7a70*/  LOP3.LUT R6, RZ, R18, RZ, 0x33, !PT ;  /* 0x00000012ff067212 */ /* 0x000fe400078e33ff */
[----:B------:R-:W-:Y:S02]  /*7a80*/  LOP3.LUT R12, R12, 0xffff, RZ, 0xc0, !PT ;  /* 0x0000ffff0c0c7812 */ /* 0x000fe400078ec0ff */
[----:B------:R-:W-:Y:S02]  /*7a90*/  IADD3 R16, P4, R16, 0x4000, RZ ;  /* 0x0000400010107810 */ /* 0x000fe40007f9e0ff */
[----:B------:R-:W-:-:S03]  /*7aa0*/  SHF.R.U32.HI R12, RZ, 0x8, R12 ;  /* 0x00000008ff0c7819 */ /* 0x000fc6000001160c */
[----:B------:R-:W-:Y:S01]  /*7ab0*/  IMAD.X R17, RZ, RZ, R17, P4 ;  /* 0x000000ffff117224 */ /* 0x000fe200020e0611 */
[----:B------:R-:W-:Y:S02]  /*7ac0*/  LOP3.LUT R12, R12, 0xffff, RZ, 0xc0, !PT ;  /* 0x0000ffff0c0c7812 */ /* 0x000fe400078ec0ff */
[----:B------:R-:W-:Y:S02]  /*7ad0*/  @P0 LOP3.LUT R6, R18, 0x8000, RZ, 0xfc, !PT ;  /* 0x0000800012060812 */ /* 0x000fe400078efcff */
[----:B------:R-:W-:Y:S01]  /*7ae0*/  ISETP.GE.AND P0, PT, R19, R20, PT ;  /* 0x000000141300720c */ /* 0x000fe20003f06270 */
[----:B------:R-:W-:Y:S01]  /*7af0*/  IMAD R12, R12, 0x4, R5 ;  /* 0x000000040c0c7824 */ /* 0x000fe200078e0205 */
[----:B------:R-:W-:Y:S02]  /*7b00*/  LOP3.LUT R18, R6, 0xffff, RZ, 0xc0, !PT ;  /* 0x0000ffff06127812 */ /* 0x000fe400078ec0ff */
[----:B------:R-:W-:Y:S02]  /*7b10*/  SHF.R.U32.HI R6, RZ, 0x8, R21 ;  /* 0x00000008ff067819 */ /* 0x000fe40000011615 */
[----:B------:R-:W-:-:S02]  /*7b20*/  SHF.R.U32.HI R18, RZ, 0x8, R18 ;  /* 0x00000008ff127819 */ /* 0x000fc40000011612 */
[----:B------:R-:W-:Y:S02]  /*7b30*/  LOP3.LUT R6, R6, 0xffff, RZ, 0xc0, !PT ;  /* 0x0000ffff06067812 */ /* 0x000fe400078ec0ff */
[----:B------:R-:W-:-:S03]  /*7b40*/  LOP3.LUT R18, R18, 0xffff, RZ, 0xc0, !PT ;  /* 0x0000ffff12127812 */ /* 0x000fc600078ec0ff */
[--C-:B------:R-:W-:Y:S02]  /*7b50*/  IMAD R6, R6, 0x4, R5.reuse ;  /* 0x0000000406067824 */ /* 0x100fe400078e0205 */
[----:B------:R-:W-:-:S03]  /*7b60*/  IMAD R18, R18, 0x4, R5 ;  /* 0x0000000412127824 */ /* 0x000fc600078e0205 */
[----:B------:R2:W-:Y:S04]  /*7b70*/  ATOMS.POPC.INC.32 RZ, [R6+URZ] ;  /* 0x0000000006ff7f8c */ /* 0x0005e8000d80003f */
[----:B------:R2:W-:Y:S04]  /*7b80*/  ATOMS.POPC.INC.32 RZ, [R12+URZ] ;  /* 0x000000000cff7f8c */ /* 0x0005e8000d80003f */
[----:B------:R2:W-:Y:S01]  /*7b90*/  ATOMS.POPC.INC.32 RZ, [R18+URZ] ;  /* 0x0000000012ff7f8c */ /* 0x0005e2000d80003f */
[----:B------:R-:W-:Y:S05]  /*7ba0*/  @!P0 BRA `(.L_x_167) ;  /* 0xfffffffc00348947 */ /* 0x000fea000383ffff */
.L_x_163:
[----:B------:R-:W-:Y:S05]  /*7bb0*/  BSYNC B2 ;  /* 0x0000000000027941 */ /* 0x000fea0003800000 */
.L_x_162:
[----:B------:R-:W-:Y:S01]  /*7bc0*/  BAR.SYNC.DEFER_BLOCKING 0x0 ;  /* 0x0000000000007b1d */ /* 0x000fe20000010000 */
[----:B------:R-:W-:-:S05]  /*7bd0*/  ISETP.GT.AND P0, PT, R7, 0xff, PT ;  /* 0x000000ff0700780c */ /* 0x000fca0003f04270 */
[----:B------:R-:W-:Y:S08]  /*7be0*/  BSSY B2, `(.L_x_168) ;  /* 0x0000007000027945 */ /* 0x000ff00003800000 */
[----:B------:R-:W-:Y:S05]  /*7bf0*/  @P0 BRA `(.L_x_169) ;  /* 0x0000000000140947 */ /* 0x000fea0003800000 */
[----:B------:R-:W-:Y:S01]  /*7c00*/  ISETP.NE.AND P4, PT, R7, 0xff, PT ;  /* 0x000000ff0700780c */ /* 0x000fe20003f85270 */
[----:B------:R-:W-:-:S12]  /*7c10*/  LDS R17, [R4] ;  /* 0x0000000004117984 */ /* 0x000fd80000000800 */
[----:B--2---:R-:W2:Y:S02]  /*7c20*/  @P4 LDS R6, [R4+0x4] ;  /* 0x0000040004064984 */ /* 0x004ea40000000800 */
[----:B--2---:R-:W-:-:S05]  /*7c30*/  @P4 IMAD.IADD R17, R17, 0x1, R6 ;  /* 0x0000000111114824 */ /* 0x004fca00078e0206 */
[----:B------:R3:W-:Y:S02]  /*7c40*/  STS [R4+0x600], R17 ;  /* 0x0006001104007388 */ /* 0x0007e40000000800 */
.L_x_169:
[----:B------:R-:W-:Y:S05]  /*7c50*/  BSYNC B2 ;  /* 0x0000000000027941 */ /* 0x000fea0003800000 */
.L_x_168:
[----:B------:R-:W-:Y:S06]  /*7c60*/  BAR.SYNC.DEFER_BLOCKING 0x0 ;  /* 0x0000000000007b1d */ /* 0x000fec0000010000 */
[----:B------:R-:W-:Y:S04]  /*7c70*/  BSSY B2, `(.L_x_170) ;  /* 0x0000007000027945 */ /* 0x000fe80003800000 */
[----:B------:R-:W-:Y:S05]  /*7c80*/  @P0 BRA `(.L_x_171) ;  /* 0x0000000000140947 */ /* 0x000fea0003800000 */
[----:B------:R-:W-:Y:S01]  /*7c90*/  ISETP.GT.AND P4, PT, R7, 0xfd, PT ;  /* 0x000000fd0700780c */ /* 0x000fe20003f84270 */
[----:B---3--:R-:W-:-:S12]  /*7ca0*/  LDS R17, [R4+0x600] ;  /* 0x0006000004117984 */ /* 0x008fd80000000800 */
[----:B--2---:R-:W2:Y:S02]  /*7cb0*/  @!P4 LDS R6, [R4+0x608] ;  /* 0x000608000406c984 */ /* 0x004ea40000000800 */
[----:B--2---:R-:W-:-:S05]  /*7cc0*/  @!P4 IMAD.IADD R17, R17, 0x1, R6 ;  /* 0x000000011111c824 */ /* 0x004fca00078e0206 */
[----:B------:R4:W-:Y:S02]  /*7cd0*/  STS [R4], R17 ;  /* 0x0000001104007388 */ /* 0x0009e40000000800 */
.L_x_171:
[----:B------:R-:W-:Y:S05]  /*7ce0*/  BSYNC B2 ;  /* 0x0000000000027941 */ /* 0x000fea0003800000 */
.L_x_170:
[----:B------:R-:W-:Y:S06]  /*7cf0*/  BAR.SYNC.DEFER_BLOCKING 0x0 ;  /* 0x0000000000007b1d */ /* 0x000fec0000010000 */
[----:B------:R-:W-:Y:S04]  /*7d00*/  BSSY B2, `(.L_x_172) ;  /* 0x0000007000027945 */ /* 0x000fe80003800000 */
[----:B------:R-:W-:Y:S05]  /*7d10*/  @P0 BRA `(.L_x_173) ;  /* 0x0000000000140947 */ /* 0x000fea0003800000 */
[----:B------:R-:W-:Y:S01]  /*7d20*/  ISETP.GT.AND P4, PT, R7, 0xfb, PT ;  /* 0x000000fb0700780c */ /* 0x000fe20003f84270 */
[----:B---34-:R-:W-:-:S12]  /*7d30*/  LDS R17, [R4] ;  /* 0x0000000004117984 */ /* 0x018fd80000000800 */
[----:B--2---:R-:W2:Y:S02]  /*7d40*/  @!P4 LDS R6, [R4+0x10] ;  /* 0x000010000406c984 */ /* 0x004ea40000000800 */
[----:B--2---:R-:W-:-:S05]  /*7d50*/  @!P4 IMAD.IADD R17, R17, 0x1, R6 ;  /* 0x000000011111c824 */ /* 0x004fca00078e0206 */
[----:B------:R2:W-:Y:S02]  /*7d60*/  STS [R4+0x600], R17 ;  /* 0x0006001104007388 */ /* 0x0005e40000000800 */
.L_x_173:
[----:B------:R-:W-:Y:S05]  /*7d70*/  BSYNC B2 ;  /* 0x0000000000027941 */ /* 0x000fea0003800000 */
.L_x_172:
[----:B------:R-:W-:Y:S06]  /*7d80*/  BAR.SYNC.DEFER_BLOCKING 0x0 ;  /* 0x0000000000007b1d */ /* 0x000fec0000010000 */
[----:B------:R-:W-:Y:S04]  /*7d90*/  BSSY B2, `(.L_x_174) ;  /* 0x0000007000027945 */ /* 0x000fe80003800000 */
[----:B------:R-:W-:Y:S05]  /*7da0*/  @P0 BRA `(.L_x_175) ;  /* 0x0000000000140947 */ /* 0x000fea0003800000 */
[----:B------:R-:W-:Y:S01]  /*7db0*/  ISETP.GT.AND P4, PT, R7, 0xf7, PT ;  /* 0x000000f70700780c */ /* 0x000fe20003f84270 */
[----:B--234-:R-:W-:-:S12]  /*7dc0*/  LDS R17, [R4+0x600] ;  /* 0x0006000004117984 */ /* 0x01cfd80000000800 */
[----:B------:R-:W2:Y:S02]  /*7dd0*/  @!P4 LDS R6, [R4+0x620] ;  /* 0x000620000406c984 */ /* 0x000ea40000000800 */
[----:B--2---:R-:W-:-:S05]  /*7de0*/  @!P4 IMAD.IADD R17, R17, 0x1, R6 ;  /* 0x000000011111c824 */ /* 0x004fca00078e0206 */
[----:B------:R2:W-:Y:S02]  /*7df0*/  STS [R4], R17 ;  /* 0x0000001104007388 */ /* 0x0005e40000000800 */
.L_x_175:
[----:B------:R-:W-:Y:S05]  /*7e00*/  BSYNC B2 ;  /* 0x0000000000027941 */ /* 0x000fea0003800000 */
.L_x_174:
[----:B------:R-:W-:Y:S06]  /*7e10*/  BAR.SYNC.DEFER_BLOCKING 0x0 ;  /* 0x0000000000007b1d */ /* 0x000fec0000010000 */
[----:B------:R-:W-:Y:S04]  /*7e20*/  BSSY B2, `(.L_x_176) ;  /* 0x0000007000027945 */ /* 0x000fe80003800000 */
[----:B------:R-:W-:Y:S05]  /*7e30*/  @P0 BRA `(.L_x_177) ;  /* 0x0000000000140947 */ /* 0x000fea0003800000 */
[----:B------:R-:W-:Y:S01]  /*7e40*/  ISETP.GT.AND P4, PT, R7, 0xef, PT ;  /* 0x000000ef0700780c */ /* 0x000fe20003f84270 */
[----:B--234-:R-:W-:-:S12]  /*7e50*/  LDS R17, [R4] ;  /* 0x0000000004117984 */ /* 0x01cfd80000000800 */
[----:B------:R-:W2:Y:S02]  /*7e60*/  @!P4 LDS R6, [R4+0x40] ;  /* 0x000040000406c984 */ /* 0x000ea40000000800 */
[----:B--2---:R-:W-:-:S05]  /*7e70*/  @!P4 IMAD.IADD R17, R17, 0x1, R6 ;  /* 0x000000011111c824 */ /* 0x004fca00078e0206 */
[----:B------:R2:W-:Y:S02]  /*7e80*/  STS [R4+0x600], R17 ;  /* 0x0006001104007388 */ /* 0x0005e40000000800 */
.L_x_177:
[----:B------:R-:W-:Y:S05]  /*7e90*/  BSYNC B2 ;  /* 0x0000000000027941 */ /* 0x000fea0003800000 */
.L_x_176:
        /* <DEDUP_REMOVED lines=8> */
.L_x_179:
[----:B------:R-:W-:Y:S05]  /*7f20*/  BSYNC B2 ;  /* 0x0000000000027941 */ /* 0x000fea0003800000 */
.L_x_178:
        /* <DEDUP_REMOVED lines=8> */
.L_x_181:
[----:B------:R-:W-:Y:S05]  /*7fb0*/  BSYNC B2 ;  /* 0x0000000000027941 */ /* 0x000fea0003800000 */
.L_x_180:
        /* <DEDUP_REMOVED lines=8> */
.L_x_183:
[----:B------:R-:W-:Y:S05]  /*8040*/  BSYNC B2 ;  /* 0x0000000000027941 */ /* 0x000fea0003800000 */
.L_x_182:
[----:B------:R-:W-:Y:S06]  /*8050*/  BAR.SYNC.DEFER_BLOCKING 0x0 ;  /* 0x0000000000007b1d */ /* 0x000fec0000010000 */
[----:B------:R-:W-:Y:S04]  /*8060*/  BSSY B2, `(.L_x_184) ;  /* 0x000000a000027945 */ /* 0x000fe80003800000 */
[----:B------:R-:W-:Y:S05]  /*8070*/  @P0 BRA `(.L_x_185) ;  /* 0x0000000000200947 */ /* 0x000fea0003800000 */
[----:B--2---:R-:W2:Y:S02]  /*8080*/  LDS R6, [R4] ;  /* 0x0000000004067984 */ /* 0x004ea40000000800 */
[----:B--2---:R-:W-:-:S13]  /*8090*/  ISETP.GE.AND P4, PT, R6, 0x801, PT ;  /* 0x000008010600780c */ /* 0x004fda0003f86270 */
[----:B------:R-:W-:Y:S05]  /*80a0*/  @!P4 BRA `(.L_x_185) ;  /* 0x000000000014c947 */ /* 0x000fea0003800000 */
[----:B------:R-:W2:Y:S02]  /*80b0*/  LDS R6, [R4+0x4] ;  /* 0x0000040004067984 */ /* 0x000ea40000000800 */
[----:B--2---:R-:W-:Y:S01]  /*80c0*/  ISETP.GT.AND P4, PT, R6, 0x800, PT ;  /* 0x000008000600780c */ /* 0x004fe20003f84270 */
[----:B------:R-:W-:-:S12]  /*80d0*/  IMAD.MOV.U32 R6, RZ, RZ, RZ ;  /* 0x000000ffff067224 */ /* 0x000fd800078e00ff */
[----:B------:R2:W-:Y:S04]  /*80e0*/  @!P4 STS.64 [R5+0xc00], R6 ;  /* 0x000c00060500c388 */ /* 0x0005e80000000a00 */
[----:B------:R2:W-:Y:S02]  /*80f0*/  @!P4 STS [R5+0xc08], RZ ;  /* 0x000c08ff0500c388 */ /* 0x0005e40000000800 */
.L_x_185:
[----:B------:R-:W-:Y:S05]  /*8100*/  BSYNC B2 ;  /* 0x0000000000027941 */ /* 0x000fea0003800000 */
.L_x_184:
[----:B------:R-:W-:Y:S06]  /*8110*/  BAR.SYNC.DEFER_BLOCKING 0x0 ;  /* 0x0000000000007b1d */ /* 0x000fec0000010000 */
[----:B--2---:R-:W2:Y:S02]  /*8120*/  LDS R6, [R5+0xc04] ;  /* 0x000c040005067984 */ /* 0x004ea40000000800 */
[----:B--2---:R-:W-:-:S06]  /*8130*/  IMAD R12, R6, 0x4, R5 ;  /* 0x00000004060c7824 */ /* 0x004fcc00078e0205 */
[----:B------:R-:W2:Y:S02]  /*8140*/  LDS R12, [R12+0x4] ;  /* 0x000004000c0c7984 */ /* 0x000ea40000000800 */
[----:B--2---:R-:W-:-:S04]  /*8150*/  IADD3 R21, -R12, 0x800, RZ ;  /* 0x000008000c157810 */ /* 0x004fc80007ffe1ff */
[----:B------:R-:W-:-:S13]  /*8160*/  ISETP.NE.AND P4, PT, R21, RZ, PT ;  /* 0x000000ff1500720c */ /* 0x000fda0003f85270 */
[----:B------:R-:W-:Y:S05]  /*8170*/  @!P4 BRA `(.L_x_186) ;  /* 0x000000940094c947 */ /* 0x000fea0003800000 */
[----:B------:R-:W-:Y:S06]  /*8180*/  BAR.SYNC.DEFER_BLOCKING 0x0 ;  /* 0x0000000000007b1d */ /* 0x000fec0000010000 */
[----:B------:R-:W-:Y:S01]  /*8190*/  BSSY B2, `(.L_x_187) ;  /* 0x0000139000027945 */ /* 0x000fe20003800000 */
[----:B------:R2:W-:Y:S01]  /*81a0*/  @!P2 STS [R4], RZ ;  /* 0x000000ff0400a388 */ /* 0x0005e20000000800 */
[----:B------:R-:W-:Y:S06]  /*81b0*/  BAR.SYNC.DEFER_BLOCKING 0x0 ;  /* 0x0000000000007b1d */ /* 0x000fec0000010000 */
[----:B------:R-:W-:Y:S05]  /*81c0*/  @P3 BRA `(.L_x_188) ;  /* 0x0000001000d43947 */ /* 0x000fea0003800000 */
[----:B------:R-:W-:Y:S01]  /*81d0*/  LOP3.LUT R19, RZ, R7, RZ, 0x33, !PT ;  /* 0x00000007ff137212 */ /* 0x000fe200078e33ff */
[----:B------:R-:W-:Y:S04]  /*81e0*/  BSSY B3, `(.L_x_189) ;  /* 0x0000049000037945 */ /* 0x000fe80003800000 */
[----:B------:R-:W-:-:S05]  /*81f0*/  IMAD.IADD R19, R20, 0x1, R19 ;  /* 0x0000000114137824 */ /* 0x000fca00078e0213 */
[----:B------:R-:W-:-:S04]  /*8200*/  LEA.HI R12, R19, 0x1, RZ, 0x16 ;  /* 0x00000001130c7811 */ /* 0x000fc800078fb0ff */
[----:B------:R-:W-:Y:S01]  /*8210*/  LOP3.LUT P3, R23, R12, 0x3, RZ, 0xc0, !PT ;  /* 0x000000030c177812 */ /* 0x000fe2000786c0ff */
[----:B------:R-:W-:-:S12]  /*8220*/  IMAD.MOV.U32 R12, RZ, RZ, R7 ;  /* 0x000000ffff0c7224 */ /* 0x000fd800078e0007 */
[----:B------:R-:W-:Y:S05]  /*8230*/  @!P3 BRA `(.L_x_190) ;  /* 0x00000004000cb947 */ /* 0x000fea0003800000 */
[----:B---34-:R-:W-:-:S04]  /*8240*/  IMAD.WIDE R16, R7, 0x4, R10 ;  /* 0x0000000407107825 */ /* 0x018fc800078e020a */
[----:B-1----:R-:W-:Y:S02]  /*8250*/  IMAD.MOV.U32 R18, RZ, RZ, R16 ;  /* 0x000000ffff127224 */ /* 0x002fe400078e0010 */
[----:B------:R-:W-:Y:S02]  /*8260*/  IMAD.MOV.U32 R22, RZ, RZ, R17 ;  /* 0x000000ffff167224 */ /* 0x000fe400078e0011 */
[----:B------:R-:W-:-:S07]  /*8270*/  IMAD.MOV.U32 R12, RZ, RZ, R7 ;  /* 0x000000ffff0c7224 */ /* 0x000fce00078e0007 */
.L_x_194:
[----:B------:R-:W-:Y:S01]  /*8280*/  R2UR UR20, R8 ;  /* 0x00000000081472ca */ /* 0x000fe200000e0000 */
[----:B------:R-:W-:Y:S01]  /*8290*/  IMAD.MOV.U32 R16, RZ, RZ, R18 ;  /* 0x000000ffff107224 */ /* 0x000fe200078e0012 */
[----:B------:R-:W-:Y:S01]  /*82a0*/  R2UR UR21, R9 ;  /* 0x00000000091572ca */ /* 0x000fe200000e0000 */
[----:B------:R-:W-:-:S12]  /*82b0*/  IMAD.MOV.U32 R17, RZ, RZ, R22 ;  /* 0x000000ffff117224 */ /* 0x000fd800078e0016 */
[----:B------:R-:W3:Y:S01]  /*82c0*/  LDG.E R16, desc[UR20][R16.64] ;  /* 0x0000001410107981 */ /* 0x000ee2000c1e1900 */
[----:B------:R-:W-:Y:S01]  /*82d0*/  VIADD R23, R23, 0xffffffff ;  /* 0xffffffff17177836 */ /* 0x000fe20000000000 */
[----:B------:R-:W-:Y:S01]  /*82e0*/  BSSY B4, `(.L_x_191) ;  /* 0x0000034000047945 */ /* 0x000fe20003800000 */
[----:B---3--:R-:W1:Y:S02]  /*82f0*/  F2F.F16.F32 R17, R16 ;  /* 0x0000001000117304 */ /* 0x008e640000200800 */
[----:B-1----:R-:W-:-:S04]  /*8300*/  PRMT R25, R17, 0x9910, RZ ;  /* 0x0000991011197816 */ /* 0x002fc800000000ff */
[----:B------:R-:W-:Y:S02]  /*8310*/  ISETP.GE.AND P3, PT, R25, RZ, PT ;  /* 0x000000ff1900720c */ /* 0x000fe40003f66270 */
[----:B------:R-:W-:-:S11]  /*8320*/  LOP3.LUT R25, RZ, R17, RZ, 0x33, !PT ;  /* 0x00000011ff197212 */ /* 0x000fd600078e33ff */
[----:B------:R-:W-:Y:S02]  /*8330*/  @P3 LOP3.LUT R25, R17, 0x8000, RZ, 0xfc, !PT ;  /* 0x0000800011193812 */ /* 0x000fe400078efcff */
[----:B------:R-:W-:Y:S02]  /*8340*/  ISETP.NE.AND P3, PT, R23, RZ, PT ;  /* 0x000000ff1700720c */ /* 0x000fe40003f65270 */
[----:B------:R-:W-:-:S04]  /*8350*/  LOP3.LUT R25, R25, 0xffff, RZ, 0xc0, !PT ;  /* 0x0000ffff19197812 */ /* 0x000fc800078ec0ff */
[----:B------:R-:W-:-:S04]  /*8360*/  SHF.R.U32.HI R25, RZ, 0x8, R25 ;  /* 0x00000008ff197819 */ /* 0x000fc80000011619 */
[----:B------:R-:W-:-:S04]  /*8370*/  LOP3.LUT R25, R25, 0xffff, RZ, 0xc0, !PT ;  /* 0x0000ffff19197812 */ /* 0x000fc800078ec0ff */
[----:B------:R-:W-:-:S13]  /*8380*/  ISETP.GE.AND P4, PT, R6, R25, PT ;  /* 0x000000190600720c */ /* 0x000fda0003f86270 */
[----:B------:R-:W-:Y:S05]  /*8390*/  @!P4 BRA `(.L_x_192) ;  /* 0x000000000064c947 */ /* 0x000fea0003800000 */
[----:B------:R-:W-:-:S13]  /*83a0*/  ISETP.NE.AND P4, PT, R6, R25, PT ;  /* 0x000000190600720c */ /* 0x000fda0003f85270 */
[----:B------:R-:W-:Y:S05]  /*83b0*/  @P4 BRA `(.L_x_193) ;  /* 0x0000000000984947 */ /* 0x000fea0003800000 */
[----:B------:R-:W1:Y:S01]  /*83c0*/  S2R R25, SR_LANEID ;  /* 0x0000000000197919 */ /* 0x000e620000000000 */
[----:B------:R-:W-:Y:S02]  /*83d0*/  VOTEU.ANY UR4, UPT, PT ;  /* 0x0000000000047886 */ /* 0x000fe400038e0100 */
[----:B------:R-:W1:Y:S02]  /*83e0*/  FLO.U32 R17, UR4 ;  /* 0x0000000400117d00 */ /* 0x000e6400080e0000 */
[----:B-1----:R-:W-:-:S06]  /*83f0*/  ISETP.EQ.U32.AND P4, PT, R17, R25, PT ;  /* 0x000000191100720c */ /* 0x002fcc0003f82070 */
[----:B------:R-:W1:Y:S07]  /*8400*/  POPC R25, UR4 ;  /* 0x0000000400197d09 */ /* 0x000e6e0008000000 */
[----:B-1----:R-:W1:Y:S04]  /*8410*/  @P4 ATOMS.ADD R25, [R5+0xc08], R25 ;  /* 0x000c08190519438c */ /* 0x002e680000000000 */
[----:B-1----:R1:W3:Y:S02]  /*8420*/  SHFL.IDX PT, R25, R25, R17, 0x1f ;  /* 0x00001f1119197589 */ /* 0x0022e400000e0000 */
[----:B-1----:R-:W1:Y:S02]  /*8430*/  S2R R17, SR_LTMASK ;  /* 0x0000000000117919 */ /* 0x002e640000003900 */
[----:B-1----:R-:W-:-:S06]  /*8440*/  LOP3.LUT R17, R17, UR4, RZ, 0xc0, !PT ;  /* 0x0000000411117c12 */ /* 0x002fcc000f8ec0ff */
[----:B------:R-:W3:Y:S02]  /*8450*/  POPC R17, R17 ;  /* 0x0000001100117309 */ /* 0x000ee40000000000 */
[----:B---3--:R-:W-:-:S05]  /*8460*/  IMAD.IADD R28, R25, 0x1, R17 ;  /* 0x00000001191c7824 */ /* 0x008fca00078e0211 */
[----:B------:R-:W-:-:S13]  /*8470*/  ISETP.GT.AND P4, PT, R28, 0xfff, PT ;  /* 0x00000fff1c00780c */ /* 0x000fda0003f84270 */
[----:B------:R-:W-:Y:S05]  /*8480*/  @P4 BRA `(.L_x_193) ;  /* 0x0000000000644947 */ /* 0x000fea0003800000 */
[----:B------:R-:W-:Y:S01]  /*8490*/  ISETP.GE.AND P4, PT, R16, RZ, PT ;  /* 0x000000ff1000720c */ /* 0x000fe20003f86270 */
[----:B------:R-:W-:Y:S01]  /*84a0*/  IMAD R17, R28, 0x4, R5 ;  /* 0x000000041c117824 */ /* 0x000fe200078e0205 */
[----:B------:R-:W-:-:S04]  /*84b0*/  LOP3.LUT R25, RZ, R16, RZ, 0x33, !PT ;  /* 0x00000010ff197212 */ /* 0x000fc800078e33ff */
[----:B------:R1:W-:Y:S07]  /*84c0*/  STS [R17+0xc80], R12 ;  /* 0x000c800c11007388 */ /* 0x0003ee0000000800 */
[----:B------:R-:W-:-:S04]  /*84d0*/  @P4 LOP3.LUT R25, R16, 0x80000000, RZ, 0xfc, !PT ;  /* 0x8000000010194812 */ /* 0x000fc800078efcff */
[----:B------:R-:W-:-:S04]  /*84e0*/  SHF.R.U32.HI R25, RZ, 0x16, R25 ;  /* 0x00000016ff197819 */ /* 0x000fc80000011619 */
[----:B------:R-:W-:-:S05]  /*84f0*/  LOP3.LUT R16, R25, 0x3fc, RZ, 0xc0, !PT ;  /* 0x000003fc19107812 */ /* 0x000fca00078ec0ff */
[----:B------:R-:W-:-:S05]  /*8500*/  IMAD.IADD R16, R5, 0x1, R16 ;  /* 0x0000000105107824 */ /* 0x000fca00078e0210 */
[----:B------:R1:W-:Y:S01]  /*8510*/  ATOMS.POPC.INC.32 RZ, [R16+URZ] ;  /* 0x0000000010ff7f8c */ /* 0x0003e2000d80003f */
[----:B------:R-:W-:Y:S05]  /*8520*/  BRA `(.L_x_193) ;  /* 0x00000000003c7947 */ /* 0x000fea0003800000 */
.L_x_192:
[----:B------:R-:W1:Y:S01]  /*8530*/  S2R R16, SR_LANEID ;  /* 0x0000000000107919 */ /* 0x000e620000000000 */
[----:B------:R-:W-:Y:S01]  /*8540*/  VOTEU.ANY UR4, UPT, PT ;  /* 0x0000000000047886 */ /* 0x000fe200038e0100 */
[----:B------:R-:W-:Y:S01]  /*8550*/  R2UR UR20, R8 ;  /* 0x00000000081472ca */ /* 0x000fe200000e0000 */
[----:B------:R-:W1:Y:S01]  /*8560*/  FLO.U32 R25, UR4 ;  /* 0x0000000400197d00 */ /* 0x000e6200080e0000 */
[----:B------:R-:W3:Y:S01]  /*8570*/  S2R R29, SR_LTMASK ;  /* 0x00000000001d7919 */ /* 0x000ee20000003900 */
[----:B------:R-:W-:-:S06]  /*8580*/  R2UR UR21, R9 ;  /* 0x00000000091572ca */ /* 0x000fcc00000e0000 */
[----:B------:R-:W4:Y:S01]  /*8590*/  POPC R28, UR4 ;  /* 0x00000004001c7d09 */ /* 0x000f220008000000 */
[----:B-1----:R-:W-:Y:S02]  /*85a0*/  ISETP.EQ.U32.AND P4, PT, R25, R16, PT ;  /* 0x000000101900720c */ /* 0x002fe40003f82070 */
[----:B---3--:R-:W-:-:S05]  /*85b0*/  LOP3.LUT R29, R29, UR4, RZ, 0xc0, !PT ;  /* 0x000000041d1d7c12 */ /* 0x008fca000f8ec0ff */
[----:B------:R-:W1:Y:S06]  /*85c0*/  POPC R16, R29 ;  /* 0x0000001d00107309 */ /* 0x000e6c0000000000 */
[----:B----4-:R-:W3:Y:S04]  /*85d0*/  @P4 ATOMS.ADD R28, [R5+0xc00], R28 ;  /* 0x000c001c051c438c */ /* 0x010ee80000000000 */
[----:B---3--:R-:W1:Y:S02]  /*85e0*/  SHFL.IDX PT, R25, R28, R25, 0x1f ;  /* 0x00001f191c197589 */ /* 0x008e6400000e0000 */
[----:B-1----:R-:W-:-:S04]  /*85f0*/  IMAD.IADD R17, R25, 0x1, R16 ;  /* 0x0000000119117824 */ /* 0x002fc800078e0210 */
[----:B------:R-:W-:-:S05]  /*8600*/  IMAD.WIDE R16, R17, 0x4, R14 ;  /* 0x0000000411107825 */ /* 0x000fca00078e020e */
[----:B------:R3:W-:Y:S02]  /*8610*/  STG.E desc[UR20][R16.64], R12 ;  /* 0x0000000c10007986 */ /* 0x0007e4000c101914 */
.L_x_193:
[----:B------:R-:W-:Y:S05]  /*8620*/  BSYNC B4 ;  /* 0x0000000000047941 */ /* 0x000fea0003800000 */
.L_x_191:
[----:B------:R-:W-:Y:S01]  /*8630*/  IADD3 R18, P4, R18, 0x1000, RZ ;  /* 0x0000100012127810 */ /* 0x000fe20007f9e0ff */
[----:B-1-3--:R-:W-:-:S04]  /*8640*/  VIADD R12, R12, 0x400 ;  /* 0x000004000c0c7836 */ /* 0x00afc80000000000 */
[----:B------:R-:W-:Y:S01]  /*8650*/  IMAD.X R22, RZ, RZ, R22, P4 ;  /* 0x000000ffff167224 */ /* 0x000fe200020e0616 */
[----:B------:R-:W-:Y:S07]  /*8660*/  @P3 BRA `(.L_x_194) ;  /* 0xfffffffc00043947 */ /* 0x000fee000383ffff */
.L_x_190:
[----:B------:R-:W-:Y:S05]  /*8670*/  BSYNC B3 ;  /* 0x0000000000037941 */ /* 0x000fea0003800000 */
.L_x_189:
[----:B------:R-:W-:-:S13]  /*8680*/  ISETP.GE.U32.AND P3, PT, R19, 0xc00, PT ;  /* 0x00000c001300780c */ /* 0x000fda0003f66070 */
[----:B------:R-:W-:Y:S05]  /*8690*/  @!P3 BRA `(.L_x_188) ;  /* 0x0000000c00a0b947 */ /* 0x000fea0003800000 */
[----:B---34-:R-:W-:-:S07]  /*86a0*/  IMAD.WIDE R16, R12, 0x4, R10 ;  /* 0x000000040c107825 */ /* 0x018fce00078e020a */
.L_x_207:
[----:B------:R-:W-:Y:S02]  /*86b0*/  R2UR UR20, R8 ;  /* 0x00000000081472ca */ /* 0x000fe400000e0000 */
[----:B------:R-:W-:-:S13]  /*86c0*/  R2UR UR21, R9 ;  /* 0x00000000091572ca */ /* 0x000fda00000e0000 */
[----:B-1-3--:R-:W3:Y:S01]  /*86d0*/  LDG.E R18, desc[UR20][R16.64] ;  /* 0x0000001410127981 */ /* 0x00aee2000c1e1900 */
[----:B------:R-:W-:Y:S01]  /*86e0*/  BSSY B3, `(.L_x_195) ;  /* 0x0000033000037945 */ /* 0x000fe20003800000 */
[----:B---3--:R-:W1:Y:S02]  /*86f0*/  F2F.F16.F32 R19, R18 ;  /* 0x0000001200137304 */ /* 0x008e640000200800 */
[----:B-1----:R-:W-:-:S04]  /*8700*/  PRMT R22, R19, 0x9910, RZ ;  /* 0x0000991013167816 */ /* 0x002fc800000000ff */
[----:B------:R-:W-:Y:S02]  /*8710*/  ISETP.GE.AND P3, PT, R22, RZ, PT ;  /* 0x000000ff1600720c */ /* 0x000fe40003f66270 */
[----:B------:R-:W-:-:S11]  /*8720*/  LOP3.LUT R22, RZ, R19, RZ, 0x33, !PT ;  /* 0x00000013ff167212 */ /* 0x000fd600078e33ff */
[----:B------:R-:W-:-:S04]  /*8730*/  @P3 LOP3.LUT R22, R19, 0x8000, RZ, 0xfc, !PT ;  /* 0x0000800013163812 */ /* 0x000fc800078efcff */
        /* <DEDUP_REMOVED lines=9> */
[----:B------:R-:W1:Y:S01]  /*87d0*/  FLO.U32 R19, UR4 ;  /* 0x0000000400137d00 */ /* 0x000e6200080e0000 */
[----:B------:R-:W3:Y:S07]  /*87e0*/  S2R R23, SR_LTMASK ;  /* 0x0000000000177919 */ /* 0x000eee0000003900 */
[----:B------:R-:W4:Y:S01]  /*87f0*/  POPC R28, UR4 ;  /* 0x00000004001c7d09 */ /* 0x000f220008000000 */
[----:B-1----:R-:W-:-:S02]  /*8800*/  ISETP.EQ.U32.AND P3, PT, R19, R22, PT ;  /* 0x000000161300720c */ /* 0x002fc40003f62070 */
[----:B---3--:R-:W-:-:S05]  /*8810*/  LOP3.LUT R23, R23, UR4, RZ, 0xc0, !PT ;  /* 0x0000000417177c12 */ /* 0x008fca000f8ec0ff */
[----:B------:R-:W1:Y:S06]  /*8820*/  POPC R22, R23 ;  /* 0x0000001700167309 */ /* 0x000e6c0000000000 */
[----:B----4-:R-:W3:Y:S04]  /*8830*/  @P3 ATOMS.ADD R28, [R5+0xc08], R28 ;  /* 0x000c081c051c338c */ /* 0x010ee80000000000 */
[----:B---3--:R-:W1:Y:S02]  /*8840*/  SHFL.IDX PT, R19, R28, R19, 0x1f ;  /* 0x00001f131c137589 */ /* 0x008e6400000e0000 */
[----:B-1----:R-:W-:-:S05]  /*8850*/  IMAD.IADD R22, R19, 0x1, R22 ;  /* 0x0000000113167824 */ /* 0x002fca00078e0216 */
        /* <DEDUP_REMOVED lines=12> */
.L_x_196:
        /* <DEDUP_REMOVED lines=15> */
.L_x_197:
[----:B------:R-:W-:Y:S05]  /*8a10*/  BSYNC B3 ;  /* 0x0000000000037941 */ /* 0x000fea0003800000 */
.L_x_195:
[----:B------:R-:W-:Y:S02]  /*8a20*/  R2UR UR20, R8 ;  /* 0x00000000081472ca */ /* 0x000fe400000e0000 */
[----:B------:R-:W-:-:S13]  /*8a30*/  R2UR UR21, R9 ;  /* 0x00000000091572ca */ /* 0x000fda00000e0000 */
[----:B---3--:R-:W1:Y:S01]  /*8a40*/  LDG.E R18, desc[UR20][R16.64+0x1000] ;  /* 0x0010001410127981 */ /* 0x008e62000c1e1900 */
[----:B------:R-:W-:Y:S01]  /*8a50*/  BSSY B3, `(.L_x_198) ;  /* 0x0000035000037945 */ /* 0x000fe20003800000 */
[----:B-1----:R-:W1:Y:S02]  /*8a60*/  F2F.F16.F32 R19, R18 ;  /* 0x0000001200137304 */ /* 0x002e640000200800 */
        /* <DEDUP_REMOVED lines=26> */
[----:B------:R-:W-:Y:S01]  /*8c10*/  LOP3.LUT R23, RZ, R18, RZ, 0x33, !PT ;  /* 0x00000012ff177212 */ /* 0x000fe200078e33ff */
[----:B------:R-:W-:-:S05]  /*8c20*/  VIADD R19, R12, 0x400 ;  /* 0x000004000c137836 */ /* 0x000fca0000000000 */
[----:B------:R1:W-:Y:S05]  /*8c30*/  STS [R22+0xc80], R19 ;  /* 0x000c801316007388 */ /* 0x0003ea0000000800 */
[----:B------:R-:W-:-:S04]  /*8c40*/  @P3 LOP3.LUT R23, R18, 0x80000000, RZ, 0xfc, !PT ;  /* 0x8000000012173812 */ /* 0x000fc800078efcff */
[----:B------:R-:W-:-:S04]  /*8c50*/  SHF.R.U32.HI R23, RZ, 0x16, R23 ;  /* 0x00000016ff177819 */ /* 0x000fc80000011617 */
[----:B------:R-:W-:-:S05]  /*8c60*/  LOP3.LUT R18, R23, 0x3fc, RZ, 0xc0, !PT ;  /* 0x000003fc17127812 */ /* 0x000fca00078ec0ff */
[----:B------:R-:W-:-:S05]  /*8c70*/  IMAD.IADD R18, R5, 0x1, R18 ;  /* 0x0000000105127824 */ /* 0x000fca00078e0212 */
[----:B------:R1:W-:Y:S01]  /*8c80*/  ATOMS.POPC.INC.32 RZ, [R18+URZ] ;  /* 0x0000000012ff7f8c */ /* 0x0003e2000d80003f */
[----:B------:R-:W-:Y:S05]  /*8c90*/  BRA `(.L_x_200) ;  /* 0x0000000000407947 */ /* 0x000fea0003800000 */
.L_x_199:
[----:B------:R-:W1:Y:S01]  /*8ca0*/  S2R R18, SR_LANEID ;  /* 0x0000000000127919 */ /* 0x000e620000000000 */
[----:B------:R-:W-:Y:S01]  /*8cb0*/  VOTEU.ANY UR4, UPT, PT ;  /* 0x0000000000047886 */ /* 0x000fe200038e0100 */
[----:B------:R-:W-:Y:S01]  /*8cc0*/  R2UR UR20, R8 ;  /* 0x00000000081472ca */ /* 0x000fe200000e0000 */
[----:B------:R-:W1:Y:S01]  /*8cd0*/  FLO.U32 R23, UR4 ;  /* 0x0000000400177d00 */ /* 0x000e6200080e0000 */
[----:B------:R-:W3:Y:S01]  /*8ce0*/  S2R R25, SR_LTMASK ;  /* 0x0000000000197919 */ /* 0x000ee20000003900 */
[----:B------:R-:W-:Y:S01]  /*8cf0*/  R2UR UR21, R9 ;  /* 0x00000000091572ca */ /* 0x000fe200000e0000 */
[----:B------:R-:W-:-:S05]  /*8d00*/  VIADD R29, R12, 0x400 ;  /* 0x000004000c1d7836 */ /* 0x000fca0000000000 */
        /* <DEDUP_REMOVED lines=9> */
.L_x_200:
[----:B------:R-:W-:Y:S05]  /*8da0*/  BSYNC B3 ;  /* 0x0000000000037941 */ /* 0x000fea0003800000 */
.L_x_198:
        /* <DEDUP_REMOVED lines=40> */
.L_x_202:
        /* <DEDUP_REMOVED lines=16> */
.L_x_203:
[----:B------:R-:W-:Y:S05]  /*9130*/  BSYNC B3 ;  /* 0x0000000000037941 */ /* 0x000fea0003800000 */
.L_x_201:
        /* <DEDUP_REMOVED lines=40> */
.L_x_205:
        /* <DEDUP_REMOVED lines=16> */
.L_x_206:
[----:B------:R-:W-:Y:S05]  /*94c0*/  BSYNC B3 ;  /* 0x0000000000037941 */ /* 0x000fea0003800000 */
.L_x_204:
[----:B------:R-:W-:Y:S01]  /*94d0*/  VIADD R12, R12, 0x1000 ;  /* 0x000010000c0c7836 */ /* 0x000fe20000000000 */
[----:B------:R-:W-:-:S04]  /*94e0*/  IADD3 R16, P4, R16, 0x4000, RZ ;  /* 0x0000400010107810 */ /* 0x000fc80007f9e0ff */
[----:B------:R-:W-:Y:S01]  /*94f0*/  ISETP.GE.AND P3, PT, R12, R20, PT ;  /* 0x000000140c00720c */ /* 0x000fe20003f66270 */
[----:B------:R-:W-:-:S12]  /*9500*/  IMAD.X R17, RZ, RZ, R17, P4 ;  /* 0x000000ffff117224 */ /* 0x000fd800020e0611 */
[----:B------:R-:W-:Y:S05]  /*9510*/  @!P3 BRA `(.L_x_207) ;  /* 0xfffffff00064b947 */ /* 0x000fea000383ffff */
.L_x_188:
[----:B------:R-:W-:Y:S05]  /*9520*/  BSYNC B2 ;  /* 0x0000000000027941 */ /* 0x000fea0003800000 */
.L_x_187:
[----:B------:R-:W5:Y:S08]  /*9530*/  S2UR UR4, SR_CgaCtaId ;  /* 0x00000000000479c3 */ /* 0x000f700000008800 */
[----:B------:R-:W-:Y:S06]  /*9540*/  BAR.SYNC.DEFER_BLOCKING 0x0 ;  /* 0x0000000000007b1d */ /* 0x000fec0000010000 */
[----:B------:R-:W-:Y:S01]  /*9550*/  UMOV UR14, 0x400 ;  /* 0x00000400000e7882 */ /* 0x000fe20000000000 */
[----:B------:R-:W-:Y:S01]  /*9560*/  BSSY B2, `(.L_x_208) ;  /* 0x0000009000027945 */ /* 0x000fe20003800000 */
[----:B-----5:R-:W-:-:S09]  /*9570*/  ULEA UR14, UR4, UR14, 0x18 ;  /* 0x0000000e040e7291 */ /* 0x020fd2000f8ec03f */
[----:B------:R-:W0:Y:S01]  /*9580*/  LDS R16, [UR14+0xc08] ;  /* 0x000c080eff107984 */ /* 0x000e220008000800 */
[----:B------:R-:W-:Y:S05]  /*9590*/  @P0 BRA `(.L_x_209) ;  /* 0x0000000000140947 */ /* 0x000fea0003800000 */
[----:B------:R-:W-:Y:S01]  /*95a0*/  ISETP.NE.AND P3, PT, R7, 0xff, PT ;  /* 0x000000ff0700780c */ /* 0x000fe20003f65270 */
[----:B------:R-:W-:-:S12]  /*95b0*/  LDS R5, [R4] ;  /* 0x0000000004057984 */ /* 0x000fd80000000800 */
[----:B------:R-:W5:Y:S02]  /*95c0*/  @P3 LDS R6, [R4+0x4] ;  /* 0x0000040004063984 */ /* 0x000f640000000800 */
[----:B-----5:R-:W-:-:S05]  /*95d0*/  @P3 IMAD.IADD R5, R5, 0x1, R6 ;  /* 0x0000000105053824 */ /* 0x020fca00078e0206 */
[----:B------:R0:W-:Y:S02]  /*95e0*/  STS [R4+0x600], R5 ;  /* 0x0006000504007388 */ /* 0x0001e40000000800 */
.L_x_209:
[----:B------:R-:W-:Y:S05]  /*95f0*/  BSYNC B2 ;  /* 0x0000000000027941 */ /* 0x000fea0003800000 */
.L_x_208:
[----:B------:R-:W-:Y:S06]  /*9600*/  BAR.SYNC.DEFER_BLOCKING 0x0 ;  /* 0x0000000000007b1d */ /* 0x000fec0000010000 */
[----:B------:R-:W-:Y:S04]  /*9610*/  BSSY B2, `(.L_x_210) ;  /* 0x0000007000027945 */ /* 0x000fe80003800000 */
[----:B------:R-:W-:Y:S05]  /*9620*/  @P0 BRA `(.L_x_211) ;  /* 0x0000000000140947 */ /* 0x000fea0003800000 */
[----:B------:R-:W-:Y:S01]  /*9630*/  ISETP.GT.AND P3, PT, R7, 0xfd, PT ;  /* 0x000000fd0700780c */ /* 0x000fe20003f64270 */
[----:B0-----:R-:W-:-:S12]  /*9640*/  LDS R5, [R4+0x600] ;  /* 0x0006000004057984 */ /* 0x001fd80000000800 */
[----:B------:R-:W0:Y:S02]  /*9650*/  @!P3 LDS R6, [R4+0x608] ;  /* 0x000608000406b984 */ /* 0x000e240000000800 */
[----:B0-----:R-:W-:-:S05]  /*9660*/  @!P3 IMAD.IADD R5, R5, 0x1, R6 ;  /* 0x000000010505b824 */ /* 0x001fca00078e0206 */
[----:B------:R0:W-:Y:S02]  /*9670*/  STS [R4], R5 ;  /* 0x0000000504007388 */ /* 0x0001e40000000800 */
.L_x_211:
[----:B------:R-:W-:Y:S05]  /*9680*/  BSYNC B2 ;  /* 0x0000000000027941 */ /* 0x000fea0003800000 */
.L_x_210:
[----:B------:R-:W-:Y:S06]  /*9690*/  BAR.SYNC.DEFER_BLOCKING 0x0 ;  /* 0x0000000000007b1d */ /* 0x000fec0000010000 */
[----:B------:R-:W-:Y:S04]  /*96a0*/  BSSY B2, `(.L_x_212) ;  /* 0x0000007000027945 */ /* 0x000fe80003800000 */
[----:B------:R-:W-:Y:S05]  /*96b0*/  @P0 BRA `(.L_x_213) ;  /* 0x0000000000140947 */ /* 0x000fea0003800000 */
[----:B------:R-:W-:Y:S01]  /*96c0*/  ISETP.GT.AND P3, PT, R7, 0xfb, PT ;  /* 0x000000fb0700780c */ /* 0x000fe20003f64270 */
[----:B0-----:R-:W-:-:S12]  /*96d0*/  LDS R5, [R4] ;  /* 0x0000000004057984 */ /* 0x001fd80000000800 */
[----:B------:R-:W0:Y:S02]  /*96e0*/  @!P3 LDS R6, [R4+0x10] ;  /* 0x000010000406b984 */ /* 0x000e240000000800 */
[----:B0-----:R-:W-:-:S05]  /*96f0*/  @!P3 IMAD.IADD R5, R5, 0x1, R6 ;  /* 0x000000010505b824 */ /* 0x001fca00078e0206 */
[----:B------:R0:W-:Y:S02]  /*9700*/  STS [R4+0x600], R5 ;  /* 0x0006000504007388 */ /* 0x0001e40000000800 */
.L_x_213:
[----:B------:R-:W-:Y:S05]  /*9710*/  BSYNC B2 ;  /* 0x0000000000027941 */ /* 0x000fea0003800000 */
.L_x_212:
        /* <DEDUP_REMOVED lines=8> */
.L_x_215:
[----:B------:R-:W-:Y:S05]  /*97a0*/  BSYNC B2 ;  /* 0x0000000000027941 */ /* 0x000fea0003800000 */
.L_x_214:
        /* <DEDUP_REMOVED lines=8> */
.L_x_217:
[----:B------:R-:W-:Y:S05]  /*9830*/  BSYNC B2 ;  /* 0x0000000000027941 */ /* 0x000fea0003800000 */
.L_x_216:
        /* <DEDUP_REMOVED lines=8> */
.L_x_219:
[----:B------:R-:W-:Y:S05]  /*98c0*/  BSYNC B2 ;  /* 0x0000000000027941 */ /* 0x000fea0003800000 */
.L_x_218:
        /* <DEDUP_REMOVED lines=8> */
.L_x_221:
[----:B------:R-:W-:Y:S05]  /*9950*/  BSYNC B2 ;  /* 0x0000000000027941 */ /* 0x000fea0003800000 */
.L_x_220:
        /* <DEDUP_REMOVED lines=8> */
.L_x_223:
[----:B------:R-:W-:Y:S05]  /*99e0*/  BSYNC B2 ;  /* 0x0000000000027941 */ /* 0x000fea0003800000 */
.L_x_222:
[----:B------:R-:W-:Y:S06]  /*99f0*/  BAR.SYNC.DEFER_BLOCKING 0x0 ;  /* 0x0000000000007b1d */ /* 0x000fec0000010000 */
[----:B------:R-:W-:Y:S04]  /*9a00*/  BSSY B2, `(.L_x_224) ;  /* 0x000000c000027945 */ /* 0x000fe80003800000 */
[----:B------:R-:W-:Y:S05]  /*9a10*/  @P0 BRA `(.L_x_225) ;  /* 0x0000000000280947 */ /* 0x000fea0003800000 */
[----:B------:R-:W5:Y:S02]  /*9a20*/  LDS R6, [R4] ;  /* 0x0000000004067984 */ /* 0x000f640000000800 */
[----:B-----5:R-:W-:-:S13]  /*9a30*/  ISETP.GT.AND P3, PT, R6, R21, PT ;  /* 0x000000150600720c */ /* 0x020fda0003f64270 */
[----:B------:R-:W-:Y:S05]  /*9a40*/  @!P3 BRA `(.L_x_225) ;  /* 0x00000000001cb947 */ /* 0x000fea0003800000 */
[----:B------:R-:W5:Y:S02]  /*9a50*/  LDS R6, [R4+0x4] ;  /* 0x0000040004067984 */ /* 0x000f640000000800 */
[----:B-----5:R-:W-:-:S13]  /*9a60*/  ISETP.GT.AND P3, PT, R6, R21, PT ;  /* 0x000000150600720c */ /* 0x020fda0003f64270 */
[----:B------:R-:W-:Y:S04]  /*9a70*/  @!P3 STS [UR14+0xc04], R7 ;  /* 0x000c0407ff00b988 */ /* 0x000fe8000800080e */
[----:B------:R-:W-:Y:S04]  /*9a80*/  @!P3 STS [UR14+0xc0c], RZ ;  /* 0x000c0cffff00b988 */ /* 0x000fe8000800080e */
[----:B------:R-:W5:Y:S02]  /*9a90*/  @!P3 LDS R6, [R4+0x4] ;  /* 0x000004000406b984 */ /* 0x000f640000000800 */
[----:B-----5:R-:W-:-:S05]  /*9aa0*/  @!P3 IMAD.IADD R6, R21, 0x1, -R6 ;  /* 0x000000011506b824 */ /* 0x020fca00078e0a06 */
[----:B------:R0:W-:Y:S02]  /*9ab0*/  @!P3 STS [UR14+0xc10], R6 ;  /* 0x000c1006ff00b988 */ /* 0x0001e4000800080e */
.L_x_225:
[----:B------:R-:W-:Y:S05]  /*9ac0*/  BSYNC B2 ;  /* 0x0000000000027941 */ /* 0x000fea0003800000 */
.L_x_224:
[----:B------:R-:W-:Y:S01]  /*9ad0*/  BAR.SYNC.DEFER_BLOCKING 0x0 ;  /* 0x0000000000007b1d */ /* 0x000fe20000010000 */
[----:B------:R-:W-:Y:S01]  /*9ae0*/  IMAD.MOV.U32 R12, RZ, RZ, RZ ;  /* 0x000000ffff0c7224 */ /* 0x000fe200078e00ff */
[----:B0-----:R-:W-:-:S04]  /*9af0*/  VIMNMX R6, R16, 0x1000, PT ;  /* 0x0000100010067848 */ /* 0x001fc80003fe0100 */
[----:B------:R-:W-:Y:S01]  /*9b00*/  UMOV UR4, 0x18 ;  /* 0x0000001800047882 */ /* 0x000fe20000000000 */
[----:B------:R-:W1:Y:S02]  /*9b10*/  LDS R5, [UR14+0xc04] ;  /* 0x000c040eff057984 */ /* 0x000e640008000800 */
[----:B-1-3--:R-:W-:-:S06]  /*9b20*/  LEA R18, R5, UR14, 0x2 ;  /* 0x0000000e05127c11 */ /* 0x00afcc000f8e10ff */
[----:B------:R-:W4:Y:S02]  /*9b30*/  LDS R18, [R18+0x4] ;  /* 0x0000040012127984 */ /* 0x000f240000000800 */
[----:B----4-:R-:W-:-:S05]  /*9b40*/  IMAD.IADD R17, R21, 0x1, -R18 ;  /* 0x0000000115117824 */ /* 0x010fca00078e0a12 */
[----:B------:R-:W-:-:S13]  /*9b50*/  ISETP.NE.AND P3, PT, R17, RZ, PT ;  /* 0x000000ff1100720c */ /* 0x000fda0003f65270 */
[----:B------:R-:W-:Y:S05]  /*9b60*/  @!P3 BRA `(.L_x_226) ;  /* 0x000000700054b947 */ /* 0x000fea0003800000 */
[----:B------:R-:W-:Y:S01]  /*9b70*/  BAR.SYNC.DEFER_BLOCKING 0x0 ;  /* 0x0000000000007b1d */ /* 0x000fe20000010000 */
[----:B------:R-:W-:-:S05]  /*9b80*/  ISETP.GE.AND P3, PT, R7, R6, PT ;  /* 0x000000060700720c */ /* 0x000fca0003f66270 */
[----:B------:R-:W-:Y:S01]  /*9b90*/  BSSY B3, `(.L_x_227) ;  /* 0x0000173000037945 */ /* 0x000fe20003800000 */
[----:B------:R0:W-:Y:S01]  /*9ba0*/  @!P2 STS [R4], RZ ;  /* 0x000000ff0400a388 */ /* 0x0001e20000000800 */
[----:B------:R-:W-:Y:S06]  /*9bb0*/  BAR.SYNC.DEFER_BLOCKING 0x0 ;  /* 0x0000000000007b1d */ /* 0x000fec0000010000 */
[----:B------:R-:W-:Y:S05]  /*9bc0*/  @P3 BRA `(.L_x_228) ;  /* 0x0000001400bc3947 */ /* 0x000fea0003800000 */
[----:B------:R-:W-:Y:S01]  /*9bd0*/  LOP3.LUT R16, RZ, R16, RZ, 0x33, !PT ;  /* 0x00000010ff107212 */ /* 0x000fe200078e33ff */
[----:B------:R-:W-:Y:S01]  /*9be0*/  BSSY B2, `(.L_x_229) ;  /* 0x00000a1000027945 */ /* 0x000fe20003800000 */
[----:B------:R-:W-:Y:S02]  /*9bf0*/  IMAD.MOV.U32 R12, RZ, RZ, R7 ;  /* 0x000000ffff0c7224 */ /* 0x000fe400078e0007 */
[----:B------:R-:W-:-:S04]  /*9c00*/  VIMNMX R16, R16, -0x1001, !PT ;  /* 0xffffefff10107848 */ /* 0x000fc80007fe0100 */
[----:B------:R-:W-:-:S04]  /*9c10*/  IADD3 R16, -R16, -0x2, -R7 ;  /* 0xfffffffe10107810 */ /* 0x000fc80007ffe907 */
[----:B------:R-:W-:-:S04]  /*9c20*/  LEA.HI R20, R16, 0x1, RZ, 0x16 ;  /* 0x0000000110147811 */ /* 0x000fc800078fb0ff */
[----:B------:R-:W-:-:S13]  /*9c30*/  LOP3.LUT P3, R20, R20, 0x3, RZ, 0xc0, !PT ;  /* 0x0000000314147812 */ /* 0x000fda000786c0ff */
[----:B------:R-:W-:Y:S05]  /*9c40*/  @!P3 BRA `(.L_x_230) ;  /* 0x000000080068b947 */ /* 0x000fea0003800000 */
[----:B------:R-:W1:Y:S01]  /*9c50*/  LDS R21, [R4+0xc80] ;  /* 0x000c800004157984 */ /* 0x000e620000000800 */
[----:B------:R-:W-:Y:S02]  /*9c60*/  R2UR UR20, R8 ;  /* 0x00000000081472ca */ /* 0x000fe400000e0000 */
[----:B------:R-:W-:Y:S01]  /*9c70*/  R2UR UR21, R9 ;  /* 0x00000000091572ca */ /* 0x000fe200000e0000 */
[----:B-1----:R-:W-:-:S12]  /*9c80*/  IMAD.WIDE R18, R21, 0x4, R10 ;  /* 0x0000000415127825 */ /* 0x002fd800078e020a */
[----:B------:R-:W3:Y:S01]  /*9c90*/  LDG.E R18, desc[UR20][R18.64] ;  /* 0x0000001412127981 */ /* 0x000ee2000c1e1900 */
[----:B------:R-:W-:Y:S01]  /*9ca0*/  BSSY B4, `(.L_x_231) ;  /* 0x000002b000047945 */ /* 0x000fe20003800000 */
[----:B---3--:R-:W-:Y:S02]  /*9cb0*/  ISETP.GE.AND P3, PT, R18, RZ, PT ;  /* 0x000000ff1200720c */ /* 0x008fe40003f66270 */
[----:B------:R-:W-:-:S11]  /*9cc0*/  LOP3.LUT R12, RZ, R18, RZ, 0x33, !PT ;  /* 0x00000012ff0c7212 */ /* 0x000fd600078e33ff */
[----:B------:R-:W-:-:S04]  /*9cd0*/  @P3 LOP3.LUT R12, R18, 0x80000000, RZ, 0xfc, !PT ;  /* 0x80000000120c3812 */ /* 0x000fc800078efcff */
[----:B------:R-:W-:-:S04]  /*9ce0*/  SHF.R.U32.HI R22, RZ, 0x18, R12 ;  /* 0x00000018ff167819 */ /* 0x000fc8000001160c */
[----:B------:R-:W-:-:S13]  /*9cf0*/  ISETP.GT.AND P3, PT, R22, R5, PT ;  /* 0x000000051600720c */ /* 0x000fda0003f64270 */
[----:B------:R-:W-:Y:S05]  /*9d00*/  @P3 BRA `(.L_x_232) ;  /* 0x0000000000543947 */ /* 0x000fea0003800000 */
[----:B------:R-:W-:-:S13]  /*9d10*/  ISETP.NE.AND P3, PT, R22, R5, PT ;  /* 0x000000051600720c */ /* 0x000fda0003f65270 */
[----:B------:R-:W-:Y:S05]  /*9d20*/  @P3 BRA `(.L_x_233) ;  /* 0x0000000000883947 */ /* 0x000fea0003800000 */
[----:B------:R-:W1:Y:S01]  /*9d30*/  S2R R19, SR_LANEID ;  /* 0x0000000000137919 */ /* 0x000e620000000000 */
[----:B------:R-:W-:Y:S02]  /*9d40*/  VOTEU.ANY UR4, UPT, PT ;  /* 0x0000000000047886 */ /* 0x000fe400038e0100 */
[----:B------:R-:W1:Y:S01]  /*9d50*/  FLO.U32 R22, UR4 ;  /* 0x0000000400167d00 */ /* 0x000e6200080e0000 */
[----:B------:R-:W3:Y:S01]  /*9d60*/  S2R R23, SR_LTMASK ;  /* 0x0000000000177919 */ /* 0x000ee20000003900 */
[----:B-1----:R-:W-:-:S06]  /*9d70*/  ISETP.EQ.U32.AND P3, PT, R22, R19, PT ;  /* 0x000000131600720c */ /* 0x002fcc0003f62070 */
[----:B------:R-:W1:Y:S01]  /*9d80*/  POPC R19, UR4 ;  /* 0x0000000400137d09 */ /* 0x000e620008000000 */
[----:B---3--:R-:W-:-:S07]  /*9d90*/  LOP3.LUT R23, R23, UR4, RZ, 0xc0, !PT ;  /* 0x0000000417177c12 */ /* 0x008fce000f8ec0ff */
[----:B------:R-:W3:Y:S01]  /*9da0*/  POPC R23, R23 ;  /* 0x0000001700177309 */ /* 0x000ee20000000000 */
[----:B-1----:R-:W1:Y:S04]  /*9db0*/  @P3 ATOMS.ADD R19, [UR14+0xc0c], R19 ;  /* 0x000c0c13ff13398c */ /* 0x002e68000800000e */
[----:B-1----:R-:W3:Y:S02]  /*9dc0*/  SHFL.IDX PT, R18, R19, R22, 0x1f ;  /* 0x00001f1613127589 */ /* 0x002ee400000e0000 */
[----:B---3--:R-:W-:-:S05]  /*9dd0*/  IMAD.IADD R18, R18, 0x1, R23 ;  /* 0x0000000112127824 */ /* 0x008fca00078e0217 */
[----:B------:R-:W-:-:S13]  /*9de0*/  ISETP.GT.AND P3, PT, R18, 0xfff, PT ;  /* 0x00000fff1200780c */ /* 0x000fda0003f64270 */
[----:B------:R-:W-:Y:S05]  /*9df0*/  @P3 BRA `(.L_x_233) ;  /* 0x0000000000543947 */ /* 0x000fea0003800000 */
[----:B------:R-:W-:Y:S02]  /*9e00*/  SHF.R.U32.HI R12, RZ, 0xe, R12 ;  /* 0x0000000eff0c7819 */ /* 0x000fe4000001160c */
[----:B------:R-:W-:Y:S02]  /*9e10*/  LEA R18, R18, UR14, 0x2 ;  /* 0x0000000e12127c11 */ /* 0x000fe4000f8e10ff */
[----:B------:R-:W-:-:S03]  /*9e20*/  LOP3.LUT R12, R12, 0x3fc, RZ, 0xc0, !PT ;  /* 0x000003fc0c0c7812 */ /* 0x000fc600078ec0ff */
[----:B------:R3:W-:Y:S04]  /*9e30*/  STS [R18+0x4c80], R21 ;  /* 0x004c801512007388 */ /* 0x0007e80000000800 */
[----:B------:R3:W-:Y:S01]  /*9e40*/  ATOMS.POPC.INC.32 RZ, [R12+UR14] ;  /* 0x000000000cff7f8c */ /* 0x0007e2000d80000e */
[----:B------:R-:W-:Y:S05]  /*9e50*/  BRA `(.L_x_233) ;  /* 0x00000000003c7947 */ /* 0x000fea0003800000 */
.L_x_232:
        /* <DEDUP_REMOVED lines=10> */
[----:B----4-:R-:W3:Y:S04]  /*9f00*/  @P3 ATOMS.ADD R23, [UR14+0xc00], R12 ;  /* 0x000c000cff17398c */ /* 0x010ee8000800000e */
[----:B---3--:R-:W1:Y:S02]  /*9f10*/  SHFL.IDX PT, R19, R23, R22, 0x1f ;  /* 0x00001f1617137589 */ /* 0x008e6400000e0000 */
[----:B-1----:R-:W-:-:S04]  /*9f20*/  IMAD.IADD R19, R19, 0x1, R18 ;  /* 0x0000000113137824 */ /* 0x002fc800078e0212 */
[----:B------:R-:W-:-:S05]  /*9f30*/  IMAD.WIDE R18, R19, 0x4, R14 ;  /* 0x0000000413127825 */ /* 0x000fca00078e020e */
[----:B------:R1:W-:Y:S02]  /*9f40*/  STG.E desc[UR20][R18.64], R21 ;  /* 0x0000001512007986 */ /* 0x0003e4000c101914 */
.L_x_233:
[----:B------:R-:W-:Y:S05]  /*9f50*/  BSYNC B4 ;  /* 0x0000000000047941 */ /* 0x000fea0003800000 */
.L_x_231:
[----:B------:R-:W-:Y:S01]  /*9f60*/  ISETP.NE.AND P3, PT, R20, 0x1, PT ;  /* 0x000000011400780c */ /* 0x000fe20003f65270 */
[----:B---3--:R-:W-:-:S12]  /*9f70*/  VIADD R12, R7, 0x400 ;  /* 0x00000400070c7836 */ /* 0x008fd80000000000 */
[----:B------:R-:W-:Y:S05]  /*9f80*/  @!P3 BRA `(.L_x_230) ;  /* 0x000000040098b947 */ /* 0x000fea0003800000 */
[----:B-1----:R-:W1:Y:S01]  /*9f90*/  LDS R21, [R4+0x1c80] ;  /* 0x001c800004157984 */ /* 0x002e620000000800 */
        /* <DEDUP_REMOVED lines=32> */
.L_x_235:
        /* <DEDUP_REMOVED lines=15> */
.L_x_236:
[----:B------:R-:W-:Y:S05]  /*a290*/  BSYNC B4 ;  /* 0x0000000000047941 */ /* 0x000fea0003800000 */
.L_x_234:
[----:B------:R-:W-:Y:S01]  /*a2a0*/  ISETP.NE.AND P3, PT, R20, 0x2, PT ;  /* 0x000000021400780c */ /* 0x000fe20003f65270 */
[----:B-1----:R-:W-:-:S12]  /*a2b0*/  VIADD R12, R7, 0x800 ;  /* 0x00000800070c7836 */ /* 0x002fd80000000000 */
[----:B------:R-:W-:Y:S05]  /*a2c0*/  @!P3 BRA `(.L_x_230) ;  /* 0x0000000000c8b947 */ /* 0x000fea0003800000 */
[----:B---3--:R-:W1:Y:S01]  /*a2d0*/  LDS R21, [R4+0x2c80] ;  /* 0x002c800004157984 */ /* 0x008e620000000800 */
        /* <DEDUP_REMOVED lines=32> */
.L_x_238:
        /* <DEDUP_REMOVED lines=8> */
[----:B---3--:R-:W-:-:S06]  /*a560*/  LOP3.LUT R22, R22, UR4, RZ, 0xc0, !PT ;  /* 0x0000000416167c12 */ /* 0x008fcc000f8ec0ff */
[----:B------:R-:W1:Y:S05]  /*a570*/  POPC R22, R22 ;  /* 0x0000001600167309 */ /* 0x000e6a0000000000 */
[----:B----4-:R-:W3:Y:S04]  /*a580*/  @P3 ATOMS.ADD R23, [UR14+0xc00], R12 ;  /* 0x000c000cff17398c */ /* 0x010ee8000800000e */
[----:B---3--:R-:W1:Y:S02]  /*a590*/  SHFL.IDX PT, R19, R23, R20, 0x1f ;  /* 0x00001f1417137589 */ /* 0x008e6400000e0000 */
[----:B-1----:R-:W-:-:S04]  /*a5a0*/  IMAD.IADD R19, R19, 0x1, R22 ;  /* 0x0000000113137824 */ /* 0x002fc800078e0216 */
[----:B------:R-:W-:-:S05]  /*a5b0*/  IMAD.WIDE R18, R19, 0x4, R14 ;  /* 0x0000000413127825 */ /* 0x000fca00078e020e */
[----:B------:R3:W-:Y:S02]  /*a5c0*/  STG.E desc[UR20][R18.64], R21 ;  /* 0x0000001512007986 */ /* 0x0007e4000c101914 */
.L_x_239:
[----:B------:R-:W-:Y:S05]  /*a5d0*/  BSYNC B4 ;  /* 0x0000000000047941 */ /* 0x000fea0003800000 */
.L_x_237:
[----:B-1----:R-:W-:-:S07]  /*a5e0*/  VIADD R12, R7, 0xc00 ;  /* 0x00000c00070c7836 */ /* 0x002fce0000000000 */
.L_x_230:
[----:B------:R-:W-:Y:S05]  /*a5f0*/  BSYNC B2 ;  /* 0x0000000000027941 */ /* 0x000fea0003800000 */
.L_x_229:
[----:B------:R-:W-:-:S13]  /*a600*/  ISETP.GE.U32.AND P3, PT, R16, 0xc00, PT ;  /* 0x00000c001000780c */ /* 0x000fda0003f66070 */
[----:B------:R-:W-:Y:S05]  /*a610*/  @!P3 BRA `(.L_x_228) ;  /* 0x0000000c0028b947 */ /* 0x000fea0003800000 */
[----:B------:R-:W-:-:S05]  /*a620*/  LEA R16, R12, UR14, 0x2 ;  /* 0x0000000e0c107c11 */ /* 0x000fca000f8e10ff */
[----:B------:R-:W-:-:S07]  /*a630*/  VIADD R16, R16, 0xc80 ;  /* 0x00000c8010107836 */ /* 0x000fce0000000000 */
.L_x_252:
[----:B-1-3--:R-:W1:Y:S01]  /*a640*/  LDS R21, [R16] ;  /* 0x0000000010157984 */ /* 0x00ae620000000800 */
[----:B------:R-:W-:Y:S02]  /*a650*/  R2UR UR20, R8 ;  /* 0x00000000081472ca */ /* 0x000fe400000e0000 */
[----:B------:R-:W-:Y:S01]  /*a660*/  R2UR UR21, R9 ;  /* 0x00000000091572ca */ /* 0x000fe200000e0000 */
[----:B-1----:R-:W-:-:S12]  /*a670*/  IMAD.WIDE R18, R21, 0x4, R10 ;  /* 0x0000000415127825 */ /* 0x002fd800078e020a */
[----:B------:R-:W3:Y:S01]  /*a680*/  LDG.E R18, desc[UR20][R18.64] ;  /* 0x0000001412127981 */ /* 0x000ee2000c1e1900 */
[----:B------:R-:W-:Y:S01]  /*a690*/  VIADD R12, R12, 0x1000 ;  /* 0x000010000c0c7836 */ /* 0x000fe20000000000 */
[----:B------:R-:W-:Y:S01]  /*a6a0*/  BSSY B2, `(.L_x_240) ;  /* 0x000002c000027945 */ /* 0x000fe20003800000 */
[----:B---3--:R-:W-:Y:S02]  /*a6b0*/  ISETP.GE.AND P3, PT, R18, RZ, PT ;  /* 0x000000ff1200720c */ /* 0x008fe40003f66270 */
[----:B------:R-:W-:-:S11]  /*a6c0*/  LOP3.LUT R20, RZ, R18, RZ, 0x33, !PT ;  /* 0x00000012ff147212 */ /* 0x000fd600078e33ff */
[----:B------:R-:W-:Y:S02]  /*a6d0*/  @P3 LOP3.LUT R20, R18, 0x80000000, RZ, 0xfc, !PT ;  /* 0x8000000012143812 */ /* 0x000fe400078efcff */
[----:B------:R-:W-:Y:S02]  /*a6e0*/  ISETP.GE.AND P3, PT, R12, R6, PT ;  /* 0x000000060c00720c */ /* 0x000fe40003f66270 */
        /* <DEDUP_REMOVED lines=24> */
.L_x_241:
        /* <DEDUP_REMOVED lines=15> */
.L_x_242:
[----:B------:R-:W-:Y:S05]  /*a960*/  BSYNC B2 ;  /* 0x0000000000027941 */ /* 0x000fea0003800000 */
.L_x_240:
[----:B-1-3--:R-:W1:Y:S01]  /*a970*/  LDS R21, [R16+0x1000] ;  /* 0x0010000010157984 */ /* 0x00ae620000000800 */
        /* <DEDUP_REMOVED lines=32> */
.L_x_244:
        /* <DEDUP_REMOVED lines=15> */
.L_x_245:
[----:B------:R-:W-:Y:S05]  /*ac70*/  BSYNC B2 ;  /* 0x0000000000027941 */ /* 0x000fea0003800000 */
.L_x_243:
        /* <DEDUP_REMOVED lines=33> */
.L_x_247:
        /* <DEDUP_REMOVED lines=15> */
.L_x_248:
[----:B------:R-:W-:Y:S05]  /*af80*/  BSYNC B2 ;  /* 0x0000000000027941 */ /* 0x000fea0003800000 */
.L_x_246:
        /* <DEDUP_REMOVED lines=33> */
.L_x_250:
        /* <DEDUP_REMOVED lines=15> */
.L_x_251:
[----:B------:R-:W-:Y:S05]  /*b290*/  BSYNC B2 ;  /* 0x0000000000027941 */ /* 0x000fea0003800000 */
.L_x_249:
[----:B------:R-:W-:Y:S01]  /*b2a0*/  VIADD R16, R16, 0x4000 ;  /* 0x0000400010107836 */ /* 0x000fe20000000000 */
[----:B------:R-:W-:Y:S06]  /*b2b0*/  @!P3 BRA `(.L_x_252) ;  /* 0xfffffff000e0b947 */ /* 0x000fec000383ffff */
.L_x_228:
[----:B------:R-:W-:Y:S05]  /*b2c0*/  BSYNC B3 ;  /* 0x0000000000037941 */ /* 0x000fea0003800000 */
.L_x_227:
[----:B------:R-:W4:Y:S08]  /*b2d0*/  S2UR UR4, SR_CgaCtaId ;  /* 0x00000000000479c3 */ /* 0x000f300000008800 */
[----:B------:R-:W-:Y:S06]  /*b2e0*/  BAR.SYNC.DEFER_BLOCKING 0x0 ;  /* 0x0000000000007b1d */ /* 0x000fec0000010000 */
[----:B------:R-:W-:Y:S01]  /*b2f0*/  UMOV UR14, 0x400 ;  /* 0x00000400000e7882 */ /* 0x000fe20000000000 */
[----:B------:R-:W-:Y:S01]  /*b300*/  BSSY B2, `(.L_x_253) ;  /* 0x0000009000027945 */ /* 0x000fe20003800000 */
[----:B----4-:R-:W-:-:S09]  /*b310*/  ULEA UR14, UR4, UR14, 0x18 ;  /* 0x0000000e040e7291 */ /* 0x010fd2000f8ec03f */
[----:B------:R-:W4:Y:S01]  /*b320*/  LDS R16, [UR14+0xc0c] ;  /* 0x000c0c0eff107984 */ /* 0x000f220008000800 */
[----:B------:R-:W-:Y:S05]  /*b330*/  @P0 BRA `(.L_x_254) ;  /* 0x0000000000140947 */ /* 0x000fea0003800000 */
[----:B------:R-:W-:Y:S01]  /*b340*/  ISETP.NE.AND P3, PT, R7, 0xff, PT ;  /* 0x000000ff0700780c */ /* 0x000fe20003f65270 */
[----:B------:R-:W-:-:S12]  /*b350*/  LDS R5, [R4] ;  /* 0x0000000004057984 */ /* 0x000fd80000000800 */
[----:B------:R-:W5:Y:S02]  /*b360*/  @P3 LDS R6, [R4+0x4] ;  /* 0x0000040004063984 */ /* 0x000f640000000800 */
[----:B-----5:R-:W-:-:S05]  /*b370*/  @P3 IMAD.IADD R5, R5, 0x1, R6 ;  /* 0x0000000105053824 */ /* 0x020fca00078e0206 */
[----:B------:R0:W-:Y:S02]  /*b380*/  STS [R4+0x600], R5 ;  /* 0x0006000504007388 */ /* 0x0001e40000000800 */
.L_x_254:
[----:B------:R-:W-:Y:S05]  /*b390*/  BSYNC B2 ;  /* 0x0000000000027941 */ /* 0x000fea0003800000 */
.L_x_253:
        /* <DEDUP_REMOVED lines=8> */
.L_x_256:
[----:B------:R-:W-:Y:S05]  /*b420*/  BSYNC B2 ;  /* 0x0000000000027941 */ /* 0x000fea0003800000 */
.L_x_255:
        /* <DEDUP_REMOVED lines=8> */
.L_x_258:
[----:B------:R-:W-:Y:S05]  /*b4b0*/  BSYNC B2 ;  /* 0x0000000000027941 */ /* 0x000fea0003800000 */
.L_x_257:
        /* <DEDUP_REMOVED lines=8> */
.L_x_260:
[----:B------:R-:W-:Y:S05]  /*b540*/  BSYNC B2 ;  /* 0x0000000000027941 */ /* 0x000fea0003800000 */
.L_x_259:
        /* <DEDUP_REMOVED lines=8> */
.L_x_262:
[----:B------:R-:W-:Y:S05]  /*b5d0*/  BSYNC B2 ;  /* 0x0000000000027941 */ /* 0x000fea0003800000 */
.L_x_261:
        /* <DEDUP_REMOVED lines=8> */
.L_x_264:
[----:B------:R-:W-:Y:S05]  /*b660*/  BSYNC B2 ;  /* 0x0000000000027941 */ /* 0x000fea0003800000 */
.L_x_263:
        /* <DEDUP_REMOVED lines=8> */
.L_x_266:
[----:B------:R-:W-:Y:S05]  /*b6f0*/  BSYNC B2 ;  /* 0x0000000000027941 */ /* 0x000fea0003800000 */
.L_x_265:
        /* <DEDUP_REMOVED lines=8> */
.L_x_268:
[----:B------:R-:W-:Y:S05]  /*b780*/  BSYNC B2 ;  /* 0x0000000000027941 */ /* 0x000fea0003800000 */
.L_x_267:
        /* <DEDUP_REMOVED lines=13> */
.L_x_270:
[----:B------:R-:W-:Y:S05]  /*b860*/  BSYNC B2 ;  /* 0x0000000000027941 */ /* 0x000fea0003800000 */
.L_x_269:
[----:B------:R-:W-:Y:S01]  /*b870*/  BAR.SYNC.DEFER_BLOCKING 0x0 ;  /* 0x0000000000007b1d */ /* 0x000fe20000010000 */
[----:B------:R-:W-:Y:S01]  /*b880*/  IMAD.MOV.U32 R12, RZ, RZ, 0x1 ;  /* 0x00000001ff0c7424 */ /* 0x000fe200078e00ff */
[----:B0---4-:R-:W-:-:S04]  /*b890*/  VIMNMX R6, R16, 0x1000, PT ;  /* 0x0000100010067848 */ /* 0x011fc80003fe0100 */
[----:B------:R-:W-:Y:S01]  /*b8a0*/  UMOV UR4, 0x10 ;  /* 0x0000001000047882 */ /* 0x000fe20000000000 */
[----:B------:R-:W1:Y:S02]  /*b8b0*/  LDS R5, [UR14+0xc04] ;  /* 0x000c040eff057984 */ /* 0x000e640008000800 */
[----:B-1-3--:R-:W-:-:S06]  /*b8c0*/  LEA R18, R5, UR14, 0x2 ;  /* 0x0000000e05127c11 */ /* 0x00afcc000f8e10ff */
[----:B------:R-:W0:Y:S02]  /*b8d0*/  LDS R18, [R18+0x4] ;  /* 0x0000040012127984 */ /* 0x000e240000000800 */
[----:B0-----:R-:W-:-:S05]  /*b8e0*/  IMAD.IADD R17, R17, 0x1, -R18 ;  /* 0x0000000111117824 */ /* 0x001fca00078e0a12 */
        /* <DEDUP_REMOVED lines=26> */
[----:B------:R-:W-:-:S04]  /*ba90*/  LOP3.LUT R22, R22, 0xff, RZ, 0xc0, !PT ;  /* 0x000000ff16167812 */ /* 0x000fc800078ec0ff */
        /* <DEDUP_REMOVED lines=23> */
.L_x_276:
        /* <DEDUP_REMOVED lines=15> */
.L_x_277:
[----:B------:R-:W-:Y:S05]  /*bd00*/  BSYNC B4 ;  /* 0x0000000000047941 */ /* 0x000fea0003800000 */
.L_x_275:
        /* <DEDUP_REMOVED lines=37> */
.L_x_279:
        /* <DEDUP_REMOVED lines=15> */
.L_x_280:
[----:B------:R-:W-:Y:S05]  /*c050*/  BSYNC B4 ;  /* 0x0000000000047941 */ /* 0x000fea0003800000 */
.L_x_278:
        /* <DEDUP_REMOVED lines=37> */
.L_x_282:
        /* <DEDUP_REMOVED lines=15> */
.L_x_283:
[----:B------:R-:W-:Y:S05]  /*c3a0*/  BSYNC B4 ;  /* 0x0000000000047941 */ /* 0x000fea0003800000 */
.L_x_281:
[----:B-1----:R-:W-:-:S07]  /*c3b0*/  VIADD R12, R7, 0xc00 ;  /* 0x00000c00070c7836 */ /* 0x002fce0000000000 */
.L_x_274:
[----:B------:R-:W-:Y:S05]  /*c3c0*/  BSYNC B2 ;  /* 0x0000000000027941 */ /* 0x000fea0003800000 */
.L_x_273:
[----:B------:R-:W-:-:S13]  /*c3d0*/  ISETP.GE.U32.AND P3, PT, R16, 0xc00, PT ;  /* 0x00000c001000780c */ /* 0x000fda0003f66070 */
[----:B------:R-:W-:Y:S05]  /*c3e0*/  @!P3 BRA `(.L_x_272) ;  /* 0x0000000c0038b947 */ /* 0x000fea0003800000 */
[----:B------:R-:W-:-:S05]  /*c3f0*/  LEA R16, R12, UR14, 0x2 ;  /* 0x0000000e0c107c11 */ /* 0x000fca000f8e10ff */
[----:B------:R-:W-:-:S07]  /*c400*/  VIADD R16, R16, 0x4c80 ;  /* 0x00004c8010107836 */ /* 0x000fce0000000000 */
.L_x_296:
        /* <DEDUP_REMOVED lines=36> */
.L_x_285:
        /* <DEDUP_REMOVED lines=15> */
.L_x_286:
[----:B------:R-:W-:Y:S05]  /*c740*/  BSYNC B2 ;  /* 0x0000000000027941 */ /* 0x000fea0003800000 */
.L_x_284:
        /* <DEDUP_REMOVED lines=34> */
.L_x_288:
        /* <DEDUP_REMOVED lines=15> */
.L_x_289:
[----:B------:R-:W-:Y:S05]  /*ca60*/  BSYNC B2 ;  /* 0x0000000000027941 */ /* 0x000fea0003800000 */
.L_x_287:
        /* <DEDUP_REMOVED lines=34> */
.L_x_291:
        /* <DEDUP_REMOVED lines=15> */
.L_x_292:
[----:B------:R-:W-:Y:S05]  /*cd80*/  BSYNC B2 ;  /* 0x0000000000027941 */ /* 0x000fea0003800000 */
.L_x_290:
        /* <DEDUP_REMOVED lines=34> */
.L_x_294:
        /* <DEDUP_REMOVED lines=15> */
.L_x_295:
[----:B------:R-:W-:Y:S05]  /*d0a0*/  BSYNC B2 ;  /* 0x0000000000027941 */ /* 0x000fea0003800000 */
.L_x_293:
[----:B------:R-:W-:Y:S01]  /*d0b0*/  VIADD R16, R16, 0x4000 ;  /* 0x0000400010107836 */ /* 0x000fe20000000000 */
[----:B------:R-:W-:Y:S06]  /*d0c0*/  @!P3 BRA `(.L_x_296) ;  /* 0xfffffff000d0b947 */ /* 0x000fec000383ffff */
.L_x_272:
[----:B------:R-:W-:Y:S05]  /*d0d0*/  BSYNC B3 ;  /* 0x0000000000037941 */ /* 0x000fea0003800000 */
.L_x_271:
        /* <DEDUP_REMOVED lines=12> */
.L_x_298:
[----:B------:R-:W-:Y:S05]  /*d1a0*/  BSYNC B2 ;  /* 0x0000000000027941 */ /* 0x000fea0003800000 */
.L_x_297:
        /* <DEDUP_REMOVED lines=8> */
.L_x_300:
[----:B------:R-:W-:Y:S05]  /*d230*/  BSYNC B2 ;  /* 0x0000000000027941 */ /* 0x000fea0003800000 */
.L_x_299:
        /* <DEDUP_REMOVED lines=8> */
.L_x_302:
[----:B------:R-:W-:Y:S05]  /*d2c0*/  BSYNC B2 ;  /* 0x0000000000027941 */ /* 0x000fea0003800000 */
.L_x_301:
        /* <DEDUP_REMOVED lines=8> */
.L_x_304:
[----:B------:R-:W-:Y:S05]  /*d350*/  BSYNC B2 ;  /* 0x0000000000027941 */ /* 0x000fea0003800000 */
.L_x_303:
        /* <DEDUP_REMOVED lines=8> */
.L_x_306:
[----:B------:R-:W-:Y:S05]  /*d3e0*/  BSYNC B2 ;  /* 0x0000000000027941 */ /* 0x000fea0003800000 */
.L_x_305:
        /* <DEDUP_REMOVED lines=8> */
.L_x_308:
[----:B------:R-:W-:Y:S05]  /*d470*/  BSYNC B2 ;  /* 0x0000000000027941 */ /* 0x000fea0003800000 */
.L_x_307:
        /* <DEDUP_REMOVED lines=8> */
.L_x_310:
[----:B------:R-:W-:Y:S05]  /*d500*/  BSYNC B2 ;  /* 0x0000000000027941 */ /* 0x000fea0003800000 */
.L_x_309:
        /* <DEDUP_REMOVED lines=8> */
.L_x_312:
[----:B------:R-:W-:Y:S05]  /*d590*/  BSYNC B2 ;  /* 0x0000000000027941 */ /* 0x000fea0003800000 */
.L_x_311:
        /* <DEDUP_REMOVED lines=13> */
.L_x_314:
[----:B------:R-:W-:Y:S05]  /*d670*/  BSYNC B2 ;  /* 0x0000000000027941 */ /* 0x000fea0003800000 */
.L_x_313:
[----:B------:R-:W-:Y:S01]  /*d680*/  BAR.SYNC.DEFER_BLOCKING 0x0 ;  /* 0x0000000000007b1d */ /* 0x000fe20000010000 */
[----:B------:R-:W-:Y:S01]  /*d690*/  IMAD.MOV.U32 R12, RZ, RZ, RZ ;  /* 0x000000ffff0c7224 */ /* 0x000fe200078e00ff */
        /* <DEDUP_REMOVED lines=50> */
[----:B------:R-:W-:Y:S01]  /*d9c0*/  IMAD.SHL.U32 R12, R12, 0x4, RZ ;  /* 0x000000040c0c7824 */ /* 0x000fe200078e00ff */
[----:B------:R-:W-:-:S04]  /*d9d0*/  LEA R18, R18, UR14, 0x2 ;  /* 0x0000000e12127c11 */ /* 0x000fc8000f8e10ff */
[----:B------:R-:W-:Y:S01]  /*d9e0*/  LOP3.LUT R12, R12, 0x3fc, RZ, 0xc0, !PT ;  /* 0x000003fc0c0c7812 */ /* 0x000fe200078ec0ff */
[----:B------:R1:W-:Y:S04]  /*d9f0*/  STS [R18+0x4c80], R21 ;  /* 0x004c801512007388 */ /* 0x0003e80000000800 */
[----:B------:R1:W-:Y:S01]  /*da00*/  ATOMS.POPC.INC.32 RZ, [R12+UR14] ;  /* 0x000000000cff7f8c */ /* 0x0003e2000d80000e */
[----:B------:R-:W-:Y:S05]  /*da10*/  BRA `(.L_x_321) ;  /* 0x00000000003c7947 */ /* 0x000fea0003800000 */
.L_x_320:
        /* <DEDUP_REMOVED lines=15> */
.L_x_321:
[----:B------:R-:W-:Y:S05]  /*db10*/  BSYNC B4 ;  /* 0x0000000000047941 */ /* 0x000fea0003800000 */
.L_x_319:
        /* <DEDUP_REMOVED lines=37> */
.L_x_323:
        /* <DEDUP_REMOVED lines=15> */
.L_x_324:
[----:B------:R-:W-:Y:S05]  /*de60*/  BSYNC B4 ;  /* 0x0000000000047941 */ /* 0x000fea0003800000 */
.L_x_322:
        /* <DEDUP_REMOVED lines=37> */
.L_x_326:
        /* <DEDUP_REMOVED lines=15> */
.L_x_327:
[----:B------:R-:W-:Y:S05]  /*e1b0*/  BSYNC B4 ;  /* 0x0000000000047941 */ /* 0x000fea0003800000 */
.L_x_325:
[----:B---3--:R-:W-:-:S07]  /*e1c0*/  VIADD R12, R7, 0xc00 ;  /* 0x00000c00070c7836 */ /* 0x008fce0000000000 */
.L_x_318:
[----:B------:R-:W-:Y:S05]  /*e1d0*/  BSYNC B2 ;  /* 0x0000000000027941 */ /* 0x000fea0003800000 */
.L_x_317:
[----:B------:R-:W-:-:S13]  /*e1e0*/  ISETP.GE.U32.AND P3, PT, R16, 0xc00, PT ;  /* 0x00000c001000780c */ /* 0x000fda0003f66070 */
[----:B------:R-:W-:Y:S05]  /*e1f0*/  @!P3 BRA `(.L_x_316) ;  /* 0x0000000c0038b947 */ /* 0x000fea0003800000 */
[----:B------:R-:W-:-:S05]  /*e200*/  LEA R16, R12, UR14, 0x2 ;  /* 0x0000000e0c107c11 */ /* 0x000fca000f8e10ff */
[----:B------:R-:W-:-:S07]  /*e210*/  VIADD R16, R16, 0xc80 ;  /* 0x00000c8010107836 */ /* 0x000fce0000000000 */
.L_x_340:
        /* <DEDUP_REMOVED lines=36> */
.L_x_329:
        /* <DEDUP_REMOVED lines=15> */
.L_x_330:
[----:B------:R-:W-:Y:S05]  /*e550*/  BSYNC B2 ;  /* 0x0000000000027941 */ /* 0x000fea0003800000 */
.L_x_328:
        /* <DEDUP_REMOVED lines=34> */
.L_x_332:
        /* <DEDUP_REMOVED lines=15> */
.L_x_333:
[----:B------:R-:W-:Y:S05]  /*e870*/  BSYNC B2 ;  /* 0x0000000000027941 */ /* 0x000fea0003800000 */
.L_x_331:
        /* <DEDUP_REMOVED lines=34> */
.L_x_335:
        /* <DEDUP_REMOVED lines=15> */
.L_x_336:
[----:B------:R-:W-:Y:S05]  /*eb90*/  BSYNC B2 ;  /* 0x0000000000027941 */ /* 0x000fea0003800000 */
.L_x_334:
        /* <DEDUP_REMOVED lines=34> */
.L_x_338:
        /* <DEDUP_REMOVED lines=15> */
.L_x_339:
[----:B------:R-:W-:Y:S05]  /*eeb0*/  BSYNC B2 ;  /* 0x0000000000027941 */ /* 0x000fea0003800000 */
.L_x_337:
[----:B------:R-:W-:Y:S01]  /*eec0*/  VIADD R16, R16, 0x4000 ;  /* 0x0000400010107836 */ /* 0x000fe20000000000 */
[----:B------:R-:W-:Y:S06]  /*eed0*/  @!P3 BRA `(.L_x_340) ;  /* 0xfffffff000d0b947 */ /* 0x000fec000383ffff */
.L_x_316:
[----:B------:R-:W-:Y:S05]  /*eee0*/  BSYNC B3 ;  /* 0x0000000000037941 */ /* 0x000fea0003800000 */
.L_x_315:
        /* <DEDUP_REMOVED lines=12> */
.L_x_342:
[----:B------:R-:W-:Y:S05]  /*efb0*/  BSYNC B2 ;  /* 0x0000000000027941 */ /* 0x000fea0003800000 */
.L_x_341:
        /* <DEDUP_REMOVED lines=8> */
.L_x_344:
[----:B------:R-:W-:Y:S05]  /*f040*/  BSYNC B2 ;  /* 0x0000000000027941 */ /* 0x000fea0003800000 */
.L_x_343:
        /* <DEDUP_REMOVED lines=8> */
.L_x_346:
[----:B------:R-:W-:Y:S05]  /*f0d0*/  BSYNC B2 ;  /* 0x0000000000027941 */ /* 0x000fea0003800000 */
.L_x_345:
        /* <DEDUP_REMOVED lines=8> */
.L_x_348:
[----:B------:R-:W-:Y:S05]  /*f160*/  BSYNC B2 ;  /* 0x0000000000027941 */ /* 0x000fea0003800000 */
.L_x_347:
        /* <DEDUP_REMOVED lines=8> */
.L_x_350:
[----:B------:R-:W-:Y:S05]  /*f1f0*/  BSYNC B2 ;  /* 0x0000000000027941 */ /* 0x000fea0003800000 */
.L_x_349:
        /* <DEDUP_REMOVED lines=8> */
.L_x_352:
[----:B------:R-:W-:Y:S05]  /*f280*/  BSYNC B2 ;  /* 0x0000000000027941 */ /* 0x000fea0003800000 */
.L_x_351:
        /* <DEDUP_REMOVED lines=8> */
.L_x_354:
[----:B------:R-:W-:Y:S05]  /*f310*/  BSYNC B2 ;  /* 0x0000000000027941 */ /* 0x000fea0003800000 */
.L_x_353:
        /* <DEDUP_REMOVED lines=8> */
.L_x_356:
[----:B------:R-:W-:Y:S05]  /*f3a0*/  BSYNC B2 ;  /* 0x0000000000027941 */ /* 0x000fea0003800000 */
.L_x_355:
        /* <DEDUP_REMOVED lines=13> */
.L_x_358:
[----:B------:R-:W-:Y:S05]  /*f480*/  BSYNC B2 ;  /* 0x0000000000027941 */ /* 0x000fea0003800000 */
.L_x_357:
[----:B------:R-:W-:Y:S01]  /*f490*/  BAR.SYNC.DEFER_BLOCKING 0x0 ;  /* 0x0000000000007b1d */ /* 0x000fe20000010000 */
[----:B------:R-:W-:Y:S01]  /*f4a0*/  IMAD.MOV.U32 R12, RZ, RZ, 0x1 ;  /* 0x00000001ff0c7424 */ /* 0x000fe200078e00ff */
[----:B0---4-:R-:W-:-:S04]  /*f4b0*/  VIMNMX R6, R16, 0x1000, PT ;  /* 0x0000100010067848 */ /* 0x011fc80003fe0100 */
[----:B------:R-:W-:Y:S01]  /*f4c0*/  UMOV UR4, URZ ;  /* 0x0000003f00047c82 */ /* 0x000fe20008000000 */
[----:B------:R-:W1:Y:S02]  /*f4d0*/  LDS R5, [UR14+0xc04] ;  /* 0x000c040eff057984 */ /* 0x000e640008000800 */
[----:B-1-3--:R-:W-:-:S06]  /*f4e0*/  LEA R18, R5, UR14, 0x2 ;  /* 0x0000000e05127c11 */ /* 0x00afcc000f8e10ff */
[----:B------:R-:W0:Y:S02]  /*f4f0*/  LDS R18, [R18+0x4] ;  /* 0x0000040012127984 */ /* 0x000e240000000800 */
[----:B0-----:R-:W-:-:S13]  /*f500*/  ISETP.NE.AND P0, PT, R17, R18, PT ;  /* 0x000000121100720c */ /* 0x001fda0003f05270 */
        /* <DEDUP_REMOVED lines=8> */
[----:B------:R-:W-:Y:S03]  /*f590*/  BSSY B2, `(.L_x_361) ;  /* 0x00000a1000027945 */ /* 0x000fe60003800000 */
[----:B------:R-:W-:-:S04]  /*f5a0*/  VIMNMX R16, R16, -0x1001, !PT ;  /* 0xffffefff10107848 */ /* 0x000fc80007fe0100 */
[--C-:B------:R-:W-:Y:S01]  /*f5b0*/  IADD3 R18, -R16, -0x2, -R7.reuse ;  /* 0xfffffffe10127810 */ /* 0x100fe20007ffe907 */
[----:B------:R-:W-:-:S03]  /*f5c0*/  IMAD.MOV.U32 R16, RZ, RZ, R7 ;  /* 0x000000ffff107224 */ /* 0x000fc600078e0007 */
        /* <DEDUP_REMOVED lines=9> */
[----:B---3--:R-:W-:-:S13]  /*f660*/  ISETP.GE.AND P0, PT, R20, RZ, PT ;  /* 0x000000ff1400720c */ /* 0x008fda0003f06270 */
[----:B------:R-:W-:-:S04]  /*f670*/  @!P0 LOP3.LUT R20, RZ, R20, RZ, 0x33, !PT ;  /* 0x00000014ff148212 */ /* 0x000fc800078e33ff */
        /* <DEDUP_REMOVED lines=8> */
[----:B------:R-:W-:Y:S01]  /*f700*/  UPOPC UR20, UR4 ;  /* 0x00000004001472bf */ /* 0x000fe20008000000 */
[----:B------:R-:W3:Y:S05]  /*f710*/  S2R R21, SR_LTMASK ;  /* 0x0000000000157919 */ /* 0x000eea0000003900 */
[----:B------:R-:W-:Y:S01]  /*f720*/  IMAD R20, RZ, RZ, -UR20 ;  /* 0x80000014ff147e24 */ /* 0x000fe2000f8e02ff */
[----:B-1----:R-:W-:-:S02]  /*f730*/  ISETP.EQ.U32.AND P0, PT, R17, R16, PT ;  /* 0x000000101100720c */ /* 0x002fc40003f02070 */
[----:B---3--:R-:W-:-:S06]  /*f740*/  LOP3.LUT R21, R21, UR4, RZ, 0xc0, !PT ;  /* 0x0000000415157c12 */ /* 0x008fcc000f8ec0ff */
[----:B------:R-:W1:Y:S05]  /*f750*/  POPC R21, R21 ;  /* 0x0000001500157309 */ /* 0x000e6a0000000000 */
[----:B------:R-:W3:Y:S04]  /*f760*/  @P0 ATOMS.ADD R20, [UR14+0xc10], R20 ;  /* 0x000c1014ff14098c */ /* 0x000ee8000800000e */
[----:B---3--:R-:W1:Y:S02]  /*f770*/  SHFL.IDX PT, R16, R20, R17, 0x1f ;  /* 0x00001f1114107589 */ /* 0x008e6400000e0000 */
[----:B-1----:R-:W-:-:S05]  /*f780*/  IMAD.IADD R16, R16, 0x1, -R21 ;  /* 0x0000000110107824 */ /* 0x002fca00078e0a15 */
[----:B------:R-:W-:-:S13]  /*f790*/  ISETP.GE.AND P0, PT, R16, 0x1, PT ;  /* 0x000000011000780c */ /* 0x000fda0003f06270 */
[----:B------:R-:W-:Y:S05]  /*f7a0*/  @!P0 BRA `(.L_x_365) ;  /* 0x0000000000548947 */ /* 0x000fea0003800000 */
[----:B------:R-:W-:Y:S02]  /*f7b0*/  R2UR UR20, R8 ;  /* 0x00000000081472ca */ /* 0x000fe400000e0000 */
[----:B------:R-:W-:Y:S02]  /*f7c0*/  R2UR UR21, R9 ;  /* 0x00000000091572ca */ /* 0x000fe400000e0000 */
[----:B------:R-:W-:-:S05]  /*f7d0*/  IADD3 R17, -R16, 0x800, RZ ;  /* 0x0000080010117810 */ /* 0x000fca0007ffe1ff */
[----:B------:R-:W-:-:S06]  /*f7e0*/  IMAD.WIDE R16, R17, 0x4, R14 ;  /* 0x0000000411107825 */ /* 0x000fcc00078e020e */
[----:B------:R3:W-:Y:S01]  /*f7f0*/  STG.E desc[UR20][R16.64], R19 ;  /* 0x0000001310007986 */ /* 0x0007e2000c101914 */
[----:B------:R-:W-:Y:S05]  /*f800*/  BRA `(.L_x_365) ;  /* 0x00000000003c7947 */ /* 0x000fea0003800000 */
.L_x_364:
        /* <DEDUP_REMOVED lines=15> */
.L_x_365:
[----:B------:R-:W-:Y:S05]  /*f900*/  BSYNC B4 ;  /* 0x0000000000047941 */ /* 0x000fea0003800000 */
.L_x_363:
[----:B------:R-:W-:Y:S01]  /*f910*/  ISETP.NE.AND P0, PT, R12, 0x1, PT ;  /* 0x000000010c00780c */ /* 0x000fe20003f05270 */
[----:B-1-3--:R-:W-:-:S12]  /*f920*/  VIADD R16, R7, 0x400 ;  /* 0x0000040007107836 */ /* 0x00afd80000000000 */
        /* <DEDUP_REMOVED lines=34> */
.L_x_367:
        /* <DEDUP_REMOVED lines=15> */
.L_x_368:
[----:B------:R-:W-:Y:S05]  /*fc40*/  BSYNC B4 ;  /* 0x0000000000047941 */ /* 0x000fea0003800000 */
.L_x_366:
        /* <DEDUP_REMOVED lines=20> */
[----:B------:R-:W3:Y:S01]  /*fd90*/  S2R R16, SR_LTMASK ;  /* 0x0000000000107919 */ /* 0x000ee20000003900 */
[----:B-1----:R-:W-:-:S04]  /*fda0*/  ISETP.EQ.U32.AND P0, PT, R12, R17, PT ;  /* 0x000000110c00720c */ /* 0x002fc80003f02070 */
[----:B------:R-:W-:Y:S01]  /*fdb0*/  IMAD R17, RZ, RZ, -UR20 ;  /* 0x80000014ff117e24 */ /* 0x000fe2000f8e02ff */
[----:B---3--:R-:W-:-:S04]  /*fdc0*/  LOP3.LUT R16, R16, UR4, RZ, 0xc0, !PT ;  /* 0x0000000410107c12 */ /* 0x008fc8000f8ec0ff */
[----:B------:R-:W1:Y:S04]  /*fdd0*/  POPC R21, R16 ;  /* 0x0000001000157309 */ /* 0x000e680000000000 */
[----:B------:R-:W0:Y:S04]  /*fde0*/  @P0 ATOMS.ADD R17, [UR14+0xc10], R17 ;  /* 0x000c1011ff11098c */ /* 0x000e28000800000e */
[----:B0-2---:R-:W1:Y:S02]  /*fdf0*/  SHFL.IDX PT, R4, R17, R12, 0x1f ;  /* 0x00001f0c11047589 */ /* 0x005e6400000e0000 */
        /* <DEDUP_REMOVED lines=9> */
.L_x_370:
[----:B------:R-:W1:Y:S01]  /*fe90*/  S2R R17, SR_LANEID ;  /* 0x0000000000117919 */ /* 0x000e620000000000 */
[----:B------:R-:W-:Y:S01]  /*fea0*/  VOTEU.ANY UR4, UPT, PT ;  /* 0x0000000000047886 */ /* 0x000fe200038e0100 */
[----:B------:R-:W-:Y:S01]  /*feb0*/  R2UR UR20, R8 ;  /* 0x00000000081472ca */ /* 0x000fe200000e0000 */
[----:B------:R-:W1:Y:S01]  /*fec0*/  FLO.U32 R12, UR4 ;  /* 0x00000004000c7d00 */ /* 0x000e6200080e0000 */
[----:B------:R-:W3:Y:S01]  /*fed0*/  S2R R20, SR_LTMASK ;  /* 0x0000000000147919 */ /* 0x000ee20000003900 */
[----:B------:R-:W-:-:S06]  /*fee0*/  R2UR UR21, R9 ;  /* 0x00000000091572ca */ /* 0x000fcc00000e0000 */
[----:B0-2---:R-:W0:Y:S01]  /*fef0*/  POPC R4, UR4 ;  /* 0x0000000400047d09 */ /* 0x005e220008000000 */
[----:B-1----:R-:W-:Y:S02]  /*ff00*/  ISETP.EQ.U32.AND P0, PT, R12, R17, PT ;  /* 0x000000110c00720c */ /* 0x002fe40003f02070 */
[----:B---3--:R-:W-:-:S06]  /*ff10*/  LOP3.LUT R20, R20, UR4, RZ, 0xc0, !PT ;  /* 0x0000000414147c12 */ /* 0x008fcc000f8ec0ff */
[----:B------:R-:W1:Y:S05]  /*ff20*/  POPC R20, R20 ;  /* 0x0000001400147309 */ /* 0x000e6a0000000000 */
[----:B0-----:R-:W0:Y:S04]  /*ff30*/  @P0 ATOMS.ADD R21, [UR14+0xc00], R4 ;  /* 0x000c0004ff15098c */ /* 0x001e28000800000e */
[----:B0-----:R-:W1:Y:S02]  /*ff40*/  SHFL.IDX PT, R17, R21, R12, 0x1f ;  /* 0x00001f0c15117589 */ /* 0x001e6400000e0000 */
[----:B-1----:R-:W-:-:S04]  /*ff50*/  IMAD.IADD R17, R17, 0x1, R20 ;  /* 0x0000000111117824 */ /* 0x002fc800078e0214 */
[----:B------:R-:W-:-:S05]  /*ff60*/  IMAD.WIDE R16, R17, 0x4, R14 ;  /* 0x0000000411107825 */ /* 0x000fca00078e020e */
[----:B------:R0:W-:Y:S02]  /*ff70*/  STG.E desc[UR20][R16.64], R19 ;  /* 0x0000001310007986 */ /* 0x0001e4000c101914 */
.L_x_371:
[----:B------:R-:W-:Y:S05]  /*ff80*/  BSYNC B4 ;  /* 0x0000000000047941 */ /* 0x000fea0003800000 */
.L_x_369:
[----:B01----:R-:W-:-:S07]  /*ff90*/  VIADD R16, R7, 0xc00 ;  /* 0x00000c0007107836 */ /* 0x003fce0000000000 */
.L_x_362:
[----:B------:R-:W-:Y:S05]  /*ffa0*/  BSYNC B2 ;  /* 0x0000000000027941 */ /* 0x000fea0003800000 */
.L_x_361:
[----:B------:R-:W-:-:S13]  /*ffb0*/  ISETP.GE.U32.AND P0, PT, R18, 0xc00, PT ;  /* 0x00000c001200780c */ /* 0x000fda0003f06070 */
[----:B------:R-:W-:Y:S05]  /*ffc0*/  @!P0 BRA `(.L_x_360) ;  /* 0x0000000c00288947 */ /* 0x000fea0003800000 */
[----:B0-2---:R-:W-:-:S05]  /*ffd0*/  LEA R4, R16, UR14, 0x2 ;  /* 0x0000000e10047c11 */ /* 0x005fca000f8e10ff */
[----:B------:R-:W-:-:S07]  /*ffe0*/  VIADD R4, R4, 0x4c80 ;  /* 0x00004c8004047836 */ /* 0x000fce0000000000 */
.L_x_384:
[----:B01----:R-:W0:Y:S01]  /*fff0*/  LDS R7, [R4] ;  /* 0x0000000004077984 */ /* 0x003e220000000800 */
[----:B------:R-:W-:Y:S02]  /*10000*/  R2UR UR20, R8 ;  /* 0x00000000081472ca */ /* 0x000fe400000e0000 */
[----:B------:R-:W-:Y:S01]  /*10010*/  R2UR UR21, R9 ;  /* 0x00000000091572ca */ /* 0x000fe200000e0000 */
[----:B0-----:R-:W-:-:S12]  /*10020*/  IMAD.WIDE R18, R7, 0x4, R10 ;  /* 0x0000000407127825 */ /* 0x001fd800078e020a */
[----:B------:R-:W2:Y:S01]  /*10030*/  LDG.E R12, desc[UR20][R18.64] ;  /* 0x00000014120c7981 */ /* 0x000ea2000c1e1900 */
[----:B------:R-:W-:Y:S01]  /*10040*/  VIADD R16, R16, 0x1000 ;  /* 0x0000100010107836 */ /* 0x000fe20000000000 */
[----:B------:R-:W-:Y:S01]  /*10050*/  BSSY B2, `(.L_x_372) ;  /* 0x000002c000027945 */ /* 0x000fe20003800000 */
[----:B--2---:R-:W-:-:S13]  /*10060*/  ISETP.GE.AND P0, PT, R12, RZ, PT ;  /* 0x000000ff0c00720c */ /* 0x004fda0003f06270 */
[----:B------:R-:W-:Y:S02]  /*10070*/  @!P0 LOP3.LUT R12, RZ, R12, RZ, 0x33, !PT ;  /* 0x0000000cff0c8212 */ /* 0x000fe400078e33ff */
[----:B------:R-:W-:Y:S02]  /*10080*/  ISETP.GE.AND P0, PT, R16, R6, PT ;  /* 0x000000061000720c */ /* 0x000fe40003f06270 */
[----:B------:R-:W-:-:S04]  /*10090*/  LOP3.LUT R12, R12, 0xff, RZ, 0xc0, !PT ;  /* 0x000000ff0c0c7812 */ /* 0x000fc800078ec0ff */
[----:B------:R-:W-:-:S13]  /*100a0*/  ISETP.GT.AND P2, PT, R12, R5, PT ;  /* 0x000000050c00720c */ /* 0x000fda0003f44270 */
[----:B------:R-:W-:Y:S05]  /*100b0*/  @P2 BRA `(.L_x_373) ;  /* 0x0000000000582947 */ /* 0x000fea0003800000 */
[----:B------:R-:W-:-:S13]  /*100c0*/  ISETP.NE.AND P2, PT, R12, R5, PT ;  /* 0x000000050c00720c */ /* 0x000fda0003f45270 */
[----:B------:R-:W-:Y:S05]  /*100d0*/  @P2 BRA `(.L_x_374) ;  /* 0x00000000008c2947 */ /* 0x000fea0003800000 */
[----:B------:R-:W0:Y:S01]  /*100e0*/  S2R R12, SR_LANEID ;  /* 0x00000000000c7919 */ /* 0x000e220000000000 */
[----:B------:R-:W-:Y:S02]  /*100f0*/  VOTEU.ANY UR4, UPT, PT ;  /* 0x0000000000047886 */ /* 0x000fe400038e0100 */
[----:B------:R-:W0:Y:S01]  /*10100*/  FLO.U32 R17, UR4 ;  /* 0x0000000400117d00 */ /* 0x000e2200080e0000 */
[----:B------:R-:W-:Y:S01]  /*10110*/  UPOPC UR20, UR4 ;  /* 0x00000004001472bf */ /* 0x000fe20008000000 */
[----:B------:R-:W1:Y:S05]  /*10120*/  S2R R19, SR_LTMASK ;  /* 0x0000000000137919 */ /* 0x000e6a0000003900 */
[----:B------:R-:W-:Y:S01]  /*10130*/  IMAD R18, RZ, RZ, -UR20 ;  /* 0x80000014ff127e24 */ /* 0x000fe2000f8e02ff */
[----:B0-----:R-:W-:-:S02]  /*10140*/  ISETP.EQ.U32.AND P2, PT, R17, R12, PT ;  /* 0x0000000c1100720c */ /* 0x001fc40003f42070 */
[----:B-1----:R-:W-:-:S06]  /*10150*/  LOP3.LUT R19, R19, UR4, RZ, 0xc0, !PT ;  /* 0x0000000413137c12 */ /* 0x002fcc000f8ec0ff */
[----:B------:R-:W0:Y:S05]  /*10160*/  POPC R19, R19 ;  /* 0x0000001300137309 */ /* 0x000e2a0000000000 */
[----:B------:R-:W1:Y:S04]  /*10170*/  @P2 ATOMS.ADD R18, [UR14+0xc10], R18 ;  /* 0x000c1012ff12298c */ /* 0x000e68000800000e */
[----:B-1----:R-:W0:Y:S02]  /*10180*/  SHFL.IDX PT, R12, R18, R17, 0x1f ;  /* 0x00001f11120c7589 */ /* 0x002e2400000e0000 */
[----:B0-----:R-:W-:-:S05]  /*10190*/  IMAD.IADD R12, R12, 0x1, -R19 ;  /* 0x000000010c0c7824 */ /* 0x001fca00078e0a13 */
        /* <DEDUP_REMOVED lines=8> */
.L_x_373:
[----:B------:R-:W0:Y:S01]  /*10220*/  S2R R18, SR_LANEID ;  /* 0x0000000000127919 */ /* 0x000e220000000000 */
[----:B------:R-:W-:Y:S01]  /*10230*/  VOTEU.ANY UR4, UPT, PT ;  /* 0x0000000000047886 */ /* 0x000fe200038e0100 */
[----:B------:R-:W-:Y:S01]  /*10240*/  R2UR UR20, R8 ;  /* 0x00000000081472ca */ /* 0x000fe200000e0000 */
[----:B------:R-:W0:Y:S01]  /*10250*/  FLO.U32 R17, UR4 ;  /* 0x0000000400117d00 */ /* 0x000e2200080e0000 */
[----:B------:R-:W1:Y:S01]  /*10260*/  S2R R20, SR_LTMASK ;  /* 0x0000000000147919 */ /* 0x000e620000003900 */
[----:B------:R-:W-:-:S06]  /*10270*/  R2UR UR21, R9 ;  /* 0x00000000091572ca */ /* 0x000fcc00000e0000 */
[----:B------:R-:W2:Y:S01]  /*10280*/  POPC R12, UR4 ;  /* 0x00000004000c7d09 */ /* 0x000ea20008000000 */
[----:B0-----:R-:W-:Y:S02]  /*10290*/  ISETP.EQ.U32.AND P2, PT, R17, R18, PT ;  /* 0x000000121100720c */ /* 0x001fe40003f42070 */
[----:B-1----:R-:W-:-:S06]  /*102a0*/  LOP3.LUT R20, R20, UR4, RZ, 0xc0, !PT ;  /* 0x0000000414147c12 */ /* 0x002fcc000f8ec0ff */
[----:B------:R-:W0:Y:S05]  /*102b0*/  POPC R20, R20 ;  /* 0x0000001400147309 */ /* 0x000e2a0000000000 */
[----:B--2---:R-:W1:Y:S04]  /*102c0*/  @P2 ATOMS.ADD R12, [UR14+0xc00], R12 ;  /* 0x000c000cff0c298c */ /* 0x004e68000800000e */
[----:B-1----:R-:W0:Y:S02]  /*102d0*/  SHFL.IDX PT, R19, R12, R17, 0x1f ;  /* 0x00001f110c137589 */ /* 0x002e2400000e0000 */
[----:B0-----:R-:W-:-:S04]  /*102e0*/  IMAD.IADD R19, R19, 0x1, R20 ;  /* 0x0000000113137824 */ /* 0x001fc800078e0214 */
[----:B------:R-:W-:-:S05]  /*102f0*/  IMAD.WIDE R18, R19, 0x4, R14 ;  /* 0x0000000413127825 */ /* 0x000fca00078e020e */
[----:B------:R0:W-:Y:S02]  /*10300*/  STG.E desc[UR20][R18.64], R7 ;  /* 0x0000000712007986 */ /* 0x0001e4000c101914 */
.L_x_374:
[----:B------:R-:W-:Y:S05]  /*10310*/  BSYNC B2 ;  /* 0x0000000000027941 */ /* 0x000fea0003800000 */
.L_x_372:
[----:B01----:R-:W0:Y:S01]  /*10320*/  LDS R7, [R4+0x1000] ;  /* 0x0010000004077984 */ /* 0x003e220000000800 */
[----:B------:R-:W-:Y:S02]  /*10330*/  R2UR UR20, R8 ;  /* 0x00000000081472ca */ /* 0x000fe400000e0000 */
[----:B------:R-:W-:Y:S01]  /*10340*/  R2UR UR21, R9 ;  /* 0x00000000091572ca */ /* 0x000fe200000e0000 */
[----:B0-----:R-:W-:-:S12]  /*10350*/  IMAD.WIDE R18, R7, 0x4, R10 ;  /* 0x0000000407127825 */ /* 0x001fd800078e020a */
[----:B------:R-:W2:Y:S01]  /*10360*/  LDG.E R12, desc[UR20][R18.64] ;  /* 0x00000014120c7981 */ /* 0x000ea2000c1e1900 */
[----:B------:R-:W-:Y:S01]  /*10370*/  BSSY B2, `(.L_x_375) ;  /* 0x000002b000027945 */ /* 0x000fe20003800000 */
[----:B--2---:R-:W-:-:S13]  /*10380*/  ISETP.GE.AND P2, PT, R12, RZ, PT ;  /* 0x000000ff0c00720c */ /* 0x004fda0003f46270 */
[----:B------:R-:W-:-:S04]  /*10390*/  @!P2 LOP3.LUT R12, RZ, R12, RZ, 0x33, !PT ;  /* 0x0000000cff0ca212 */ /* 0x000fc800078e33ff */
        /* <DEDUP_REMOVED lines=25> */
.L_x_376:
        /* <DEDUP_REMOVED lines=15> */
.L_x_377:
[----:B------:R-:W-:Y:S05]  /*10620*/  BSYNC B2 ;  /* 0x0000000000027941 */ /* 0x000fea0003800000 */
.L_x_375:
        /* <DEDUP_REMOVED lines=33> */
.L_x_379:
        /* <DEDUP_REMOVED lines=15> */
.L_x_380:
[----:B------:R-:W-:Y:S05]  /*10930*/  BSYNC B2 ;  /* 0x0000000000027941 */ /* 0x000fea0003800000 */
.L_x_378:
        /* <DEDUP_REMOVED lines=33> */
.L_x_382:
        /* <DEDUP_REMOVED lines=15> */
.L_x_383:
[----:B------:R-:W-:Y:S05]  /*10c40*/  BSYNC B2 ;  /* 0x0000000000027941 */ /* 0x000fea0003800000 */
.L_x_381:
[----:B------:R-:W-:Y:S01]  /*10c50*/  VIADD R4, R4, 0x4000 ;  /* 0x0000400004047836 */ /* 0x000fe20000000000 */
[----:B------:R-:W-:Y:S06]  /*10c60*/  @!P0 BRA `(.L_x_384) ;  /* 0xfffffff000e08947 */ /* 0x000fec000383ffff */
.L_x_360:
[----:B------:R-:W-:Y:S05]  /*10c70*/  BSYNC B3 ;  /* 0x0000000000037941 */ /* 0x000fea0003800000 */
.L_x_359:
[----:B------:R-:W-:Y:S01]  /*10c80*/  BAR.SYNC.DEFER_BLOCKING 0x0 ;  /* 0x0000000000007b1d */ /* 0x000fe20000010000 */
[----:B0-2---:R-:W-:Y:S02]  /*10c90*/  IMAD.MOV.U32 R4, RZ, RZ, R27 ;  /* 0x000000ffff047224 */ /* 0x005fe400078e001b */
[----:B------:R-:W-:-:S04]  /*10ca0*/  IMAD.MOV.U32 R5, RZ, RZ, 0x0 ;  /* 0x00000000ff057424 */ /* 0x000fc800078e00ff */
[----:B-1----:R-:W-:Y:S05]  /*10cb0*/  RET.REL.NODEC R4 `(_ZN4vllm10persistent22persistent_topk_kernelILj1EEEvNS0_20PersistentTopKParamsE) ;  /* 0xfffffef004d07950 */ /* 0x002fea0003c3ffff */
.L_x_226:
[----:B------:R-:W-:Y:S01]  /*10cc0*/  ISETP.GE.AND P0, PT, R7, R6, PT ;  /* 0x000000060700720c */ /* 0x000fe20003f06270 */
[----:B------:R-:W-:-:S12]  /*10cd0*/  BSSY B2, `(.L_x_385) ;  /* 0x00000ab000027945 */ /* 0x000fd80003800000 */
[----:B------:R-:W-:Y:S05]  /*10ce0*/  @P0 BRA `(.L_x_386) ;  /* 0x0000000800a40947 */ /* 0x000fea0003800000 */
[----:B------:R-:W-:Y:S01]  /*10cf0*/  LOP3.LUT R17, RZ, R7, RZ, 0x33, !PT ;  /* 0x00000007ff117212 */ /* 0x000fe200078e33ff */
[----:B------:R-:W-:Y:S04]  /*10d00*/  BSSY B3, `(.L_x_387) ;  /* 0x000002a000037945 */ /* 0x000fe80003800000 */
[----:B--2---:R-:W-:-:S05]  /*10d10*/  IMAD.IADD R4, R17, 0x1, R6 ;  /* 0x0000000111047824 */ /* 0x004fca00078e0206 */
[----:B------:R-:W-:-:S04]  /*10d20*/  LEA.HI R16, R4, 0x1, RZ, 0x16 ;  /* 0x0000000104107811 */ /* 0x000fc800078fb0ff */
[----:B------:R-:W-:-:S13]  /*10d30*/  LOP3.LUT P0, R18, R16, 0x3, RZ, 0xc0, !PT ;  /* 0x0000000310127812 */ /* 0x000fda000780c0ff */
[----:B------:R-:W-:Y:S05]  /*10d40*/  @!P0 BRA `(.L_x_388) ;  /* 0x0000000000948947 */ /* 0x000fea0003800000 */
[----:B------:R-:W-:Y:S02]  /*10d50*/  IMAD R19, R12, 0x4000, R24 ;  /* 0x000040000c137824 */ /* 0x000fe400078e0218 */
[----:B------:R-:W-:-:S05]  /*10d60*/  IMAD.U32 R16, RZ, RZ, UR14 ;  /* 0x0000000eff107e24 */ /* 0x000fca000f8e00ff */
[----:B------:R-:W-:-:S07]  /*10d70*/  IADD3 R19, R16, 0xc80, R19 ;  /* 0x00000c8010137810 */ /* 0x000fce0007ffe013 */
.L_x_391:
[----:B0-----:R-:W0:Y:S01]  /*10d80*/  LDS R21, [R19] ;  /* 0x0000000013157984 */ /* 0x001e220000000800 */
[----:B------:R-:W-:Y:S02]  /*10d90*/  R2UR UR20, R8 ;  /* 0x00000000081472ca */ /* 0x000fe400000e0000 */
[----:B------:R-:W-:Y:S01]  /*10da0*/  R2UR UR21, R9 ;  /* 0x00000000091572ca */ /* 0x000fe200000e0000 */
[----:B0-----:R-:W-:-:S12]  /*10db0*/  IMAD.WIDE R16, R21, 0x4, R10 ;  /* 0x0000000415107825 */ /* 0x001fd800078e020a */
[----:B------:R-:W2:Y:S01]  /*10dc0*/  LDG.E R16, desc[UR20][R16.64] ;  /* 0x0000001410107981 */ /* 0x000ea2000c1e1900 */
[----:B------:R-:W-:Y:S01]  /*10dd0*/  VIADD R18, R18, 0xffffffff ;  /* 0xffffffff12127836 */ /* 0x000fe20000000000 */
[----:B------:R-:W-:Y:S04]  /*10de0*/  BSSY B4, `(.L_x_389) ;  /* 0x0000018000047945 */ /* 0x000fe80003800000 */
[----:B------:R-:W-:Y:S02]  /*10df0*/  ISETP.NE.AND P2, PT, R18, RZ, PT ;  /* 0x000000ff1200720c */ /* 0x000fe40003f45270 */
[----:B--2---:R-:W-:Y:S02]  /*10e00*/  ISETP.GE.AND P0, PT, R16, RZ, PT ;  /* 0x000000ff1000720c */ /* 0x004fe40003f06270 */
[----:B------:R-:W-:-:S11]  /*10e10*/  LOP3.LUT R20, RZ, R16, RZ, 0x33, !PT ;  /* 0x00000010ff147212 */ /* 0x000fd600078e33ff */
[----:B------:R-:W-:-:S04]  /*10e20*/  @P0 LOP3.LUT R20, R16, 0x80000000, RZ, 0xfc, !PT ;  /* 0x8000000010140812 */ /* 0x000fc800078efcff */
[----:B------:R-:W-:-:S04]  /*10e30*/  SHF.R.U32.HI R20, RZ, UR4, R20 ;  /* 0x00000004ff147c19 */ /* 0x000fc80008011614 */
[----:B------:R-:W-:-:S04]  /*10e40*/  LOP3.LUT R20, R20, 0xff, RZ, 0xc0, !PT ;  /* 0x000000ff14147812 */ /* 0x000fc800078ec0ff */
[----:B------:R-:W-:-:S13]  /*10e50*/  ISETP.GT.AND P0, PT, R20, R5, PT ;  /* 0x000000051400720c */ /* 0x000fda0003f04270 */
[----:B------:R-:W-:Y:S05]  /*10e60*/  @!P0 BRA `(.L_x_390) ;  /* 0x00000000003c8947 */ /* 0x000fea0003800000 */
[----:B------:R-:W0:Y:S01]  /*10e70*/  S2R R17, SR_LANEID ;  /* 0x0000000000117919 */ /* 0x000e220000000000 */
[----:B------:R-:W-:Y:S01]  /*10e80*/  VOTEU.ANY UR20, UPT, PT ;  /* 0x0000000000147886 */ /* 0x000fe200038e0100 */
[----:B------:R-:W-:Y:S01]  /*10e90*/  R2UR UR21, R9 ;  /* 0x00000000091572ca */ /* 0x000fe200000e0000 */
[----:B------:R-:W0:Y:S01]  /*10ea0*/  FLO.U32 R22, UR20 ;  /* 0x0000001400167d00 */ /* 0x000e2200080e0000 */
[----:B------:R-:W1:Y:S07]  /*10eb0*/  S2R R24, SR_LTMASK ;  /* 0x0000000000187919 */ /* 0x000e6e0000003900 */
[----:B------:R-:W2:Y:S01]  /*10ec0*/  POPC R20, UR20 ;  /* 0x0000001400147d09 */ /* 0x000ea20008000000 */
[----:B0-----:R-:W-:-:S02]  /*10ed0*/  ISETP.EQ.U32.AND P0, PT, R22, R17, PT ;  /* 0x000000111600720c */ /* 0x001fc40003f02070 */
[----:B-1----:R-:W-:Y:S02]  /*10ee0*/  LOP3.LUT R24, R24, UR20, RZ, 0xc0, !PT ;  /* 0x0000001418187c12 */ /* 0x002fe4000f8ec0ff */
[----:B------:R-:W-:-:S04]  /*10ef0*/  R2UR UR20, R8 ;  /* 0x00000000081472ca */ /* 0x000fc800000e0000 */
[----:B------:R-:W0:Y:S05]  /*10f00*/  POPC R24, R24 ;  /* 0x0000001800187309 */ /* 0x000e2a0000000000 */
[----:B--2---:R-:W1:Y:S04]  /*10f10*/  @P0 ATOMS.ADD R23, [UR14+0xc00], R20 ;  /* 0x000c0014ff17098c */ /* 0x004e68000800000e */
[----:B-1----:R-:W0:Y:S02]  /*10f20*/  SHFL.IDX PT, R17, R23, R22, 0x1f ;  /* 0x00001f1617117589 */ /* 0x002e2400000e0000 */
[----:B0-----:R-:W-:-:S04]  /*10f30*/  IMAD.IADD R17, R17, 0x1, R24 ;  /* 0x0000000111117824 */ /* 0x001fc800078e0218 */
[----:B------:R-:W-:-:S05]  /*10f40*/  IMAD.WIDE R16, R17, 0x4, R14 ;  /* 0x0000000411107825 */ /* 0x000fca00078e020e */
[----:B------:R0:W-:Y:S02]  /*10f50*/  STG.E desc[UR20][R16.64], R21 ;  /* 0x0000001510007986 */ /* 0x0001e4000c101914 */
.L_x_390:
[----:B------:R-:W-:Y:S05]  /*10f60*/  BSYNC B4 ;  /* 0x0000000000047941 */ /* 0x000fea0003800000 */
.L_x_389:
[----:B------:R-:W-:Y:S02]  /*10f70*/  VIADD R7, R7, 0x400 ;  /* 0x0000040007077836 */ /* 0x000fe40000000000 */
[----:B------:R-:W-:Y:S01]  /*10f80*/  VIADD R19, R19, 0x1000 ;  /* 0x0000100013137836 */ /* 0x000fe20000000000 */
[----:B------:R-:W-:Y:S06]  /*10f90*/  @P2 BRA `(.L_x_391) ;  /* 0xfffffffc00782947 */ /* 0x000fec000383ffff */
.L_x_388:
[----:B------:R-:W-:Y:S05]  /*10fa0*/  BSYNC B3 ;  /* 0x0000000000037941 */ /* 0x000fea0003800000 */
.L_x_387:
[----:B------:R-:W-:-:S13]  /*10fb0*/  ISETP.GE.U32.AND P0, PT, R4, 0xc00, PT ;  /* 0x00000c000400780c */ /* 0x000fda0003f06070 */
[----:B------:R-:W-:Y:S05]  /*10fc0*/  @!P0 BRA `(.L_x_386) ;  /* 0x0000000400ec8947 */ /* 0x000fea0003800000 */
[----:B------:R-:W-:-:S05]  /*10fd0*/  IMAD R4, R12, 0x1000, R7 ;  /* 0x000010000c047824 */ /* 0x000fca00078e0207 */
[----:B------:R-:W-:-:S05]  /*10fe0*/  LEA R4, R4, UR14, 0x2 ;  /* 0x0000000e04047c11 */ /* 0x000fca000f8e10ff */
[----:B------:R-:W-:-:S07]  /*10ff0*/  VIADD R4, R4, 0xc80 ;  /* 0x00000c8004047836 */ /* 0x000fce0000000000 */
.L_x_400:
[----:B0-----:R-:W0:Y:S01]  /*11000*/  LDS R19, [R4] ;  /* 0x0000000004137984 */ /* 0x001e220000000800 */
[----:B------:R-:W-:Y:S02]  /*11010*/  R2UR UR20, R8 ;  /* 0x00000000081472ca */ /* 0x000fe400000e0000 */
[----:B------:R-:W-:Y:S01]  /*11020*/  R2UR UR21, R9 ;  /* 0x00000000091572ca */ /* 0x000fe200000e0000 */
[----:B0-----:R-:W-:-:S12]  /*11030*/  IMAD.WIDE R16, R19, 0x4, R10 ;  /* 0x0000000413107825 */ /* 0x001fd800078e020a */
[----:B------:R-:W2:Y:S01]  /*11040*/  LDG.E R16, desc[UR20][R16.64] ;  /* 0x0000001410107981 */ /* 0x000ea2000c1e1900 */
[----:B------:R-:W-:Y:S01]  /*11050*/  BSSY B3, `(.L_x_392) ;  /* 0x0000017000037945 */ /* 0x000fe20003800000 */
        /* <DEDUP_REMOVED lines=22> */
.L_x_393:
[----:B------:R-:W-:Y:S05]  /*111c0*/  BSYNC B3 ;  /* 0x0000000000037941 */ /* 0x000fea0003800000 */
.L_x_392:
[----:B0-----:R-:W0:Y:S01]  /*111d0*/  LDS R19, [R4+0x1000] ;  /* 0x0010000004137984 */ /* 0x001e220000000800 */
        /* <DEDUP_REMOVED lines=27> */
.L_x_395:
[----:B------:R-:W-:Y:S05]  /*11390*/  BSYNC B3 ;  /* 0x0000000000037941 */ /* 0x000fea0003800000 */
.L_x_394:
        /* <DEDUP_REMOVED lines=28> */
.L_x_397:
[----:B------:R-:W-:Y:S05]  /*11560*/  BSYNC B3 ;  /* 0x0000000000037941 */ /* 0x000fea0003800000 */
.L_x_396:
        /* <DEDUP_REMOVED lines=28> */
.L_x_399:
[----:B------:R-:W-:Y:S05]  /*11730*/  BSYNC B3 ;  /* 0x0000000000037941 */ /* 0x000fea0003800000 */
.L_x_398:
[----:B------:R-:W-:Y:S02]  /*11740*/  VIADD R7, R7, 0x1000 ;  /* 0x0000100007077836 */ /* 0x000fe40000000000 */
[----:B------:R-:W-:-:S03]  /*11750*/  VIADD R4, R4, 0x4000 ;  /* 0x0000400004047836 */ /* 0x000fc60000000000 */
[----:B------:R-:W-:-:S13]  /*11760*/  ISETP.GE.AND P0, PT, R7, R6, PT ;  /* 0x000000060700720c */ /* 0x000fda0003f06270 */
[----:B------:R-:W-:Y:S05]  /*11770*/  @!P0 BRA `(.L_x_400) ;  /* 0xfffffff800208947 */ /* 0x000fea000383ffff */
.L_x_386:
[----:B------:R-:W-:Y:S05]  /*11780*/  BSYNC B2 ;  /* 0x0000000000027941 */ /* 0x000fea0003800000 */
.L_x_385:
[----:B------:R-:W-:Y:S01]  /*11790*/  BAR.SYNC.DEFER_BLOCKING 0x0 ;  /* 0x0000000000007b1d */ /* 0x000fe20000010000 */
[----:B--2---:R-:W-:Y:S02]  /*117a0*/  IMAD.MOV.U32 R4, RZ, RZ, R27 ;  /* 0x000000ffff047224 */ /* 0x004fe400078e001b */
[----:B------:R-:W-:-:S04]  /*117b0*/  IMAD.MOV.U32 R5, RZ, RZ, 0x0 ;  /* 0x00000000ff057424 */ /* 0x000fc800078e00ff */
[----:B0-----:R-:W-:Y:S05]  /*117c0*/  RET.REL.NODEC R4 `(_ZN4vllm10persistent22persistent_topk_kernelILj1EEEvNS0_20PersistentTopKParamsE) ;  /* 0xfffffee8040c7950 */ /* 0x001fea0003c3ffff */
.L_x_186:
[----:B------:R-:W-:Y:S04]  /*117d0*/  BSSY B2, `(.L_x_401) ;  /* 0x00000b5000027945 */ /* 0x000fe80003800000 */
[----:B------:R-:W-:Y:S05]  /*117e0*/  @P3 BRA `(.L_x_402) ;  /* 0x0000000800cc3947 */ /* 0x000fea0003800000 */
[----:B---34-:R-:W-:Y:S01]  /*117f0*/  LOP3.LUT R17, RZ, R7, RZ, 0x33, !PT ;  /* 0x00000007ff117212 */ /* 0x018fe200078e33ff */
[----:B------:R-:W-:Y:S04]  /*11800*/  BSSY B3, `(.L_x_403) ;  /* 0x000002e000037945 */ /* 0x000fe80003800000 */
[----:B0-----:R-:W-:-:S05]  /*11810*/  IMAD.IADD R4, R20, 0x1, R17 ;  /* 0x0000000114047824 */ /* 0x001fca00078e0211 */
[----:B------:R-:W-:-:S04]  /*11820*/  LEA.HI R12, R4, 0x1, RZ, 0x16 ;  /* 0x00000001040c7811 */ /* 0x000fc800078fb0ff */
[----:B------:R-:W-:-:S13]  /*11830*/  LOP3.LUT P0, R12, R12, 0x3, RZ, 0xc0, !PT ;  /* 0x000000030c0c7812 */ /* 0x000fda000780c0ff */
[----:B------:R-:W-:Y:S05]  /*11840*/  @!P0 BRA `(.L_x_404) ;  /* 0x0000000000a48947 */ /* 0x000fea0003800000 */
[----:B------:R-:W-:-:S04]  /*11850*/  IMAD.WIDE R16, R7, 0x4, R10 ;  /* 0x0000000407107825 */ /* 0x000fc800078e020a */
[----:B-1----:R-:W-:Y:S02]  /*11860*/  IMAD.MOV.U32 R18, RZ, RZ, R16 ;  /* 0x000000ffff127224 */ /* 0x002fe400078e0010 */
[----:B------:R-:W-:-:S07]  /*11870*/  IMAD.MOV.U32 R19, RZ, RZ, R17 ;  /* 0x000000ffff137224 */ /* 0x000fce00078e0011 */
.L_x_407:
[----:B------:R-:W-:Y:S01]  /*11880*/  R2UR UR20, R8 ;  /* 0x00000000081472ca */ /* 0x000fe200000e0000 */
[----:B------:R-:W-:Y:S01]  /*11890*/  IMAD.MOV.U32 R16, RZ, RZ, R18 ;  /* 0x000000ffff107224 */ /* 0x000fe200078e0012 */
[----:B------:R-:W-:Y:S01]  /*118a0*/  R2UR UR21, R9 ;  /* 0x00000000091572ca */ /* 0x000fe200000e0000 */
[----:B------:R-:W-:-:S12]  /*118b0*/  IMAD.MOV.U32 R17, RZ, RZ, R19 ;  /* 0x000000ffff117224 */ /* 0x000fd800078e0013 */
[----:B------:R-:W2:Y:S01]  /*118c0*/  LDG.E R16, desc[UR20][R16.64] ;  /* 0x0000001410107981 */ /* 0x000ea2000c1e1900 */
[----:B------:R-:W-:Y:S01]  /*118d0*/  VIADD R12, R12, 0xffffffff ;  /* 0xffffffff0c0c7836 */ /* 0x000fe20000000000 */
[----:B------:R-:W-:Y:S01]  /*118e0*/  BSSY B4, `(.L_x_405) ;  /* 0x000001c000047945 */ /* 0x000fe20003800000 */
[----:B------:R-:W-:-:S03]  /*118f0*/  IADD3 R18, P2, R18, 0x1000, RZ ;  /* 0x0000100012127810 */ /* 0x000fc60007f5e0ff */
[----:B------:R-:W-:Y:S01]  /*11900*/  ISETP.NE.AND P3, PT, R12, RZ, PT ;  /* 0x000000ff0c00720c */ /* 0x000fe20003f65270 */
[----:B--2---:R-:W0:Y:S02]  /*11910*/  F2F.F16.F32 R21, R16 ;  /* 0x0000001000157304 */ /* 0x004e240000200800 */
[----:B0-----:R-:W-:-:S04]  /*11920*/  PRMT R22, R21, 0x9910, RZ ;  /* 0x0000991015167816 */ /* 0x001fc800000000ff */
[----:B------:R-:W-:Y:S02]  /*11930*/  ISETP.GE.AND P0, PT, R22, RZ, PT ;  /* 0x000000ff1600720c */ /* 0x000fe40003f06270 */
[----:B------:R-:W-:-:S11]  /*11940*/  LOP3.LUT R22, RZ, R21, RZ, 0x33, !PT ;  /* 0x00000015ff167212 */ /* 0x000fd600078e33ff */
[----:B------:R-:W-:-:S04]  /*11950*/  @P0 LOP3.LUT R22, R21, 0x8000, RZ, 0xfc, !PT ;  /* 0x0000800015160812 */ /* 0x000fc800078efcff */
[----:B------:R-:W-:-:S04]  /*11960*/  LOP3.LUT R21, R22, 0xffff, RZ, 0xc0, !PT ;  /* 0x0000ffff16157812 */ /* 0x000fc800078ec0ff */
[----:B------:R-:W-:-:S04]  /*11970*/  SHF.R.U32.HI R21, RZ, 0x8, R21 ;  /* 0x00000008ff157819 */ /* 0x000fc80000011615 */
[----:B------:R-:W-:-:S04]  /*11980*/  LOP3.LUT R21, R21, 0xffff, RZ, 0xc0, !PT ;  /* 0x0000ffff15157812 */ /* 0x000fc800078ec0ff */
[----:B------:R-:W-:-:S13]  /*11990*/  ISETP.GE.AND P0, PT, R6, R21, PT ;  /* 0x000000150600720c */ /* 0x000fda0003f06270 */
[----:B------:R-:W-:Y:S05]  /*119a0*/  @P0 BRA `(.L_x_406) ;  /* 0x00000000003c0947 */ /* 0x000fea0003800000 */
        /* <DEDUP_REMOVED lines=8> */
[----:B-1----:R-:W-:-:S05]  /*11a30*/  LOP3.LUT R23, R23, UR4, RZ, 0xc0, !PT ;  /* 0x0000000417177c12 */ /* 0x002fca000f8ec0ff */
[----:B------:R-:W0:Y:S06]  /*11a40*/  POPC R16, R23 ;  /* 0x0000001700107309 */ /* 0x000e2c0000000000 */
[----:B--2---:R-:W1:Y:S04]  /*11a50*/  @P0 ATOMS.ADD R22, [R5+0xc00], R22 ;  /* 0x000c00160516038c */ /* 0x004e680000000000 */
[----:B-1----:R-:W0:Y:S02]  /*11a60*/  SHFL.IDX PT, R17, R22, R21, 0x1f ;  /* 0x00001f1516117589 */ /* 0x002e2400000e0000 */
[----:B0-----:R-:W-:-:S04]  /*11a70*/  IMAD.IADD R17, R17, 0x1, R16 ;  /* 0x0000000111117824 */ /* 0x001fc800078e0210 */
[----:B------:R-:W-:-:S05]  /*11a80*/  IMAD.WIDE R16, R17, 0x4, R14 ;  /* 0x0000000411107825 */ /* 0x000fca00078e020e */
[----:B------:R0:W-:Y:S02]  /*11a90*/  STG.E desc[UR20][R16.64], R7 ;  /* 0x0000000710007986 */ /* 0x0001e4000c101914 */
.L_x_406:
[----:B------:R-:W-:Y:S05]  /*11aa0*/  BSYNC B4 ;  /* 0x0000000000047941 */ /* 0x000fea0003800000 */
.L_x_405:
[----:B------:R-:W-:Y:S02]  /*11ab0*/  IMAD.X R19, RZ, RZ, R19, P2 ;  /* 0x000000ffff137224 */ /* 0x000fe400010e0613 */
[----:B0-----:R-:W-:Y:S01]  /*11ac0*/  VIADD R7, R7, 0x400 ;  /* 0x0000040007077836 */ /* 0x001fe20000000000 */
[----:B------:R-:W-:Y:S06]  /*11ad0*/  @P3 BRA `(.L_x_407) ;  /* 0xfffffffc00683947 */ /* 0x000fec000383ffff */
.L_x_404:
[----:B------:R-:W-:Y:S05]  /*11ae0*/  BSYNC B3 ;  /* 0x0000000000037941 */ /* 0x000fea0003800000 */
.L_x_403:
[----:B------:R-:W-:-:S13]  /*11af0*/  ISETP.GE.U32.AND P0, PT, R4, 0xc00, PT ;  /* 0x00000c000400780c */ /* 0x000fda0003f06070 */
[----:B------:R-:W-:Y:S05]  /*11b00*/  @!P0 BRA `(.L_x_402) ;  /* 0x0000000800048947 */ /* 0x000fea0003800000 */
[----:B------:R-:W-:-:S07]  /*11b10*/  IMAD.WIDE R10, R7, 0x4, R10 ;  /* 0x00000004070a7825 */ /* 0x000fce00078e020a */
.L_x_416:
[----:B------:R-:W-:Y:S02]  /*11b20*/  R2UR UR20, R8 ;  /* 0x00000000081472ca */ /* 0x000fe400000e0000 */
[----:B------:R-:W-:-:S13]  /*11b30*/  R2UR UR21, R9 ;  /* 0x00000000091572ca */ /* 0x000fda00000e0000 */
[----:B------:R-:W2:Y:S01]  /*11b40*/  LDG.E R4, desc[UR20][R10.64] ;  /* 0x000000140a047981 */ /* 0x000ea2000c1e1900 */
[----:B------:R-:W-:Y:S01]  /*11b50*/  BSSY B3, `(.L_x_408) ;  /* 0x000001a000037945 */ /* 0x000fe20003800000 */
[----:B0-2---:R-:W0:Y:S02]  /*11b60*/  F2F.F16.F32 R4, R4 ;  /* 0x0000000400047304 */ /* 0x005e240000200800 */
        /* <DEDUP_REMOVED lines=13> */
[----:B-1----:R-:W1:Y:S01]  /*11c40*/  S2R R18, SR_LTMASK ;  /* 0x0000000000127919 */ /* 0x002e620000003900 */
[----:B------:R-:W-:-:S06]  /*11c50*/  R2UR UR21, R9 ;  /* 0x00000000091572ca */ /* 0x000fcc00000e0000 */
[----:B------:R-:W2:Y:S01]  /*11c60*/  POPC R4, UR4 ;  /* 0x0000000400047d09 */ /* 0x000ea20008000000 */
[----:B0-----:R-:W-:Y:S02]  /*11c70*/  ISETP.EQ.U32.AND P0, PT, R12, R17, PT ;  /* 0x000000110c00720c */ /* 0x001fe40003f02070 */
[----:B-1----:R-:W-:-:S06]  /*11c80*/  LOP3.LUT R18, R18, UR4, RZ, 0xc0, !PT ;  /* 0x0000000412127c12 */ /* 0x002fcc000f8ec0ff */
[----:B------:R-:W0:Y:S05]  /*11c90*/  POPC R18, R18 ;  /* 0x0000001200127309 */ /* 0x000e2a0000000000 */
[----:B--2---:R-:W1:Y:S04]  /*11ca0*/  @P0 ATOMS.ADD R19, [R5+0xc00], R4 ;  /* 0x000c00040513038c */ /* 0x004e680000000000 */
[----:B-1----:R-:W0:Y:S02]  /*11cb0*/  SHFL.IDX PT, R17, R19, R12, 0x1f ;  /* 0x00001f0c13117589 */ /* 0x002e2400000e0000 */
[----:B0-----:R-:W-:-:S04]  /*11cc0*/  IMAD.IADD R17, R17, 0x1, R18 ;  /* 0x0000000111117824 */ /* 0x001fc800078e0212 */
[----:B------:R-:W-:-:S05]  /*11cd0*/  IMAD.WIDE R16, R17, 0x4, R14 ;  /* 0x0000000411107825 */ /* 0x000fca00078e020e */
[----:B------:R0:W-:Y:S02]  /*11ce0*/  STG.E desc[UR20][R16.64], R7 ;  /* 0x0000000710007986 */ /* 0x0001e4000c101914 */
.L_x_409:
[----:B------:R-:W-:Y:S05]  /*11cf0*/  BSYNC B3 ;  /* 0x0000000000037941 */ /* 0x000fea0003800000 */
.L_x_408:
[----:B------:R-:W-:Y:S02]  /*11d00*/  R2UR UR20, R8 ;  /* 0x00000000081472ca */ /* 0x000fe400000e0000 */
[----:B------:R-:W-:-:S13]  /*11d10*/  R2UR UR21, R9 ;  /* 0x00000000091572ca */ /* 0x000fda00000e0000 */
[----:B------:R-:W2:Y:S01]  /*11d20*/  LDG.E R4, desc[UR20][R10.64+0x1000] ;  /* 0x001000140a047981 */ /* 0x000ea2000c1e1900 */
[----:B------:R-:W-:Y:S01]  /*11d30*/  BSSY B3, `(.L_x_410) ;  /* 0x000001b000037945 */ /* 0x000fe20003800000 */
[----:B--2---:R-:W2:Y:S02]  /*11d40*/  F2F.F16.F32 R4, R4 ;  /* 0x0000000400047304 */ /* 0x004ea40000200800 */
[----:B--2---:R-:W-:-:S04]  /*11d50*/  PRMT R12, R4, 0x9910, RZ ;  /* 0x00009910040c7816 */ /* 0x004fc800000000ff */
[----:B------:R-:W-:Y:S02]  /*11d60*/  ISETP.GE.AND P0, PT, R12, RZ, PT ;  /* 0x000000ff0c00720c */ /* 0x000fe40003f06270 */
[----:B------:R-:W-:-:S11]  /*11d70*/  LOP3.LUT R12, RZ, R4, RZ, 0x33, !PT ;  /* 0x00000004ff0c7212 */ /* 0x000fd600078e33ff */
[----:B------:R-:W-:-:S04]  /*11d80*/  @P0 LOP3.LUT R12, R4, 0x8000, RZ, 0xfc, !PT ;  /* 0x00008000040c0812 */ /* 0x000fc800078efcff */
[----:B------:R-:W-:-:S04]  /*11d90*/  LOP3.LUT R12, R12, 0xffff, RZ, 0xc0, !PT ;  /* 0x0000ffff0c0c7812 */ /* 0x000fc800078ec0ff */
[----:B------:R-:W-:-:S04]  /*11da0*/  SHF.R.U32.HI R12, RZ, 0x8, R12 ;  /* 0x00000008ff0c7819 */ /* 0x000fc8000001160c */
[----:B0-----:R-:W-:-:S04]  /*11db0*/  LOP3.LUT R17, R12, 0xffff, RZ, 0xc0, !PT ;  /* 0x0000ffff0c117812 */ /* 0x001fc800078ec0ff */
[----:B------:R-:W-:-:S13]  /*11dc0*/  ISETP.GE.AND P0, PT, R6, R17, PT ;  /* 0x000000110600720c */ /* 0x000fda0003f06270 */
[----:B------:R-:W-:Y:S05]  /*11dd0*/  @P0 BRA `(.L_x_411) ;  /* 0x0000000000400947 */ /* 0x000fea0003800000 */
[----:B------:R-:W0:Y:S01]  /*11de0*/  S2R R17, SR_LANEID ;  /* 0x0000000000117919 */ /* 0x000e220000000000 */
[----:B------:R-:W-:Y:S01]  /*11df0*/  VOTEU.ANY UR4, UPT, PT ;  /* 0x0000000000047886 */ /* 0x000fe200038e0100 */
[----:B------:R-:W-:Y:S01]  /*11e00*/  R2UR UR20, R8 ;  /* 0x00000000081472ca */ /* 0x000fe200000e0000 */
[----:B------:R-:W0:Y:S01]  /*11e10*/  FLO.U32 R12, UR4 ;  /* 0x00000004000c7d00 */ /* 0x000e2200080e0000 */
[----:B-1----:R-:W1:Y:S01]  /*11e20*/  S2R R18, SR_LTMASK ;  /* 0x0000000000127919 */ /* 0x002e620000003900 */
[----:B------:R-:W-:Y:S01]  /*11e30*/  R2UR UR21, R9 ;  /* 0x00000000091572ca */ /* 0x000fe200000e0000 */
[----:B------:R-:W-:-:S05]  /*11e40*/  VIADD R19, R7, 0x400 ;  /* 0x0000040007137836 */ /* 0x000fca0000000000 */
        /* <DEDUP_REMOVED lines=9> */
.L_x_411:
[----:B------:R-:W-:Y:S05]  /*11ee0*/  BSYNC B3 ;  /* 0x0000000000037941 */ /* 0x000fea0003800000 */
.L_x_410:
        /* <DEDUP_REMOVED lines=30> */
.L_x_413:
[----:B------:R-:W-:Y:S05]  /*120d0*/  BSYNC B3 ;  /* 0x0000000000037941 */ /* 0x000fea0003800000 */
.L_x_412:
        /* <DEDUP_REMOVED lines=30> */
.L_x_415:
[----:B------:R-:W-:Y:S05]  /*122c0*/  BSYNC B3 ;  /* 0x0000000000037941 */ /* 0x000fea0003800000 */
.L_x_414:
[----:B------:R-:W-:Y:S01]  /*122d0*/  VIADD R7, R7, 0x1000 ;  /* 0x0000100007077836 */ /* 0x000fe20000000000 */
[----:B------:R-:W-:-:S04]  /*122e0*/  IADD3 R10, P2, R10, 0x4000, RZ ;  /* 0x000040000a0a7810 */ /* 0x000fc80007f5e0ff */
[----:B------:R-:W-:Y:S01]  /*122f0*/  ISETP.GE.AND P0, PT, R7, R20, PT ;  /* 0x000000140700720c */ /* 0x000fe20003f06270 */
[----:B------:R-:W-:-:S12]  /*12300*/  IMAD.X R11, RZ, RZ, R11, P2 ;  /* 0x000000ffff0b7224 */ /* 0x000fd800010e060b */
[----:B------:R-:W-:Y:S05]  /*12310*/  @!P0 BRA `(.L_x_416) ;  /* 0xfffffff800008947 */ /* 0x000fea000383ffff */
.L_x_402:
[----:B------:R-:W-:Y:S05]  /*12320*/  BSYNC B2 ;  /* 0x0000000000027941 */ /* 0x000fea0003800000 */
.L_x_401:
[----:B------:R-:W-:Y:S01]  /*12330*/  BAR.SYNC.DEFER_BLOCKING 0x0 ;  /* 0x0000000000007b1d */ /* 0x000fe20000010000 */
[----:B0--34-:R-:W-:Y:S02]  /*12340*/  IMAD.MOV.U32 R4, RZ, RZ, R27 ;  /* 0x000000ffff047224 */ /* 0x019fe400078e001b */
[----:B------:R-:W-:-:S04]  /*12350*/  IMAD.MOV.U32 R5, RZ, RZ, 0x0 ;  /* 0x00000000ff057424 */ /* 0x000fc800078e00ff */
[----:B-1----:R-:W-:Y:S05]  /*12360*/  RET.REL.NODEC R4 `(_ZN4vllm10persistent22persistent_topk_kernelILj1EEEvNS0_20PersistentTopKParamsE) ;  /* 0xfffffedc04247950 */ /* 0x002fea0003c3ffff */
        .type           $_ZN4vllm10persistent22persistent_topk_kernelILj1EEEvNS0_20PersistentTopKParamsE$_ZN4vllm10persistent19histogram_2048_topkEPKfPii,@function
        .size           $_ZN4vllm10persistent22persistent_topk_kernelILj1EEEvNS0_20PersistentTopKParamsE$_ZN4vllm10persistent19histogram_2048_topkEPKfPii,(.L_x_3107 - $_ZN4vllm10persistent22persistent_topk_kernelILj1EEEvNS0_20PersistentTopKParamsE$_ZN4vllm10persistent19histogram_2048_topkEPKfPii)
$_ZN4vllm10persistent22persistent_topk_kernelILj1EEEvNS0_20PersistentTopKParamsE$_ZN4vllm10persistent19histogram_2048_topkEPKfPii:
[----:B------:R-:W0:Y:S01]  /*12370*/  S2R R4, SR_TID.X ;  /* 0x0000000000047919 */ /* 0x000e220000002100 */
[----:B------:R-:W-:Y:S01]  /*12380*/  MOV R28, 0x400 ;  /* 0x00000400001c7802 */ /* 0x000fe20000000f00 */
[----:B------:R-:W1:Y:S01]  /*12390*/  LDC.64 R24, c[0x0][0x208] ;  /* 0x00008200ff187b82 */ /* 0x000e620000000a00 */
[----:B------:R-:W-:Y:S05]  /*123a0*/  YIELD ;  /* 0x0000000000007946 */ /* 0x000fea0003800000 */
[----:B------:R-:W2:Y:S01]  /*123b0*/  S2R R5, SR_CgaCtaId ;  /* 0x0000000000057919 */ /* 0x000ea20000008800 */
[----:B------:R-:W-:Y:S02]  /*123c0*/  IMAD.MOV.U32 R16, RZ, RZ, R10 ;  /* 0x000000ffff107224 */ /* 0x000fe400078e000a */
[----:B------:R-:W-:Y:S01]  /*123d0*/  IMAD.MOV.U32 R17, RZ, RZ, R11 ;  /* 0x000000ffff117224 */ /* 0x000fe200078e000b */
[----:B0-----:R-:W-:-:S02]  /*123e0*/  ISETP.GT.AND P0, PT, R4, 0x7, PT ;  /* 0x000000070400780c */ /* 0x001fc40003f04270 */
[----:B------:R-:W-:Y:S02]  /*123f0*/  LOP3.LUT R6, R4, 0x1f, RZ, 0xc0, !PT ;  /* 0x0000001f04067812 */ /* 0x000fe400078ec0ff */
[----:B--2---:R-:W-:-:S05]  /*12400*/  LEA R28, R5, R28, 0x18 ;  /* 0x0000001c051c7211 */ /* 0x004fca00078ec0ff */
[----:B------:R-:W-:-:S05]  /*12410*/  IMAD R5, R4, 0x4, R28 ;  /* 0x0000000404057824 */ /* 0x000fca00078e021c */
[----:B------:R0:W-:Y:S01]  /*12420*/  @!P0 STS [R5+0x7fe0], RZ ;  /* 0x007fe0ff05008388 */ /* 0x0001e20000000800 */
[----:B------:R-:W-:-:S13]  /*12430*/  ISETP.GT.AND P0, PT, R4, 0x7ff, PT ;  /* 0x000007ff0400780c */ /* 0x000fda0003f04270 */
[----:B01----:R-:W-:Y:S05]  /*12440*/  @P0 BRA `(.L_x_417) ;  /* 0x0000000400140947 */ /* 0x003fea0003800000 */
[C---:B------:R-:W-:Y:S01]  /*12450*/  VIMNMX R7, R4.reuse, 0x400, !PT ;  /* 0x0000040004077848 */ /* 0x040fe20007fe0100 */
[----:B------:R-:W-:Y:S01]  /*12460*/  BSSY B2, `(.L_x_418) ;  /* 0x000000f000027945 */ /* 0x000fe20003800000 */
[----:B------:R-:W-:Y:S02]  /*12470*/  IMAD.MOV.U32 R9, RZ, RZ, R4 ;  /* 0x000000ffff097224 */ /* 0x000fe400078e0004 */
[----:B------:R-:W-:-:S04]  /*12480*/  IADD3 R8, -R4, 0x3ff, R7 ;  /* 0x000003ff04087810 */ /* 0x000fc80007ffe107 */
[C---:B------:R-:W-:Y:S02]  /*12490*/  LEA.HI R7, R8.reuse, 0x1, RZ, 0x16 ;  /* 0x0000000108077811 */ /* 0x040fe400078fb0ff */
[----:B------:R-:W-:Y:S02]  /*124a0*/  ISETP.GE.U32.AND P2, PT, R8, 0xc00, PT ;  /* 0x00000c000800780c */ /* 0x000fe40003f46070 */
[----:B------:R-:W-:-:S13]  /*124b0*/  LOP3.LUT P0, R7, R7, 0x3, RZ, 0xc0, !PT ;  /* 0x0000000307077812 */ /* 0x000fda000780c0ff */
[----:B------:R-:W-:Y:S05]  /*124c0*/  @!P0 BRA `(.L_x_419) ;  /* 0x0000000000208947 */ /* 0x000fea0003800000 */
[----:B------:R-:W-:Y:S02]  /*124d0*/  IMAD R8, R4, 0x4, R28 ;  /* 0x0000000404087824 */ /* 0x000fe400078e021c */
[----:B------:R-:W-:-:S07]  /*124e0*/  IMAD.MOV.U32 R9, RZ, RZ, R4 ;  /* 0x000000ffff097224 */ /* 0x000fce00078e0004 */
.L_x_420:
[----:B------:R-:W-:Y:S01]  /*124f0*/  VIADD R7, R7, 0xffffffff ;  /* 0xffffffff07077836 */ /* 0x000fe20000000000 */
[----:B------:R0:W-:Y:S01]  /*12500*/  STS [R8], RZ ;  /* 0x000000ff08007388 */ /* 0x0001e20000000800 */
[----:B------:R-:W-:-:S03]  /*12510*/  VIADD R9, R9, 0x400 ;  /* 0x0000040009097836 */ /* 0x000fc60000000000 */
[----:B------:R-:W-:Y:S01]  /*12520*/  ISETP.NE.AND P0, PT, R7, RZ, PT ;  /* 0x000000ff0700720c */ /* 0x000fe20003f05270 */
[----:B0-----:R-:W-:-:S12]  /*12530*/  VIADD R8, R8, 0x1000 ;  /* 0x0000100008087836 */ /* 0x001fd80000000000 */
[----:B------:R-:W-:Y:S05]  /*12540*/  @P0 BRA `(.L_x_420) ;  /* 0xfffffffc00e80947 */ /* 0x000fea000383ffff */
.L_x_419:
[----:B------:R-:W-:Y:S05]  /*12550*/  BSYNC B2 ;  /* 0x0000000000027941 */ /* 0x000fea0003800000 */
.L_x_418:
[----:B------:R-:W-:Y:S05]  /*12560*/  @!P2 BRA `(.L_x_417) ;  /* 0x0000000000cca947 */ /* 0x000fea0003800000 */
[----:B------:R-:W-:Y:S01]  /*12570*/  VIADD R8, R9, 0xfffff000 ;  /* 0xfffff00009087836 */ /* 0x000fe20000000000 */
[----:B------:R-:W-:Y:S01]  /*12580*/  BSSY B2, `(.L_x_421) ;  /* 0x000001c000027945 */ /* 0x000fe20003800000 */
[----:B------:R-:W-:-:S03]  /*12590*/  PLOP3.LUT P0, PT, PT, PT, PT, 0x80, 0x0 ;  /* 0x000000000000781c */ /* 0x000fc60003f0f070 */
[----:B------:R-:W-:-:S04]  /*125a0*/  IADD3 R7, -R8, -0x800, RZ ;  /* 0xfffff80008077810 */ /* 0x000fc80007ffe1ff */
[----:B------:R-:W-:Y:S01]  /*125b0*/  ISETP.GT.AND P2, PT, R7, 0x3000, PT ;  /* 0x000030000700780c */ /* 0x000fe20003f44270 */
[----:B------:R-:W-:-:S04]  /*125c0*/  IMAD R7, R9, 0x4, R28 ;  /* 0x0000000409077824 */ /* 0x000fc800078e021c */
[----:B------:R-:W-:-:S08]  /*125d0*/  VIADD R7, R7, 0x2000 ;  /* 0x0000200007077836 */ /* 0x000fd00000000000 */
[----:B------:R-:W-:Y:S05]  /*125e0*/  @!P2 BRA `(.L_x_422) ;  /* 0x000000000054a947 */ /* 0x000fea0003800000 */
[----:B------:R-:W-:-:S13]  /*125f0*/  PLOP3.LUT P0, PT, PT, PT, PT, 0x8, 0x0 ;  /* 0x000000000000781c */ /* 0x000fda0003f0e170 */
.L_x_423:
[----:B------:R-:W-:Y:S01]  /*12600*/  VIADD R8, R8, 0x4000 ;  /* 0x0000400008087836 */ /* 0x000fe20000000000 */
[----:B------:R-:W-:Y:S04]  /*12610*/  STS [R7+-0x2000], RZ ;  /* 0xffe000ff07007388 */ /* 0x000fe80000000800 */
[----:B------:R-:W-:Y:S01]  /*12620*/  ISETP.GE.AND P2, PT, R8, -0x3800, PT ;  /* 0xffffc8000800780c */ /* 0x000fe20003f46270 */
[----:B------:R-:W-:Y:S04]  /*12630*/  STS [R7+-0x1000], RZ ;  /* 0xfff000ff07007388 */ /* 0x000fe80000000800 */
[----:B------:R-:W-:Y:S04]  /*12640*/  STS [R7], RZ ;  /* 0x000000ff07007388 */ /* 0x000fe80000000800 */
[----:B------:R-:W-:Y:S04]  /*12650*/  STS [R7+0x1000], RZ ;  /* 0x001000ff07007388 */ /* 0x000fe80000000800 */
        /* <DEDUP_REMOVED lines=11> */
[----:B------:R0:W-:Y:S02]  /*12710*/  STS [R7+0xd000], RZ ;  /* 0x00d000ff07007388 */ /* 0x0001e40000000800 */
[----:B0-----:R-:W-:Y:S01]  /*12720*/  VIADD R7, R7, 0x10000 ;  /* 0x0001000007077836 */ /* 0x001fe20000000000 */
[----:B------:R-:W-:Y:S06]  /*12730*/  @!P2 BRA `(.L_x_423) ;  /* 0xfffffffc00b0a947 */ /* 0x000fec000383ffff */
.L_x_422:
[----:B------:R-:W-:Y:S05]  /*12740*/  BSYNC B2 ;  /* 0x0000000000027941 */ /* 0x000fea0003800000 */
.L_x_421:
[----:B------:R-:W-:Y:S01]  /*12750*/  IADD3 R9, -R8, -0x800, RZ ;  /* 0xfffff80008097810 */ /* 0x000fe20007ffe1ff */
[----:B------:R-:W-:Y:S03]  /*12760*/  BSSY B2, `(.L_x_424) ;  /* 0x000000e000027945 */ /* 0x000fe60003800000 */
[----:B------:R-:W-:-:S13]  /*12770*/  ISETP.GT.AND P2, PT, R9, 0x1000, PT ;  /* 0x000010000900780c */ /* 0x000fda0003f44270 */
[----:B------:R-:W-:Y:S05]  /*12780*/  @!P2 BRA `(.L_x_425) ;  /* 0x00000000002ca947 */ /* 0x000fea0003800000 */
[----:B------:R-:W-:Y:S01]  /*12790*/  STS [R7+-0x2000], RZ ;  /* 0xffe000ff07007388 */ /* 0x000fe20000000800 */
[----:B------:R-:W-:Y:S01]  /*127a0*/  PLOP3.LUT P0, PT, PT, PT, PT, 0x8, 0x0 ;  /* 0x000000000000781c */ /* 0x000fe20003f0e170 */
[----:B------:R-:W-:Y:S02]  /*127b0*/  VIADD R8, R8, 0x2000 ;  /* 0x0000200008087836 */ /* 0x000fe40000000000 */
[----:B------:R-:W-:Y:S04]  /*127c0*/  STS [R7+-0x1000], RZ ;  /* 0xfff000ff07007388 */ /* 0x000fe80000000800 */
[----:B------:R-:W-:Y:S04]  /*127d0*/  STS [R7], RZ ;  /* 0x000000ff07007388 */ /* 0x000fe80000000800 */
[----:B------:R-:W-:Y:S04]  /*127e0*/  STS [R7+0x1000], RZ ;  /* 0x001000ff07007388 */ /* 0x000fe80000000800 */
[----:B------:R-:W-:Y:S04]  /*127f0*/  STS [R7+0x2000], RZ ;  /* 0x002000ff07007388 */ /* 0x000fe80000000800 */
[----:B------:R-:W-:Y:S04]  /*12800*/  STS [R7+0x3000], RZ ;  /* 0x003000ff07007388 */ /* 0x000fe80000000800 */
[----:B------:R-:W-:Y:S04]  /*12810*/  STS [R7+0x4000], RZ ;  /* 0x004000ff07007388 */ /* 0x000fe80000000800 */
[----:B------:R0:W-:Y:S02]  /*12820*/  STS [R7+0x5000], RZ ;  /* 0x005000ff07007388 */ /* 0x0001e40000000800 */
[----:B0-----:R-:W-:-:S07]  /*12830*/  VIADD R7, R7, 0x8000 ;  /* 0x0000800007077836 */ /* 0x001fce0000000000 */
.L_x_425:
[----:B------:R-:W-:Y:S05]  /*12840*/  BSYNC B2 ;  /* 0x0000000000027941 */ /* 0x000fea0003800000 */
.L_x_424:
[----:B------:R-:W-:-:S13]  /*12850*/  ISETP.LT.OR P0, PT, R8, -0x800, P0 ;  /* 0xfffff8000800780c */ /* 0x000fda0000701670 */
[----:B------:R0:W-:Y:S04]  /*12860*/  @P0 STS [R7+-0x2000], RZ ;  /* 0xffe000ff07000388 */ /* 0x0001e80000000800 */
[----:B------:R0:W-:Y:S04]  /*12870*/  @P0 STS [R7+-0x1000], RZ ;  /* 0xfff000ff07000388 */ /* 0x0001e80000000800 */
[----:B------:R0:W-:Y:S04]  /*12880*/  @P0 STS [R7], RZ ;  /* 0x000000ff07000388 */ /* 0x0001e80000000800 */
[----:B------:R0:W-:Y:S02]  /*12890*/  @P0 STS [R7+0x1000], RZ ;  /* 0x001000ff07000388 */ /* 0x0001e40000000800 */
.L_x_417:
[----:B------:R-:W-:Y:S01]  /*128a0*/  VIADD R29, R20, 0x3 ;  /* 0x00000003141d7836 */ /* 0x000fe20000000000 */
[----:B------:R-:W-:Y:S05]  /*128b0*/  WARPSYNC.ALL ;  /* 0x0000000000007948 */ /* 0x000fea0003800000 */
[----:B------:R-:W-:Y:S01]  /*128c0*/  SHF.R.S32.HI R29, RZ, 0x2, R29 ;  /* 0x00000002ff1d7819 */ /* 0x000fe2000001141d */
[----:B------:R-:W-:Y:S03]  /*128d0*/  BAR.SYNC.DEFER_BLOCKING 0x0 ;  /* 0x0000000000007b1d */ /* 0x000fe60000010000 */
[----:B------:R-:W-:-:S03]  /*128e0*/  ISETP.GE.AND P0, PT, R4, R29, PT ;  /* 0x0000001d0400720c */ /* 0x000fc60003f06270 */
[----:B------:R-:W-:Y:S10]  /*128f0*/  BSSY B3, `(.L_x_426) ;  /* 0x0000107000037945 */ /* 0x000ff40003800000 */
[----:B------:R-:W-:Y:S05]  /*12900*/  @P0 BRA `(.L_x_427) ;  /* 0x0000001000140947 */ /* 0x000fea0003800000 */
[----:B------:R-:W-:Y:S01]  /*12910*/  LOP3.LUT R8, RZ, R4, RZ, 0x33, !PT ;  /* 0x00000004ff087212 */ /* 0x000fe200078e33ff */
[----:B------:R-:W-:Y:S01]  /*12920*/  BSSY B2, `(.L_x_428) ;  /* 0x00000b1000027945 */ /* 0x000fe20003800000 */
[----:B------:R-:W-:Y:S01]  /*12930*/  LOP3.LUT R27, R16, 0xf, RZ, 0xc0, !PT ;  /* 0x0000000f101b7812 */ /* 0x000fe200078ec0ff */
[----:B------:R-:W-:Y:S02]  /*12940*/  IMAD.MOV.U32 R12, RZ, RZ, RZ ;  /* 0x000000ffff0c7224 */ /* 0x000fe400078e00ff */
[----:B------:R-:W-:Y:S02]  /*12950*/  IMAD.IADD R8, R29, 0x1, R8 ;  /* 0x000000011d087824 */ /* 0x000fe400078e0208 */
[----:B0-----:R-:W-:-:S03]  /*12960*/  IMAD.MOV.U32 R7, RZ, RZ, R4 ;  /* 0x000000ffff077224 */ /* 0x001fc600078e0004 */
[----:B------:R-:W-:-:S04]  /*12970*/  SHF.R.U32.HI R8, RZ, 0xa, R8 ;  /* 0x0000000aff087819 */ /* 0x000fc80000011608 */
[C---:B------:R-:W-:Y:S01]  /*12980*/  ISETP.NE.AND P0, PT, R8.reuse, RZ, PT ;  /* 0x000000ff0800720c */ /* 0x040fe20003f05270 */
[----:B------:R-:W-:-:S05]  /*12990*/  VIADD R8, R8, 0x1 ;  /* 0x0000000108087836 */ /* 0x000fca0000000000 */
[----:B------:R-:W-:-:S05]  /*129a0*/  LOP3.LUT R9, R8, 0x1, RZ, 0xc0, !PT ;  /* 0x0000000108097812 */ /* 0x000fca00078ec0ff */
[----:B------:R0:W-:Y:S02]  /*129b0*/  STL [R1+0x20], R9 ;  /* 0x0000200901007387 */ /* 0x0001e40000100800 */
[----:B------:R-:W-:Y:S05]  /*129c0*/  @!P0 BRA `(.L_x_429) ;  /* 0x0000000800988947 */ /* 0x000fea0003800000 */
[----:B------:R-:W-:Y:S01]  /*129d0*/  ISETP.NE.U32.AND P0, PT, R27, RZ, PT ;  /* 0x000000ff1b00720c */ /* 0x000fe20003f05070 */
[----:B------:R-:W-:Y:S02]  /*129e0*/  IMAD.IADD R21, R8, 0x1, -R9 ;  /* 0x0000000108157824 */ /* 0x000fe400078e0a09 */
[----:B------:R-:W-:Y:S01]  /*129f0*/  IMAD.MOV.U32 R12, RZ, RZ, RZ ;  /* 0x000000ffff0c7224 */ /* 0x000fe200078e00ff */
[----:B------:R-:W-:Y:S01]  /*12a00*/  ISETP.NE.AND.EX P0, PT, RZ, RZ, PT, P0 ;  /* 0x000000ffff00720c */ /* 0x000fe20003f05300 */
[----:B------:R-:W-:-:S12]  /*12a10*/  IMAD.MOV.U32 R7, RZ, RZ, R4 ;  /* 0x000000ffff077224 */ /* 0x000fd800078e0004 */
.L_x_436:
[----:B------:R-:W-:Y:S01]  /*12a20*/  IMAD.SHL.U32 R22, R7, 0x4, RZ ;  /* 0x0000000407167824 */ /* 0x000fe200078e00ff */
[----:B------:R-:W-:Y:S01]  /*12a30*/  ISETP.EQ.U32.AND P2, PT, R27, RZ, PT ;  /* 0x000000ff1b00720c */ /* 0x000fe20003f42070 */
[----:B------:R-:W-:Y:S02]  /*12a40*/  BSSY B4, `(.L_x_430) ;  /* 0x0000020000047945 */ /* 0x000fe40003800000 */
[C---:B-1----:R-:W-:Y:S01]  /*12a50*/  VIADD R8, R22.reuse, 0x3 ;  /* 0x0000000316087836 */ /* 0x042fe20000000000 */
[----:B------:R-:W-:Y:S01]  /*12a60*/  ISETP.EQ.AND.EX P2, PT, RZ, RZ, PT, P2 ;  /* 0x000000ffff00720c */ /* 0x000fe20003f42320 */
[----:B------:R-:W-:-:S03]  /*12a70*/  IMAD.WIDE R18, R22, 0x4, R16 ;  /* 0x0000000416127825 */ /* 0x000fc600078e0210 */
[----:B------:R-:W-:-:S13]  /*12a80*/  ISETP.GE.AND P3, PT, R8, R20, PT ;  /* 0x000000140800720c */ /* 0x000fda0003f66270 */
[----:B------:R-:W-:Y:S05]  /*12a90*/  @!P3 BRA P2, `(.L_x_431) ;  /* 0x00000000005cb947 */ /* 0x000fea0001000000 */
[C---:B------:R-:W-:Y:S01]  /*12aa0*/  VIADD R8, R22.reuse, 0x1 ;  /* 0x0000000116087836 */ /* 0x040fe20000000000 */
[CC--:B------:R-:W-:Y:S01]  /*12ab0*/  ISETP.GE.AND P2, PT, R22.reuse, R20.reuse, PT ;  /* 0x000000141600720c */ /* 0x0c0fe20003f46270 */
[----:B0-----:R-:W-:Y:S02]  /*12ac0*/  VIADD R9, R22, 0x2 ;  /* 0x0000000216097836 */ /* 0x001fe40000000000 */
[----:B------:R-:W-:Y:S01]  /*12ad0*/  IMAD.MOV.U32 R10, RZ, RZ, -0x800000 ;  /* 0xff800000ff0a7424 */ /* 0x000fe200078e00ff */
[-C--:B------:R-:W-:Y:S01]  /*12ae0*/  ISETP.GE.AND P4, PT, R8, R20.reuse, PT ;  /* 0x000000140800720c */ /* 0x080fe20003f86270 */
[----:B------:R-:W-:Y:S01]  /*12af0*/  IMAD.MOV.U32 R8, RZ, RZ, -0x800000 ;  /* 0xff800000ff087424 */ /* 0x000fe200078e00ff */
[----:B------:R-:W-:Y:S01]  /*12b00*/  ISETP.GE.AND P5, PT, R9, R20, PT ;  /* 0x000000140900720c */ /* 0x000fe20003fa6270 */
[----:B------:R-:W-:-:S06]  /*12b10*/  IMAD.MOV.U32 R9, RZ, RZ, -0x800000 ;  /* 0xff800000ff097424 */ /* 0x000fcc00078e00ff */
[C---:B------:R-:W-:Y:S02]  /*12b20*/  @!P2 R2UR UR20, R24.reuse ;  /* 0x000000001814a2ca */ /* 0x040fe400000e0000 */
[C---:B------:R-:W-:Y:S02]  /*12b30*/  @!P2 R2UR UR21, R25.reuse ;  /* 0x000000001915a2ca */ /* 0x040fe400000e0000 */
[C---:B------:R-:W-:Y:S02]  /*12b40*/  @!P4 R2UR UR22, R24.reuse ;  /* 0x000000001816c2ca */ /* 0x040fe400000e0000 */
[C---:B------:R-:W-:Y:S02]  /*12b50*/  @!P4 R2UR UR23, R25.reuse ;  /* 0x000000001917c2ca */ /* 0x040fe400000e0000 */
[----:B------:R-:W-:Y:S02]  /*12b60*/  @!P5 R2UR UR24, R24 ;  /* 0x000000001818d2ca */ /* 0x000fe400000e0000 */
[----:B------:R-:W-:Y:S01]  /*12b70*/  @!P5 R2UR UR25, R25 ;  /* 0x000000001919d2ca */ /* 0x000fe200000e0000 */
[----:B------:R-:W-:-:S04]  /*12b80*/  IMAD.MOV.U32 R11, RZ, RZ, -0x800000 ;  /* 0xff800000ff0b7424 */ /* 0x000fc800078e00ff */
[----:B------:R0:W5:Y:S04]  /*12b90*/  @!P2 LDG.E.STRONG.GPU R8, desc[UR20][R18.64] ;  /* 0x000000141208a981 */ /* 0x000168000c1ef900 */
[----:B------:R0:W5:Y:S04]  /*12ba0*/  @!P4 LDG.E.STRONG.GPU R9, desc[UR22][R18.64+0x4] ;  /* 0x000004161209c981 */ /* 0x000168000c1ef900 */
[----:B------:R0:W5:Y:S01]  /*12bb0*/  @!P5 LDG.E.STRONG.GPU R10, desc[UR24][R18.64+0x8] ;  /* 0x00000818120ad981 */ /* 0x000162000c1ef900 */
[----:B------:R-:W-:Y:S05]  /*12bc0*/  @P3 BRA `(.L_x_432) ;  /* 0x00000000001c3947 */ /* 0x000fea0003800000 */
[----:B------:R-:W-:Y:S02]  /*12bd0*/  R2UR UR20, R24 ;  /* 0x00000000181472ca */ /* 0x000fe400000e0000 */
[----:B------:R-:W-:-:S13]  /*12be0*/  R2UR UR21, R25 ;  /* 0x00000000191572ca */ /* 0x000fda00000e0000 */
[----:B------:R1:W5:Y:S01]  /*12bf0*/  LDG.E.STRONG.GPU R11, desc[UR20][R18.64+0xc] ;  /* 0x00000c14120b7981 */ /* 0x000362000c1ef900 */
[----:B------:R-:W-:Y:S05]  /*12c00*/  BRA `(.L_x_432) ;  /* 0x00000000000c7947 */ /* 0x000fea0003800000 */
.L_x_431:
[----:B------:R-:W-:Y:S02]  /*12c10*/  R2UR UR20, R24 ;  /* 0x00000000181472ca */ /* 0x000fe400000e0000 */
[----:B------:R-:W-:-:S13]  /*12c20*/  R2UR UR21, R25 ;  /* 0x00000000191572ca */ /* 0x000fda00000e0000 */
[----:B0-----:R2:W5:Y:S02]  /*12c30*/  LDG.E.128.STRONG.GPU R8, desc[UR20][R18.64] ;  /* 0x0000001412087981 */ /* 0x001564000c1efd00 */
.L_x_432:
[----:B------:R-:W-:Y:S05]  /*12c40*/  BSYNC B4 ;  /* 0x0000000000047941 */ /* 0x000fea0003800000 */
.L_x_430:
[----:B012--5:R-:W0:Y:S01]  /*12c50*/  F2F.F16.F32 R19, R8 ;  /* 0x0000000800137304 */ /* 0x027e220000200800 */
[----:B------:R-:W-:Y:S01]  /*12c60*/  IMAD R23, R12, 0x2, R1 ;  /* 0x000000020c177824 */ /* 0x000fe200078e0201 */
[----:B------:R-:W-:Y:S06]  /*12c70*/  BSSY B4, `(.L_x_433) ;  /* 0x000004b000047945 */ /* 0x000fec0003800000 */
[----:B------:R-:W1:Y:S01]  /*12c80*/  F2F.F16.F32 R18, R9 ;  /* 0x0000000900127304 */ /* 0x000e620000200800 */
[----:B0-----:R-:W-:-:S07]  /*12c90*/  PRMT R8, R19, 0x9910, RZ ;  /* 0x0000991013087816 */ /* 0x001fce00000000ff */
[----:B------:R-:W-:Y:S01]  /*12ca0*/  F2F.F16.F32 R10, R10 ;  /* 0x0000000a000a7304 */ /* 0x000fe20000200800 */
[----:B------:R-:W-:Y:S02]  /*12cb0*/  ISETP.GE.AND P2, PT, R8, RZ, PT ;  /* 0x000000ff0800720c */ /* 0x000fe40003f46270 */
[----:B------:R-:W-:Y:S02]  /*12cc0*/  LOP3.LUT R8, RZ, R19, RZ, 0x33, !PT ;  /* 0x00000013ff087212 */ /* 0x000fe400078e33ff */
[----:B-1----:R-:W-:-:S03]  /*12cd0*/  PRMT R9, R18, 0x9910, RZ ;  /* 0x0000991012097816 */ /* 0x002fc600000000ff */
[----:B------:R-:W0:Y:S06]  /*12ce0*/  F2F.F16.F32 R11, R11 ;  /* 0x0000000b000b7304 */ /* 0x000e2c0000200800 */
[----:B------:R-:W-:Y:S02]  /*12cf0*/  @P2 LOP3.LUT R8, R19, 0x8000, RZ, 0xfc, !PT ;  /* 0x0000800013082812 */ /* 0x000fe400078efcff */
[----:B------:R-:W-:Y:S02]  /*12d00*/  ISETP.GE.AND P2, PT, R9, RZ, PT ;  /* 0x000000ff0900720c */ /* 0x000fe40003f46270 */
[----:B------:R-:W-:-:S02]  /*12d10*/  LOP3.LUT R9, RZ, R18, RZ, 0x33, !PT ;  /* 0x00000012ff097212 */ /* 0x000fc400078e33ff */
[----:B0-----:R-:W-:-:S09]  /*12d20*/  LOP3.LUT R19, RZ, R11, RZ, 0x33, !PT ;  /* 0x0000000bff137212 */ /* 0x001fd200078e33ff */
[----:B------:R-:W-:Y:S02]  /*12d30*/  @P2 LOP3.LUT R9, R18, 0x8000, RZ, 0xfc, !PT ;  /* 0x0000800012092812 */ /* 0x000fe400078efcff */
[----:B------:R-:W-:-:S04]  /*12d40*/  PRMT R18, R10, 0x9910, RZ ;  /* 0x000099100a127816 */ /* 0x000fc800000000ff */
[----:B------:R-:W-:Y:S02]  /*12d50*/  ISETP.GE.AND P2, PT, R18, RZ, PT ;  /* 0x000000ff1200720c */ /* 0x000fe40003f46270 */
[----:B------:R-:W-:-:S11]  /*12d60*/  LOP3.LUT R18, RZ, R10, RZ, 0x33, !PT ;  /* 0x0000000aff127212 */ /* 0x000fd600078e33ff */
[----:B------:R-:W-:Y:S02]  /*12d70*/  @P2 LOP3.LUT R18, R10, 0x8000, RZ, 0xfc, !PT ;  /* 0x000080000a122812 */ /* 0x000fe400078efcff */
[----:B------:R-:W-:Y:S02]  /*12d80*/  PRMT R10, R11, 0x9910, RZ ;  /* 0x000099100b0a7816 */ /* 0x000fe400000000ff */
[----:B------:R-:W-:Y:S02]  /*12d90*/  LOP3.LUT R18, R18, 0xffff, RZ, 0xc0, !PT ;  /* 0x0000ffff12127812 */ /* 0x000fe400078ec0ff */
[----:B------:R-:W-:Y:S02]  /*12da0*/  ISETP.GE.AND P2, PT, R10, RZ, PT ;  /* 0x000000ff0a00720c */ /* 0x000fe40003f46270 */
[----:B------:R-:W-:Y:S02]  /*12db0*/  LOP3.LUT R10, R8, 0xffff, RZ, 0xc0, !PT ;  /* 0x0000ffff080a7812 */ /* 0x000fe400078ec0ff */
[----:B------:R-:W-:-:S02]  /*12dc0*/  SHF.R.U32.HI R18, RZ, 0x5, R18 ;  /* 0x00000005ff127819 */ /* 0x000fc40000011612 */
[----:B------:R-:W-:-:S07]  /*12dd0*/  SHF.R.U32.HI R10, RZ, 0x5, R10 ;  /* 0x00000005ff0a7819 */ /* 0x000fce000001160a */
[----:B------:R-:W-:Y:S02]  /*12de0*/  @P2 LOP3.LUT R19, R11, 0x8000, RZ, 0xfc, !PT ;  /* 0x000080000b132812 */ /* 0x000fe400078efcff */
[----:B------:R-:W-:Y:S02]  /*12df0*/  LOP3.LUT R11, R9, 0xffff, RZ, 0xc0, !PT ;  /* 0x0000ffff090b7812 */ /* 0x000fe400078ec0ff */
[----:B------:R-:W-:Y:S02]  /*12e00*/  LOP3.LUT R19, R19, 0xffff, RZ, 0xc0, !PT ;  /* 0x0000ffff13137812 */ /* 0x000fe400078ec0ff */
[----:B------:R-:W-:Y:S02]  /*12e10*/  SHF.R.U32.HI R11, RZ, 0x5, R11 ;  /* 0x00000005ff0b7819 */ /* 0x000fe4000001160b */
[----:B------:R-:W-:Y:S02]  /*12e20*/  SHF.R.U32.HI R19, RZ, 0x5, R19 ;  /* 0x00000005ff137819 */ /* 0x000fe40000011613 */
[----:B------:R-:W-:-:S02]  /*12e30*/  PRMT R8, R10, 0x5410, R11 ;  /* 0x000054100a087816 */ /* 0x000fc4000000000b */
[----:B------:R-:W-:Y:S02]  /*12e40*/  LOP3.LUT R10, R10, 0xffff, RZ, 0xc0, !PT ;  /* 0x0000ffff0a0a7812 */ /* 0x000fe400078ec0ff */
[----:B------:R-:W-:Y:S02]  /*12e50*/  LOP3.LUT R11, R11, 0xffff, RZ, 0xc0, !PT ;  /* 0x0000ffff0b0b7812 */ /* 0x000fe400078ec0ff */
[----:B------:R-:W-:Y:S01]  /*12e60*/  PRMT R9, R18, 0x5410, R19 ;  /* 0x0000541012097816 */ /* 0x000fe20000000013 */
[--C-:B------:R-:W-:Y:S01]  /*12e70*/  IMAD R10, R10, 0x4, R28.reuse ;  /* 0x000000040a0a7824 */ /* 0x100fe200078e021c */
[----:B------:R-:W-:Y:S01]  /*12e80*/  LOP3.LUT R18, R18, 0xffff, RZ, 0xc0, !PT ;  /* 0x0000ffff12127812 */ /* 0x000fe200078ec0ff */
[--C-:B------:R-:W-:Y:S01]  /*12e90*/  IMAD R11, R11, 0x4, R28.reuse ;  /* 0x000000040b0b7824 */ /* 0x100fe200078e021c */
[----:B------:R-:W-:Y:S01]  /*12ea0*/  LOP3.LUT R19, R19, 0xffff, RZ, 0xc0, !PT ;  /* 0x0000ffff13137812 */ /* 0x000fe200078ec0ff */
[----:B------:R0:W-:Y:S02]  /*12eb0*/  STL.64 [R23], R8 ;  /* 0x0000000817007387 */ /* 0x0001e40000100a00 */
[----:B------:R-:W-:-:S02]  /*12ec0*/  IMAD R18, R18, 0x4, R28 ;  /* 0x0000000412127824 */ /* 0x000fc400078e021c */
[----:B------:R-:W-:Y:S01]  /*12ed0*/  ATOMS.POPC.INC.32 RZ, [R10+URZ] ;  /* 0x000000000aff7f8c */ /* 0x000fe2000d80003f */
[----:B------:R-:W-:-:S03]  /*12ee0*/  IMAD R19, R19, 0x4, R28 ;  /* 0x0000000413137824 */ /* 0x000fc600078e021c */
[----:B------:R1:W-:Y:S04]  /*12ef0*/  ATOMS.POPC.INC.32 RZ, [R11+URZ] ;  /* 0x000000000bff7f8c */ /* 0x0003e8000d80003f */
[----:B------:R-:W-:Y:S01]  /*12f00*/  ATOMS.POPC.INC.32 RZ, [R18+URZ] ;  /* 0x0000000012ff7f8c */ /* 0x000fe2000d80003f */
[C---:B0-----:R-:W-:Y:S02]  /*12f10*/  VIADD R8, R22.reuse, 0x1000 ;  /* 0x0000100016087836 */ /* 0x041fe40000000000 */
[----:B-1----:R-:W-:Y:S01]  /*12f20*/  VIADD R11, R22, 0x1003 ;  /* 0x00001003160b7836 */ /* 0x002fe20000000000 */
[----:B------:R0:W-:Y:S04]  /*12f30*/  ATOMS.POPC.INC.32 RZ, [R19+URZ] ;  /* 0x0000000013ff7f8c */ /* 0x0001e8000d80003f */
[----:B------:R-:W-:Y:S01]  /*12f40*/  ISETP.LT.AND P2, PT, R11, R20, PT ;  /* 0x000000140b00720c */ /* 0x000fe20003f41270 */
[----:B0-----:R-:W-:-:S12]  /*12f50*/  IMAD.WIDE R18, R8, 0x4, R16 ;  /* 0x0000000408127825 */ /* 0x001fd800078e0210 */
[----:B------:R-:W-:Y:S05]  /*12f60*/  @!P0 BRA P2, `(.L_x_434) ;  /* 0x0000000000608947 */ /* 0x000fea0001000000 */
[-C--:B------:R-:W-:Y:S01]  /*12f70*/  ISETP.GE.AND P2, PT, R8, R20.reuse, PT ;  /* 0x000000140800720c */ /* 0x080fe20003f46270 */
[C---:B------:R-:W-:Y:S02]  /*12f80*/  VIADD R8, R22.reuse, 0x1001 ;  /* 0x0000100116087836 */ /* 0x040fe40000000000 */
[----:B------:R-:W-:Y:S02]  /*12f90*/  VIADD R22, R22, 0x1002 ;  /* 0x0000100216167836 */ /* 0x000fe40000000000 */
[----:B------:R-:W-:Y:S01]  /*12fa0*/  IMAD.MOV.U32 R9, RZ, RZ, -0x800000 ;  /* 0xff800000ff097424 */ /* 0x000fe200078e00ff */
[-C--:B------:R-:W-:Y:S01]  /*12fb0*/  ISETP.GE.AND P3, PT, R8, R20.reuse, PT ;  /* 0x000000140800720c */ /* 0x080fe20003f66270 */
[----:B------:R-:W-:Y:S01]  /*12fc0*/  IMAD.MOV.U32 R8, RZ, RZ, -0x800000 ;  /* 0xff800000ff087424 */ /* 0x000fe200078e00ff */
[----:B------:R-:W-:Y:S01]  /*12fd0*/  ISETP.GE.AND P4, PT, R22, R20, PT ;  /* 0x000000141600720c */ /* 0x000fe20003f86270 */
[----:B------:R-:W-:-:S04]  /*12fe0*/  IMAD.MOV.U32 R10, RZ, RZ, -0x800000 ;  /* 0xff800000ff0a7424 */ /* 0x000fc800078e00ff */
[----:B------:R-:W-:Y:S02]  /*12ff0*/  @!P2 R2UR UR20, R24 ;  /* 0x000000001814a2ca */ /* 0x000fe400000e0000 */
[----:B------:R-:W-:-:S04]  /*13000*/  @!P2 R2UR UR21, R25 ;  /* 0x000000001915a2ca */ /* 0x000fc800000e0000 */
[C---:B------:R-:W-:Y:S02]  /*13010*/  @!P3 R2UR UR22, R24.reuse ;  /* 0x000000001816b2ca */ /* 0x040fe400000e0000 */
[C---:B------:R-:W-:Y:S02]  /*13020*/  @!P3 R2UR UR23, R25.reuse ;  /* 0x000000001917b2ca */ /* 0x040fe400000e0000 */
[----:B------:R-:W-:Y:S02]  /*13030*/  @!P4 R2UR UR24, R24 ;  /* 0x000000001818c2ca */ /* 0x000fe400000e0000 */
[----:B------:R-:W-:-:S03]  /*13040*/  @!P4 R2UR UR25, R25 ;  /* 0x000000001919c2ca */ /* 0x000fc600000e0000 */
[----:B------:R0:W5:Y:S01]  /*13050*/  @!P2 LDG.E.STRONG.GPU R8, desc[UR20][R18.64] ;  /* 0x000000141208a981 */ /* 0x000162000c1ef900 */
[----:B------:R-:W-:Y:S01]  /*13060*/  ISETP.GE.AND P2, PT, R11, R20, PT ;  /* 0x000000140b00720c */ /* 0x000fe20003f46270 */
[----:B------:R-:W-:-:S04]  /*13070*/  IMAD.MOV.U32 R11, RZ, RZ, -0x800000 ;  /* 0xff800000ff0b7424 */ /* 0x000fc800078e00ff */
[----:B------:R0:W5:Y:S04]  /*13080*/  @!P3 LDG.E.STRONG.GPU R9, desc[UR22][R18.64+0x4] ;  /* 0x000004161209b981 */ /* 0x000168000c1ef900 */
[----:B------:R0:W5:Y:S04]  /*13090*/  @!P4 LDG.E.STRONG.GPU R10, desc[UR24][R18.64+0x8] ;  /* 0x00000818120ac981 */ /* 0x000168000c1ef900 */
[----:B------:R-:W-:Y:S05]  /*130a0*/  @P2 BRA `(.L_x_435) ;  /* 0x00000000001c2947 */ /* 0x000fea0003800000 */
[----:B------:R-:W-:Y:S02]  /*130b0*/  R2UR UR20, R24 ;  /* 0x00000000181472ca */ /* 0x000fe400000e0000 */
[----:B------:R-:W-:-:S13]  /*130c0*/  R2UR UR21, R25 ;  /* 0x00000000191572ca */ /* 0x000fda00000e0000 */
[----:B------:R1:W5:Y:S01]  /*130d0*/  LDG.E.STRONG.GPU R11, desc[UR20][R18.64+0xc] ;  /* 0x00000c14120b7981 */ /* 0x000362000c1ef900 */
[----:B------:R-:W-:Y:S05]  /*130e0*/  BRA `(.L_x_435) ;  /* 0x00000000000c7947 */ /* 0x000fea0003800000 */
.L_x_434:
[----:B------:R-:W-:Y:S02]  /*130f0*/  R2UR UR20, R24 ;  /* 0x00000000181472ca */ /* 0x000fe400000e0000 */
[----:B------:R-:W-:-:S13]  /*13100*/  R2UR UR21, R25 ;  /* 0x00000000191572ca */ /* 0x000fda00000e0000 */
[----:B------:R2:W5:Y:S02]  /*13110*/  LDG.E.128.STRONG.GPU R8, desc[UR20][R18.64] ;  /* 0x0000001412087981 */ /* 0x000564000c1efd00 */
.L_x_435:
[----:B------:R-:W-:Y:S05]  /*13120*/  BSYNC B4 ;  /* 0x0000000000047941 */ /* 0x000fea0003800000 */
.L_x_433:
[----:B012--5:R-:W0:Y:S01]  /*13130*/  F2F.F16.F32 R19, R8 ;  /* 0x0000000800137304 */ /* 0x027e220000200800 */
[----:B------:R-:W-:Y:S02]  /*13140*/  VIADD R21, R21, 0xfffffffe ;  /* 0xfffffffe15157836 */ /* 0x000fe40000000000 */
[----:B------:R-:W-:Y:S02]  /*13150*/  VIADD R12, R12, 0x8 ;  /* 0x000000080c0c7836 */ /* 0x000fe40000000000 */
[----:B------:R-:W-:-:S03]  /*13160*/  VIADD R7, R7, 0x800 ;  /* 0x0000080007077836 */ /* 0x000fc60000000000 */
[----:B------:R-:W1:Y:S01]  /*13170*/  F2F.F16.F32 R18, R9 ;  /* 0x0000000900127304 */ /* 0x000e620000200800 */
[----:B0-----:R-:W-:-:S07]  /*13180*/  PRMT R8, R19, 0x9910, RZ ;  /* 0x0000991013087816 */ /* 0x001fce00000000ff */
[----:B------:R-:W0:Y:S01]  /*13190*/  F2F.F16.F32 R10, R10 ;  /* 0x0000000a000a7304 */ /* 0x000e220000200800 */
[----:B------:R-:W-:Y:S02]  /*131a0*/  ISETP.GE.AND P2, PT, R8, RZ, PT ;  /* 0x000000ff0800720c */ /* 0x000fe40003f46270 */
[----:B------:R-:W-:Y:S02]  /*131b0*/  LOP3.LUT R8, RZ, R19, RZ, 0x33, !PT ;  /* 0x00000013ff087212 */ /* 0x000fe400078e33ff */
[----:B-1----:R-:W-:-:S09]  /*131c0*/  PRMT R9, R18, 0x9910, RZ ;  /* 0x0000991012097816 */ /* 0x002fd200000000ff */
[----:B------:R-:W-:Y:S02]  /*131d0*/  @P2 LOP3.LUT R8, R19, 0x8000, RZ, 0xfc, !PT ;  /* 0x0000800013082812 */ /* 0x000fe400078efcff */
[----:B------:R-:W-:Y:S02]  /*131e0*/  ISETP.GE.AND P2, PT, R9, RZ, PT ;  /* 0x000000ff0900720c */ /* 0x000fe40003f46270 */
[----:B------:R-:W-:Y:S02]  /*131f0*/  LOP3.LUT R9, RZ, R18, RZ, 0x33, !PT ;  /* 0x00000012ff097212 */ /* 0x000fe400078e33ff */
[----:B------:R-:W-:-:S09]  /*13200*/  LOP3.LUT R8, R8, 0xffff, RZ, 0xc0, !PT ;  /* 0x0000ffff08087812 */ /* 0x000fd200078ec0ff */
[----:B------:R-:W-:Y:S02]  /*13210*/  @P2 LOP3.LUT R9, R18, 0x8000, RZ, 0xfc, !PT ;  /* 0x0000800012092812 */ /* 0x000fe400078efcff */
[----:B0-----:R-:W-:Y:S02]  /*13220*/  PRMT R18, R10, 0x9910, RZ ;  /* 0x000099100a127816 */ /* 0x001fe400000000ff */
[----:B------:R-:W-:Y:S02]  /*13230*/  LOP3.LUT R9, R9, 0xffff, RZ, 0xc0, !PT ;  /* 0x0000ffff09097812 */ /* 0x000fe400078ec0ff */
[----:B------:R-:W-:Y:S02]  /*13240*/  ISETP.GE.AND P2, PT, R18, RZ, PT ;  /* 0x000000ff1200720c */ /* 0x000fe40003f46270 */
[----:B------:R0:W1:Y:S02]  /*13250*/  F2F.F16.F32 R18, R11 ;  /* 0x0000000b00127304 */ /* 0x0000640000200800 */
[----:B0-----:R-:W-:-:S09]  /*13260*/  LOP3.LUT R11, RZ, R10, RZ, 0x33, !PT ;  /* 0x0000000aff0b7212 */ /* 0x001fd200078e33ff */
[----:B------:R-:W-:Y:S02]  /*13270*/  @P2 LOP3.LUT R11, R10, 0x8000, RZ, 0xfc, !PT ;  /* 0x000080000a0b2812 */ /* 0x000fe400078efcff */
[----:B-1----:R-:W-:Y:S02]  /*13280*/  PRMT R10, R18, 0x9910, RZ ;  /* 0x00009910120a7816 */ /* 0x002fe400000000ff */
[----:B------:R-:W-:Y:S02]  /*13290*/  LOP3.LUT R11, R11, 0xffff, RZ, 0xc0, !PT ;  /* 0x0000ffff0b0b7812 */ /* 0x000fe400078ec0ff */
[----:B------:R-:W-:Y:S02]  /*132a0*/  ISETP.GE.AND P2, PT, R10, RZ, PT ;  /* 0x000000ff0a00720c */ /* 0x000fe40003f46270 */
[----:B------:R-:W-:Y:S02]  /*132b0*/  LOP3.LUT R10, RZ, R18, RZ, 0x33, !PT ;  /* 0x00000012ff0a7212 */ /* 0x000fe400078e33ff */
[----:B------:R-:W-:-:S09]  /*132c0*/  SHF.R.U32.HI R11, RZ, 0x5, R11 ;  /* 0x00000005ff0b7819 */ /* 0x000fd2000001160b */
[----:B------:R-:W-:Y:S02]  /*132d0*/  @P2 LOP3.LUT R10, R18, 0x8000, RZ, 0xfc, !PT ;  /* 0x00008000120a2812 */ /* 0x000fe400078efcff */
[----:B------:R-:W-:Y:S02]  /*132e0*/  SHF.R.U32.HI R18, RZ, 0x5, R9 ;  /* 0x00000005ff127819 */ /* 0x000fe40000011609 */
[----:B------:R-:W-:Y:S02]  /*132f0*/  LOP3.LUT R19, R10, 0xffff, RZ, 0xc0, !PT ;  /* 0x0000ffff0a137812 */ /* 0x000fe400078ec0ff */
[----:B------:R-:W-:Y:S02]  /*13300*/  SHF.R.U32.HI R10, RZ, 0x5, R8 ;  /* 0x00000005ff0a7819 */ /* 0x000fe40000011608 */
[----:B------:R-:W-:Y:S02]  /*13310*/  SHF.R.U32.HI R19, RZ, 0x5, R19 ;  /* 0x00000005ff137819 */ /* 0x000fe40000011613 */
[----:B------:R-:W-:-:S02]  /*13320*/  PRMT R8, R10, 0x5410, R18 ;  /* 0x000054100a087816 */ /* 0x000fc40000000012 */
[----:B------:R-:W-:Y:S02]  /*13330*/  PRMT R9, R11, 0x5410, R19 ;  /* 0x000054100b097816 */ /* 0x000fe40000000013 */
[----:B------:R-:W-:Y:S02]  /*13340*/  LOP3.LUT R10, R10, 0xffff, RZ, 0xc0, !PT ;  /* 0x0000ffff0a0a7812 */ /* 0x000fe400078ec0ff */
[----:B------:R-:W-:Y:S01]  /*13350*/  LOP3.LUT R18, R18, 0xffff, RZ, 0xc0, !PT ;  /* 0x0000ffff12127812 */ /* 0x000fe200078ec0ff */
[----:B------:R1:W-:Y:S01]  /*13360*/  STL.64 [R23+0x8], R8 ;  /* 0x0000080817007387 */ /* 0x0003e20000100a00 */
[----:B------:R-:W-:Y:S01]  /*13370*/  ISETP.NE.AND P2, PT, R21, RZ, PT ;  /* 0x000000ff1500720c */ /* 0x000fe20003f45270 */
[--C-:B------:R-:W-:Y:S01]  /*13380*/  IMAD R10, R10, 0x4, R28.reuse ;  /* 0x000000040a0a7824 */ /* 0x100fe200078e021c */
[----:B------:R-:W-:Y:S01]  /*13390*/  LOP3.LUT R11, R11, 0xffff, RZ, 0xc0, !PT ;  /* 0x0000ffff0b0b7812 */ /* 0x000fe200078ec0ff */
[----:B------:R-:W-:Y:S01]  /*133a0*/  IMAD R18, R18, 0x4, R28 ;  /* 0x0000000412127824 */ /* 0x000fe200078e021c */
[----:B------:R-:W-:-:S02]  /*133b0*/  LOP3.LUT R19, R19, 0xffff, RZ, 0xc0, !PT ;  /* 0x0000ffff13137812 */ /* 0x000fc400078ec0ff */
[----:B------:R1:W-:Y:S01]  /*133c0*/  ATOMS.POPC.INC.32 RZ, [R10+URZ] ;  /* 0x000000000aff7f8c */ /* 0x0003e2000d80003f */
[--C-:B------:R-:W-:Y:S02]  /*133d0*/  IMAD R11, R11, 0x4, R28.reuse ;  /* 0x000000040b0b7824 */ /* 0x100fe400078e021c */
[----:B------:R-:W-:Y:S01]  /*133e0*/  IMAD R19, R19, 0x4, R28 ;  /* 0x0000000413137824 */ /* 0x000fe200078e021c */
[----:B------:R1:W-:Y:S04]  /*133f0*/  ATOMS.POPC.INC.32 RZ, [R18+URZ] ;  /* 0x0000000012ff7f8c */ /* 0x0003e8000d80003f */
[----:B------:R1:W-:Y:S04]  /*13400*/  ATOMS.POPC.INC.32 RZ, [R11+URZ] ;  /* 0x000000000bff7f8c */ /* 0x0003e8000d80003f */
[----:B------:R1:W-:Y:S01]  /*13410*/  ATOMS.POPC.INC.32 RZ, [R19+URZ] ;  /* 0x0000000013ff7f8c */ /* 0x0003e2000d80003f */
[----:B------:R-:W-:Y:S05]  /*13420*/  @P2 BRA `(.L_x_436) ;  /* 0xfffffff4007c2947 */ /* 0x000fea000383ffff */
.L_x_429:
[----:B------:R-:W-:Y:S05]  /*13430*/  BSYNC B2 ;  /* 0x0000000000027941 */ /* 0x000fea0003800000 */
.L_x_428:
[----:B-1----:R-:W2:Y:S02]  /*13440*/  LDL.LU R8, [R1+0x20] ;  /* 0x0000200001087983 */ /* 0x002ea40000300800 */
[----:B--2---:R-:W-:-:S13]  /*13450*/  ISETP.NE.AND P0, PT, R8, RZ, PT ;  /* 0x000000ff0800720c */ /* 0x004fda0003f05270 */
[----:B------:R-:W-:Y:S05]  /*13460*/  @!P0 BRA `(.L_x_427) ;  /* 0x00000004003c8947 */ /* 0x000fea0003800000 */
[----:B------:R-:W-:Y:S01]  /*13470*/  IMAD.SHL.U32 R7, R7, 0x4, RZ ;  /* 0x0000000407077824 */ /* 0x000fe200078e00ff */
[----:B------:R-:W-:Y:S01]  /*13480*/  ISETP.EQ.U32.AND P0, PT, R27, RZ, PT ;  /* 0x000000ff1b00720c */ /* 0x000fe20003f02070 */
[----:B------:R-:W-:Y:S02]  /*13490*/  BSSY B2, `(.L_x_437) ;  /* 0x0000020000027945 */ /* 0x000fe40003800000 */
[C---:B0-----:R-:W-:Y:S01]  /*134a0*/  VIADD R9, R7.reuse, 0x3 ;  /* 0x0000000307097836 */ /* 0x041fe20000000000 */
[----:B------:R-:W-:Y:S01]  /*134b0*/  ISETP.EQ.AND.EX P0, PT, RZ, RZ, PT, P0 ;  /* 0x000000ffff00720c */ /* 0x000fe20003f02300 */
[----:B------:R-:W-:-:S03]  /*134c0*/  IMAD.WIDE R18, R7, 0x4, R16 ;  /* 0x0000000407127825 */ /* 0x000fc600078e0210 */
[----:B------:R-:W-:-:S13]  /*134d0*/  ISETP.GE.AND P2, PT, R9, R20, PT ;  /* 0x000000140900720c */ /* 0x000fda0003f46270 */
[----:B------:R-:W-:Y:S05]  /*134e0*/  @!P2 BRA P0, `(.L_x_438) ;  /* 0x00000000005ca947 */ /* 0x000fea0000000000 */
[C---:B------:R-:W-:Y:S01]  /*134f0*/  VIADD R9, R7.reuse, 0x1 ;  /* 0x0000000107097836 */ /* 0x040fe20000000000 */
[CC--:B------:R-:W-:Y:S01]  /*13500*/  ISETP.GE.AND P0, PT, R7.reuse, R20.reuse, PT ;  /* 0x000000140700720c */ /* 0x0c0fe20003f06270 */
[----:B------:R-:W-:Y:S02]  /*13510*/  VIADD R7, R7, 0x2 ;  /* 0x0000000207077836 */ /* 0x000fe40000000000 */
        /* <DEDUP_REMOVED lines=20> */
.L_x_438:
[----:B------:R-:W-:Y:S02]  /*13660*/  R2UR UR20, R24 ;  /* 0x00000000181472ca */ /* 0x000fe400000e0000 */
[----:B------:R-:W-:-:S13]  /*13670*/  R2UR UR21, R25 ;  /* 0x00000000191572ca */ /* 0x000fda00000e0000 */
[----:B------:R2:W5:Y:S02]  /*13680*/  LDG.E.128.STRONG.GPU R8, desc[UR20][R18.64] ;  /* 0x0000001412087981 */ /* 0x000564000c1efd00 */
.L_x_439:
[----:B------:R-:W-:Y:S05]  /*13690*/  BSYNC B2 ;  /* 0x0000000000027941 */ /* 0x000fea0003800000 */
.L_x_437:
[----:B-----5:R-:W3:Y:S01]  /*136a0*/  F2F.F16.F32 R8, R8 ;  /* 0x0000000800087304 */ /* 0x020ee20000200800 */
[----:B------:R-:W-:-:S07]  /*136b0*/  IMAD R12, R12, 0x2, R1 ;  /* 0x000000020c0c7824 */ /* 0x000fce00078e0201 */
[----:B------:R-:W0:Y:S01]  /*136c0*/  F2F.F16.F32 R9, R9 ;  /* 0x0000000900097304 */ /* 0x000e220000200800 */
[----:B---3--:R-:W-:-:S07]  /*136d0*/  PRMT R7, R8, 0x9910, RZ ;  /* 0x0000991008077816 */ /* 0x008fce00000000ff */
[----:B------:R-:W3:Y:S01]  /*136e0*/  F2F.F16.F32 R10, R10 ;  /* 0x0000000a000a7304 */ /* 0x000ee20000200800 */
[----:B------:R-:W-:Y:S02]  /*136f0*/  ISETP.GE.AND P0, PT, R7, RZ, PT ;  /* 0x000000ff0700720c */ /* 0x000fe40003f06270 */
[----:B------:R-:W-:Y:S02]  /*13700*/  LOP3.LUT R7, RZ, R8, RZ, 0x33, !PT ;  /* 0x00000008ff077212 */ /* 0x000fe400078e33ff */
[----:B012---:R-:W-:-:S03]  /*13710*/  PRMT R18, R9, 0x9910, RZ ;  /* 0x0000991009127816 */ /* 0x007fc600000000ff */
[----:B------:R-:W0:Y:S06]  /*13720*/  F2F.F16.F32 R11, R11 ;  /* 0x0000000b000b7304 */ /* 0x000e2c0000200800 */
[----:B------:R-:W-:Y:S02]  /*13730*/  @P0 LOP3.LUT R7, R8, 0x8000, RZ, 0xfc, !PT ;  /* 0x0000800008070812 */ /* 0x000fe400078efcff */
[----:B------:R-:W-:Y:S02]  /*13740*/  ISETP.GE.AND P0, PT, R18, RZ, PT ;  /* 0x000000ff1200720c */ /* 0x000fe40003f06270 */
[----:B---3--:R-:W-:-:S02]  /*13750*/  PRMT R8, R10, 0x9910, RZ ;  /* 0x000099100a087816 */ /* 0x008fc400000000ff */
[----:B------:R-:W-:Y:S02]  /*13760*/  LOP3.LUT R18, RZ, R9, RZ, 0x33, !PT ;  /* 0x00000009ff127212 */ /* 0x000fe400078e33ff */
[----:B------:R-:W-:-:S04]  /*13770*/  LOP3.LUT R7, R7, 0xffff, RZ, 0xc0, !PT ;  /* 0x0000ffff07077812 */ /* 0x000fc800078ec0ff */
[----:B------:R-:W-:-:S03]  /*13780*/  SHF.R.U32.HI R7, RZ, 0x5, R7 ;  /* 0x00000005ff077819 */ /* 0x000fc60000011607 */
[----:B------:R-:W-:Y:S02]  /*13790*/  @P0 LOP3.LUT R18, R9, 0x8000, RZ, 0xfc, !PT ;  /* 0x0000800009120812 */ /* 0x000fe400078efcff */
[----:B------:R-:W-:Y:S02]  /*137a0*/  ISETP.GE.AND P0, PT, R8, RZ, PT ;  /* 0x000000ff0800720c */ /* 0x000fe40003f06270 */
[----:B0-----:R-:W-:Y:S02]  /*137b0*/  PRMT R8, R11, 0x9910, RZ ;  /* 0x000099100b087816 */ /* 0x001fe400000000ff */
[----:B------:R-:W-:Y:S02]  /*137c0*/  LOP3.LUT R9, RZ, R10, RZ, 0x33, !PT ;  /* 0x0000000aff097212 */ /* 0x000fe400078e33ff */
[----:B------:R-:W-:-:S04]  /*137d0*/  LOP3.LUT R18, R18, 0xffff, RZ, 0xc0, !PT ;  /* 0x0000ffff12127812 */ /* 0x000fc800078ec0ff */
[----:B------:R-:W-:-:S03]  /*137e0*/  SHF.R.U32.HI R18, RZ, 0x5, R18 ;  /* 0x00000005ff127819 */ /* 0x000fc60000011612 */
[----:B------:R-:W-:Y:S02]  /*137f0*/  @P0 LOP3.LUT R9, R10, 0x8000, RZ, 0xfc, !PT ;  /* 0x000080000a090812 */ /* 0x000fe400078efcff */
[----:B------:R-:W-:Y:S02]  /*13800*/  ISETP.GE.AND P0, PT, R8, RZ, PT ;  /* 0x000000ff0800720c */ /* 0x000fe40003f06270 */
[----:B------:R-:W-:Y:S02]  /*13810*/  LOP3.LUT R8, RZ, R11, RZ, 0x33, !PT ;  /* 0x0000000bff087212 */ /* 0x000fe400078e33ff */
[----:B------:R-:W-:Y:S02]  /*13820*/  LOP3.LUT R9, R9, 0xffff, RZ, 0xc0, !PT ;  /* 0x0000ffff09097812 */ /* 0x000fe400078ec0ff */
[----:B------:R-:W-:Y:S02]  /*13830*/  LOP3.LUT R19, R18, 0xffff, RZ, 0xc0, !PT ;  /* 0x0000ffff12137812 */ /* 0x000fe400078ec0ff */
[----:B------:R-:W-:-:S04]  /*13840*/  SHF.R.U32.HI R10, RZ, 0x5, R9 ;  /* 0x00000005ff0a7819 */ /* 0x000fc80000011609 */
[----:B------:R-:W-:Y:S02]  /*13850*/  LOP3.LUT R21, R10, 0xffff, RZ, 0xc0, !PT ;  /* 0x0000ffff0a157812 */ /* 0x000fe400078ec0ff */
[----:B------:R-:W-:-:S04]  /*13860*/  @P0 LOP3.LUT R8, R11, 0x8000, RZ, 0xfc, !PT ;  /* 0x000080000b080812 */ /* 0x000fc800078efcff */
[----:B------:R-:W-:-:S04]  /*13870*/  LOP3.LUT R8, R8, 0xffff, RZ, 0xc0, !PT ;  /* 0x0000ffff08087812 */ /* 0x000fc800078ec0ff */
[----:B------:R-:W-:Y:S02]  /*13880*/  SHF.R.U32.HI R11, RZ, 0x5, R8 ;  /* 0x00000005ff0b7819 */ /* 0x000fe40000011608 */
[C---:B------:R-:W-:Y:S02]  /*13890*/  PRMT R8, R7.reuse, 0x5410, R18 ;  /* 0x0000541007087816 */ /* 0x040fe40000000012 */
[----:B------:R-:W-:Y:S02]  /*138a0*/  LOP3.LUT R7, R7, 0xffff, RZ, 0xc0, !PT ;  /* 0x0000ffff07077812 */ /* 0x000fe400078ec0ff */
[----:B------:R-:W-:Y:S02]  /*138b0*/  LOP3.LUT R23, R11, 0xffff, RZ, 0xc0, !PT ;  /* 0x0000ffff0b177812 */ /* 0x000fe400078ec0ff */
[----:B------:R-:W-:Y:S01]  /*138c0*/  PRMT R9, R10, 0x5410, R11 ;  /* 0x000054100a097816 */ /* 0x000fe2000000000b */
[--C-:B------:R-:W-:Y:S02]  /*138d0*/  IMAD R7, R7, 0x4, R28.reuse ;  /* 0x0000000407077824 */ /* 0x100fe400078e021c */
[----:B------:R-:W-:-:S02]  /*138e0*/  IMAD R10, R19, 0x4, R28 ;  /* 0x00000004130a7824 */ /* 0x000fc400078e021c */
[--C-:B------:R-:W-:Y:S01]  /*138f0*/  IMAD R11, R21, 0x4, R28.reuse ;  /* 0x00000004150b7824 */ /* 0x100fe200078e021c */
[----:B------:R1:W-:Y:S01]  /*13900*/  ATOMS.POPC.INC.32 RZ, [R7+URZ] ;  /* 0x0000000007ff7f8c */ /* 0x0003e2000d80003f */
[----:B------:R-:W-:-:S03]  /*13910*/  IMAD R18, R23, 0x4, R28 ;  /* 0x0000000417127824 */ /* 0x000fc600078e021c */
[----:B------:R1:W-:Y:S04]  /*13920*/  ATOMS.POPC.INC.32 RZ, [R10+URZ] ;  /* 0x000000000aff7f8c */ /* 0x0003e8000d80003f */
[----:B------:R1:W-:Y:S04]  /*13930*/  ATOMS.POPC.INC.32 RZ, [R11+URZ] ;  /* 0x000000000bff7f8c */ /* 0x0003e8000d80003f */
[----:B------:R1:W-:Y:S04]  /*13940*/  STL.64 [R12], R8 ;  /* 0x000000080c007387 */ /* 0x0003e80000100a00 */
[----:B------:R1:W-:Y:S02]  /*13950*/  ATOMS.POPC.INC.32 RZ, [R18+URZ] ;  /* 0x0000000012ff7f8c */ /* 0x0003e4000d80003f */
.L_x_427:
[----:B------:R-:W-:Y:S05]  /*13960*/  BSYNC B3 ;  /* 0x0000000000037941 */ /* 0x000fea0003800000 */
.L_x_426:
[----:B------:R-:W-:Y:S01]  /*13970*/  BAR.SYNC.DEFER_BLOCKING 0x0 ;  /* 0x0000000000007b1d */ /* 0x000fe20000010000 */
[C---:B01----:R-:W-:Y:S01]  /*13980*/  IMAD R7, R4.reuse, 0x8, R28 ;  /* 0x0000000804077824 */ /* 0x043fe200078e021c */
[----:B------:R-:W-:-:S04]  /*13990*/  ISETP.GT.U32.AND P0, PT, R4, 0x1f, PT ;  /* 0x0000001f0400780c */ /* 0x000fc80003f04070 */
[----:B------:R-:W0:Y:S02]  /*139a0*/  LDS.64 R8, [R7] ;  /* 0x0000000007087984 */ /* 0x000e240000000a00 */
[----:B0-----:R-:W-:Y:S01]  /*139b0*/  IMAD.MOV.U32 R10, RZ, RZ, R9 ;  /* 0x000000ffff0a7224 */ /* 0x001fe200078e0009 */
[----:B------:R-:W-:Y:S01]  /*139c0*/  LEA.HI R9, R4, R4, RZ, 0x1b ;  /* 0x0000000404097211 */ /* 0x000fe200078fd8ff */
[----:B------:R-:W-:Y:S01]  /*139d0*/  IMAD.MOV.U32 R7, RZ, RZ, R8 ;  /* 0x000000ffff077224 */ /* 0x000fe200078e0008 */
[----:B------:R0:W-:Y:S03]  /*139e0*/  STL [R1+0x3c], R8 ;  /* 0x00003c0801007387 */ /* 0x0001e60000100800 */
[----:B------:R-:W-:-:S05]  /*139f0*/  IMAD.IADD R7, R7, 0x1, R10 ;  /* 0x0000000107077824 */ /* 0x000fca00078e020a */
[----:B------:R1:W-:Y:S01]  /*13a00*/  STL [R1+0x8c], R7 ;  /* 0x00008c0701007387 */ /* 0x0003e20000100800 */
[----:B0-----:R-:W-:-:S05]  /*13a10*/  IMAD R8, R9, 0x4, R28 ;  /* 0x0000000409087824 */ /* 0x001fca00078e021c */
[----:B------:R1:W-:Y:S04]  /*13a20*/  STL [R1+0x90], R8 ;  /* 0x0000900801007387 */ /* 0x0003e80000100800 */
[----:B------:R1:W-:Y:S01]  /*13a30*/  STS [R8+0x2010], R7 ;  /* 0x0020100708007388 */ /* 0x0003e20000000800 */
[----:B------:R-:W-:Y:S06]  /*13a40*/  BAR.SYNC.DEFER_BLOCKING 0x0 ;  /* 0x0000000000007b1d */ /* 0x000fec0000010000 */
[----:B------:R-:W-:Y:S05]  /*13a50*/  @P0 BRA `(.L_x_440) ;  /* 0x0000000c00980947 */ /* 0x000fea0003800000 */
[----:B------:R-:W-:Y:S01]  /*13a60*/  IMAD R28, R4, 0x84, R28 ;  /* 0x00000084041c7824 */ /* 0x000fe200078e021c */
[----:B------:R-:W-:Y:S04]  /*13a70*/  STL [R1+0x9c], R2 ;  /* 0x00009c0201007387 */ /* 0x000fe80000100800 */
[----:B------:R-:W-:Y:S04]  /*13a80*/  LDS R9, [R28+0x2014] ;  /* 0x002014001c097984 */ /* 0x000fe80000000800 */
[----:B------:R-:W-:Y:S04]  /*13a90*/  LDS R10, [R28+0x2010] ;  /* 0x002010001c0a7984 */ /* 0x000fe80000000800 */
[----:B------:R-:W1:Y:S04]  /*13aa0*/  LDS R11, [R28+0x2018] ;  /* 0x002018001c0b7984 */ /* 0x000e680000000800 */
[----:B------:R-:W-:Y:S04]  /*13ab0*/  LDS R12, [R28+0x201c] ;  /* 0x00201c001c0c7984 */ /* 0x000fe80000000800 */
[----:B------:R-:W0:Y:S04]  /*13ac0*/  LDS R19, [R28+0x2020] ;  /* 0x002020001c137984 */ /* 0x000e280000000800 */
[----:B------:R-:W-:Y:S04]  /*13ad0*/  LDS R27, [R28+0x2024] ;  /* 0x002024001c1b7984 */ /* 0x000fe80000000800 */
[----:B------:R-:W2:Y:S04]  /*13ae0*/  LDS R2, [R28+0x2028] ;  /* 0x002028001c027984 */ /* 0x000ea80000000800 */
[----:B------:R-:W-:Y:S04]  /*13af0*/  LDS R23, [R28+0x202c] ;  /* 0x00202c001c177984 */ /* 0x000fe80000000800 */
[----:B------:R-:W3:Y:S04]  /*13b00*/  LDS R22, [R28+0x2030] ;  /* 0x002030001c167984 */ /* 0x000ee80000000800 */
[----:B------:R-:W-:Y:S04]  /*13b10*/  LDS R21, [R28+0x2034] ;  /* 0x002034001c157984 */ /* 0x000fe80000000800 */
[----:B------:R-:W4:Y:S04]  /*13b20*/  LDS R18, [R28+0x2038] ;  /* 0x002038001c127984 */ /* 0x000f280000000800 */
[----:B------:R-:W-:Y:S04]  /*13b30*/  STL [R1+0xd0], R29 ;  /* 0x0000d01d01007387 */ /* 0x000fe80000100800 */
[----:B------:R-:W-:Y:S01]  /*13b40*/  LDS R29, [R28+0x203c] ;  /* 0x00203c001c1d7984 */ /* 0x000fe20000000800 */
[----:B-1----:R-:W-:-:S03]  /*13b50*/  IADD3 R7, R11, R9, R10 ;  /* 0x000000090b077210 */ /* 0x002fc60007ffe00a */
[----:B------:R-:W1:Y:S04]  /*13b60*/  LDS R8, [R28+0x2040] ;  /* 0x002040001c087984 */ /* 0x000e680000000800 */
[----:B------:R-:W-:Y:S01]  /*13b70*/  STL [R1+0xcc], R26 ;  /* 0x0000cc1a01007387 */ /* 0x000fe20000100800 */
[----:B0-----:R-:W-:-:S03]  /*13b80*/  IADD3 R7, R19, R7, R12 ;  /* 0x0000000713077210 */ /* 0x001fc60007ffe00c */
[----:B------:R-:W-:Y:S04]  /*13b90*/  STL [R1+0xc8], R25 ;  /* 0x0000c81901007387 */ /* 0x000fe80000100800 */
[----:B------:R-:W-:Y:S01]  /*13ba0*/  LDS R26, [R28+0x2044] ;  /* 0x002044001c1a7984 */ /* 0x000fe20000000800 */
[----:B--2---:R-:W-:-:S03]  /*13bb0*/  IADD3 R7, R2, R7, R27 ;  /* 0x0000000702077210 */ /* 0x004fc60007ffe01b */
[----:B------:R-:W0:Y:S04]  /*13bc0*/  LDS R25, [R28+0x2048] ;  /* 0x002048001c197984 */ /* 0x000e280000000800 */
[----:B------:R-:W-:Y:S01]  /*13bd0*/  STL [R1+0xc4], R24 ;  /* 0x0000c41801007387 */ /* 0x000fe20000100800 */
[----:B---3--:R-:W-:-:S03]  /*13be0*/  IADD3 R7, R22, R7, R23 ;  /* 0x0000000716077210 */ /* 0x008fc60007ffe017 */
[----:B------:R-:W-:Y:S04]  /*13bf0*/  STL [R1+0xc0], R20 ;  /* 0x0000c01401007387 */ /* 0x000fe80000100800 */
[----:B------:R-:W-:Y:S01]  /*13c00*/  LDS R24, [R28+0x204c] ;  /* 0x00204c001c187984 */ /* 0x000fe20000000800 */
[----:B----4-:R-:W-:-:S03]  /*13c10*/  IADD3 R7, R18, R7, R21 ;  /* 0x0000000712077210 */ /* 0x010fc60007ffe015 */
[----:B------:R-:W2:Y:S04]  /*13c20*/  LDS R20, [R28+0x2050] ;  /* 0x002050001c147984 */ /* 0x000ea80000000800 */
[----:B------:R-:W-:Y:S04]  /*13c30*/  STL [R1+0xbc], R17 ;  /* 0x0000bc1101007387 */ /* 0x000fe80000100800 */
[----:B------:R-:W-:Y:S01]  /*13c40*/  STL [R1+0xb8], R16 ;  /* 0x0000b81001007387 */ /* 0x000fe20000100800 */
[----:B-1----:R-:W-:-:S03]  /*13c50*/  IADD3 R7, R8, R7, R29 ;  /* 0x0000000708077210 */ /* 0x002fc60007ffe01d */
[----:B------:R-:W-:Y:S04]  /*13c60*/  LDS R17, [R28+0x2054] ;  /* 0x002054001c117984 */ /* 0x000fe80000000800 */
[----:B------:R-:W1:Y:S04]  /*13c70*/  LDS R16, [R28+0x2058] ;  /* 0x002058001c107984 */ /* 0x000e680000000800 */
[----:B------:R-:W-:Y:S04]  /*13c80*/  STL [R1+0xb4], R15 ;  /* 0x0000b40f01007387 */ /* 0x000fe80000100800 */
[----:B------:R-:W-:Y:S04]  /*13c90*/  STL [R1+0xb0], R14 ;  /* 0x0000b00e01007387 */ /* 0x000fe80000100800 */
[----:B------:R-:W-:Y:S04]  /*13ca0*/  LDS R15, [R28+0x205c] ;  /* 0x00205c001c0f7984 */ /* 0x000fe80000000800 */
[----:B------:R-:W3:Y:S04]  /*13cb0*/  LDS R14, [R28+0x2060] ;  /* 0x002060001c0e7984 */ /* 0x000ee80000000800 */
[----:B------:R-:W-:Y:S04]  /*13cc0*/  STL [R1+0xac], R13 ;  /* 0x0000ac0d01007387 */ /* 0x000fe80000100800 */
[----:B------:R-:W-:Y:S04]  /*13cd0*/  STL [R1+0xa8], R6 ;  /* 0x0000a80601007387 */ /* 0x000fe80000100800 */
[----:B------:R-:W-:Y:S04]  /*13ce0*/  LDS R13, [R28+0x2064] ;  /* 0x002064001c0d7984 */ /* 0x000fe80000000800 */
[----:B------:R-:W4:Y:S04]  /*13cf0*/  LDS R6, [R28+0x2068] ;  /* 0x002068001c067984 */ /* 0x000f280000000800 */
[----:B------:R-:W-:Y:S04]  /*13d00*/  STL [R1+0xa4], R5 ;  /* 0x0000a40501007387 */ /* 0x000fe80000100800 */
[----:B------:R-:W-:Y:S04]  /*13d10*/  STL [R1+0xa0], R3 ;  /* 0x0000a00301007387 */ /* 0x000fe80000100800 */
[----:B------:R-:W-:Y:S04]  /*13d20*/  LDS R5, [R28+0x206c] ;  /* 0x00206c001c057984 */ /* 0x000fe80000000800 */
[----:B------:R-:W4:Y:S04]  /*13d30*/  LDS R3, [R28+0x2070] ;  /* 0x002070001c037984 */ /* 0x000f280000000800 */
[----:B------:R-:W-:Y:S04]  /*13d40*/  STL [R1+0x98], R0 ;  /* 0x0000980001007387 */ /* 0x000fe80000100800 */
[----:B------:R-:W-:Y:S04]  /*13d50*/  STL [R1+0x20], R2 ;  /* 0x0000200201007387 */ /* 0x000fe80000100800 */
[----:B------:R-:W-:Y:S04]  /*13d60*/  LDS R2, [R28+0x2074] ;  /* 0x002074001c027984 */ /* 0x000fe80000000800 */
[----:B------:R-:W4:Y:S01]  /*13d70*/  LDS R0, [R28+0x2078] ;  /* 0x002078001c007984 */ /* 0x000f220000000800 */
[----:B0-----:R-:W-:-:S03]  /*13d80*/  IADD3 R7, R25, R7, R26 ;  /* 0x0000000719077210 */ /* 0x001fc60007ffe01a */
[----:B------:R0:W-:Y:S01]  /*13d90*/  STL [R1+0x38], R29 ;  /* 0x0000381d01007387 */ /* 0x0001e20000100800 */
[----:B--2---:R-:W-:-:S03]  /*13da0*/  IADD3 R7, R20, R7, R24 ;  /* 0x0000000714077210 */ /* 0x004fc60007ffe018 */
[----:B------:R2:W-:Y:S01]  /*13db0*/  STL [R1+0x44], R26 ;  /* 0x0000441a01007387 */ /* 0x0005e20000100800 */
[----:B-1----:R-:W-:-:S03]  /*13dc0*/  IADD3 R7, R16, R7, R17 ;  /* 0x0000000710077210 */ /* 0x002fc60007ffe011 */
[----:B------:R1:W-:Y:S01]  /*13dd0*/  STL [R1+0x48], R25 ;  /* 0x0000481901007387 */ /* 0x0003e20000100800 */
[----:B---3--:R-:W-:-:S03]  /*13de0*/  IADD3 R7, R14, R7, R15 ;  /* 0x000000070e077210 */ /* 0x008fc60007ffe00f */
[----:B------:R3:W-:Y:S01]  /*13df0*/  STL [R1+0x4c], R24 ;  /* 0x00004c1801007387 */ /* 0x0007e20000100800 */
[----:B----4-:R-:W-:-:S03]  /*13e00*/  IADD3 R7, R6, R7, R13 ;  /* 0x0000000706077210 */ /* 0x010fc60007ffe00d */
[----:B------:R4:W-:Y:S01]  /*13e10*/  STL [R1+0x50], R20 ;  /* 0x0000501401007387 */ /* 0x0009e20000100800 */
[----:B------:R-:W-:-:S03]  /*13e20*/  IADD3 R7, R3, R7, R5 ;  /* 0x0000000703077210 */ /* 0x000fc60007ffe005 */
[----:B------:R4:W-:Y:S04]  /*13e30*/  STL [R1+0x54], R17 ;  /* 0x0000541101007387 */ /* 0x0009e80000100800 */
[----:B------:R4:W-:Y:S04]  /*13e40*/  STL [R1+0x58], R16 ;  /* 0x0000581001007387 */ /* 0x0009e80000100800 */
[----:B------:R4:W-:Y:S04]  /*13e50*/  STL [R1+0x5c], R15 ;  /* 0x00005c0f01007387 */ /* 0x0009e80000100800 */
[----:B------:R4:W-:Y:S01]  /*13e60*/  STL [R1+0x60], R14 ;  /* 0x0000600e01007387 */ /* 0x0009e20000100800 */
[----:B------:R-:W-:-:S03]  /*13e70*/  IADD3 R7, R0, R7, R2 ;  /* 0x0000000700077210 */ /* 0x000fc60007ffe002 */
[----:B------:R4:W-:Y:S04]  /*13e80*/  STL [R1+0x64], R13 ;  /* 0x0000640d01007387 */ /* 0x0009e80000100800 */
[----:B------:R4:W-:Y:S04]  /*13e90*/  STL [R1+0x68], R6 ;  /* 0x0000680601007387 */ /* 0x0009e80000100800 */
[----:B------:R4:W-:Y:S04]  /*13ea0*/  STL [R1+0x6c], R5 ;  /* 0x00006c0501007387 */ /* 0x0009e80000100800 */
[----:B------:R4:W-:Y:S04]  /*13eb0*/  STL [R1+0x74], R3 ;  /* 0x0000740301007387 */ /* 0x0009e80000100800 */
[----:B------:R4:W-:Y:S04]  /*13ec0*/  STL [R1+0x70], R2 ;  /* 0x0000700201007387 */ /* 0x0009e80000100800 */
[----:B------:R4:W-:Y:S04]  /*13ed0*/  STL [R1+0x7c], R0 ;  /* 0x00007c0001007387 */ /* 0x0009e80000100800 */
[----:B0-----:R0:W5:Y:S04]  /*13ee0*/  LDL.LU R29, [R1+0xd0] ;  /* 0x0000d000011d7983 */ /* 0x0011680000300800 */
[----:B--2---:R0:W5:Y:S04]  /*13ef0*/  LDL.LU R26, [R1+0xcc] ;  /* 0x0000cc00011a7983 */ /* 0x0041680000300800 */
[----:B-1----:R0:W5:Y:S04]  /*13f00*/  LDL.LU R25, [R1+0xc8] ;  /* 0x0000c80001197983 */ /* 0x0021680000300800 */
[----:B---3--:R0:W5:Y:S04]  /*13f10*/  LDL.LU R24, [R1+0xc4] ;  /* 0x0000c40001187983 */ /* 0x0081680000300800 */
[----:B----4-:R0:W5:Y:S04]  /*13f20*/  LDL.LU R20, [R1+0xc0] ;  /* 0x0000c00001147983 */ /* 0x0101680000300800 */
[----:B------:R0:W5:Y:S04]  /*13f30*/  LDL.LU R17, [R1+0xbc] ;  /* 0x0000bc0001117983 */ /* 0x0001680000300800 */
        /* <DEDUP_REMOVED lines=9> */
[----:B------:R-:W-:Y:S04]  /*13fd0*/  STL [R1+0x24], R23 ;  /* 0x0000241701007387 */ /* 0x000fe80000100800 */
[----:B------:R-:W-:Y:S04]  /*13fe0*/  STL [R1+0x2c], R22 ;  /* 0x00002c1601007387 */ /* 0x000fe80000100800 */
[----:B------:R-:W-:Y:S04]  /*13ff0*/  STL [R1+0x30], R21 ;  /* 0x0000301501007387 */ /* 0x000fe80000100800 */
[----:B------:R-:W-:Y:S04]  /*14000*/  STL [R1+0x34], R18 ;  /* 0x0000341201007387 */ /* 0x000fe80000100800 */
[----:B------:R-:W1:Y:S04]  /*14010*/  LDS R23, [R28+0x207c] ;  /* 0x00207c001c177984 */ /* 0x000e680000000800 */
[----:B------:R-:W2:Y:S04]  /*14020*/  LDS R22, [R28+0x2080] ;  /* 0x002080001c167984 */ /* 0x000ea80000000800 */
[----:B------:R-:W3:Y:S04]  /*14030*/  LDS R21, [R28+0x2084] ;  /* 0x002084001c157984 */ /* 0x000ee80000000800 */
[----:B------:R-:W4:Y:S04]  /*14040*/  LDS R18, [R28+0x2088] ;  /* 0x002088001c127984 */ /* 0x000f280000000800 */
[----:B------:R-:W-:Y:S04]  /*14050*/  STL [R1+0x40], R8 ;  /* 0x0000400801007387 */ /* 0x000fe80000100800 */
[----:B------:R-:W0:Y:S01]  /*14060*/  LDS R8, [R28+0x208c] ;  /* 0x00208c001c087984 */ /* 0x000e220000000800 */
[----:B------:R-:W-:-:S03]  /*14070*/  UMOV UR4, 0xffffffff ;  /* 0xffffffff00047882 */ /* 0x000fc60000000000 */
[----:B-1----:R1:W-:Y:S04]  /*14080*/  STL [R1+0x78], R23 ;  /* 0x0000781701007387 */ /* 0x0023e80000100800 */
[----:B--2---:R1:W-:Y:S04]  /*14090*/  STL [R1+0x84], R22 ;  /* 0x0000841601007387 */ /* 0x0043e80000100800 */
[----:B---3--:R1:W-:Y:S04]  /*140a0*/  STL [R1+0x80], R21 ;  /* 0x0000801501007387 */ /* 0x0083e80000100800 */
[----:B----4-:R1:W-:Y:S01]  /*140b0*/  STL [R1+0x88], R18 ;  /* 0x0000881201007387 */ /* 0x0103e20000100800 */
[----:B------:R-:W-:-:S04]  /*140c0*/  IADD3 R7, R22, R7, R23 ;  /* 0x0000000716077210 */ /* 0x000fc80007ffe017 */
[----:B------:R-:W-:-:S05]  /*140d0*/  IADD3 R7, R18, R7, R21 ;  /* 0x0000000712077210 */ /* 0x000fca0007ffe015 */
[----:B0-----:R-:W-:Y:S01]  /*140e0*/  IMAD.IADD R8, R7, 0x1, R8 ;  /* 0x0000000107087824 */ /* 0x001fe200078e0208 */
[----:B-1----:R-:W-:Y:S06]  /*140f0*/  BRA.DIV UR4, `(.L_x_441) ;  /* 0x000000ba044c7947 */ /* 0x002fec000b800000 */
[----:B------:R-:W0:Y:S02]  /*14100*/  SHFL.UP P0, R23, R8, 0x1, RZ ;  /* 0x0420000008177989 */ /* 0x000e2400000000ff */
[----:B0-----:R-:W-:-:S05]  /*14110*/  @P0 IMAD.IADD R23, R8, 0x1, R23 ;  /* 0x0000000108170824 */ /* 0x001fca00078e0217 */
[----:B------:R-:W0:Y:S02]  /*14120*/  SHFL.UP P0, R21, R23, 0x2, RZ ;  /* 0x0440000017157989 */ /* 0x000e2400000000ff */
[----:B0-----:R-:W-:-:S05]  /*14130*/  @P0 IMAD.IADD R21, R23, 0x1, R21 ;  /* 0x0000000117150824 */ /* 0x001fca00078e0215 */
[----:B------:R-:W0:Y:S02]  /*14140*/  SHFL.UP P0, R23, R21, 0x4, RZ ;  /* 0x0480000015177989 */ /* 0x000e2400000000ff */
[----:B0-----:R-:W-:-:S05]  /*14150*/  @P0 IMAD.IADD R23, R21, 0x1, R23 ;  /* 0x0000000115170824 */ /* 0x001fca00078e0217 */
[----:B------:R-:W0:Y:S02]  /*14160*/  SHFL.UP P0, R21, R23, 0x8, RZ ;  /* 0x0500000017157989 */ /* 0x000e2400000000ff */
[----:B0-----:R-:W-:-:S05]  /*14170*/  @P0 IMAD.IADD R21, R23, 0x1, R21 ;  /* 0x0000000117150824 */ /* 0x001fca00078e0215 */
[----:B------:R0:W1:Y:S02]  /*14180*/  SHFL.UP P0, R7, R21, 0x10, RZ ;  /* 0x0600000015077989 */ /* 0x00006400000000ff */
.L_x_716:
[----:B-1----:R-:W-:Y:S01]  /*14190*/  @P0 IMAD.IADD R7, R21, 0x1, R7 ;  /* 0x0000000115070824 */ /* 0x002fe200078e0207 */
[----:B------:R-:W2:Y:S03]  /*141a0*/  LDL.LU R22, [R1+0x20] ;  /* 0x0000200001167983 */ /* 0x000ea60000300800 */
[----:B------:R-:W-:Y:S01]  /*141b0*/  IMAD.IADD R8, R7, 0x1, -R8 ;  /* 0x0000000107087824 */ /* 0x000fe200078e0a08 */
[----:B-----5:R1:W-:Y:S03]  /*141c0*/  STL [R1+0xac], R13 ;  /* 0x0000ac0d01007387 */ /* 0x0203e60000100800 */
[----:B------:R-:W-:Y:S01]  /*141d0*/  IMAD.IADD R10, R10, 0x1, R8 ;  /* 0x000000010a0a7824 */ /* 0x000fe200078e0208 */
[----:B------:R3:W-:Y:S03]  /*141e0*/  STL [R1+0xa8], R6 ;  /* 0x0000a80601007387 */ /* 0x0007e60000100800 */
[----:B------:R-:W-:Y:S01]  /*141f0*/  IMAD.IADD R9, R9, 0x1, R10 ;  /* 0x0000000109097824 */ /* 0x000fe200078e020a */
[----:B------:R-:W4:Y:S04]  /*14200*/  LDL.LU R23, [R1+0x30] ;  /* 0x0000300001177983 */ /* 0x000f280000300800 */
[----:B-1----:R-:W4:Y:S01]  /*14210*/  LDL.LU R13, [R1+0x24] ;  /* 0x00002400010d7983 */ /* 0x002f220000300800 */
[----:B------:R-:W-:-:S03]  /*14220*/  IMAD.IADD R11, R11, 0x1, R9 ;  /* 0x000000010b0b7824 */ /* 0x000fc600078e0209 */
[----:B---3--:R-:W3:Y:S01]  /*14230*/  LDL.LU R6, [R1+0x2c] ;  /* 0x00002c0001067983 */ /* 0x008ee20000300800 */
[----:B------:R-:W-:-:S03]  /*14240*/  IMAD.IADD R12, R12, 0x1, R11 ;  /* 0x000000010c0c7824 */ /* 0x000fc600078e020b */
[----:B------:R1:W-:Y:S01]  /*14250*/  STL [R1+0xa4], R5 ;  /* 0x0000a40501007387 */ /* 0x0003e20000100800 */
[----:B------:R-:W-:-:S03]  /*14260*/  IMAD.IADD R18, R19, 0x1, R12 ;  /* 0x0000000113127824 */ /* 0x000fc600078e020c */
[----:B------:R0:W-:Y:S01]  /*14270*/  STL [R1+0x9c], R2 ;  /* 0x00009c0201007387 */ /* 0x0001e20000100800 */
[----:B------:R-:W-:-:S03]  /*14280*/  IMAD.IADD R19, R27, 0x1, R18 ;  /* 0x000000011b137824 */ /* 0x000fc600078e0212 */
[----:B------:R-:W3:Y:S04]  /*14290*/  LDL.LU R27, [R1+0x38] ;  /* 0x00003800011b7983 */ /* 0x000ee80000300800 */
[----:B-1----:R-:W3:Y:S04]  /*142a0*/  LDL R5, [R1+0x34] ;  /* 0x0000340001057983 */ /* 0x002ee80000100800 */
[----:B0-----:R-:W3:Y:S04]  /*142b0*/  LDL.LU R2, [R1+0x40] ;  /* 0x0000400001027983 */ /* 0x001ee80000300800 */
[----:B------:R0:W-:Y:S04]  /*142c0*/  STL [R1+0xa0], R3 ;  /* 0x0000a00301007387 */ /* 0x0001e80000100800 */
[----:B------:R1:W-:Y:S04]  /*142d0*/  STL [R1+0xb4], R15 ;  /* 0x0000b40f01007387 */ /* 0x0003e80000100800 */
[----:B------:R1:W-:Y:S04]  /*142e0*/  STL [R1+0x98], R0 ;  /* 0x0000980001007387 */ /* 0x0003e80000100800 */
[----:B0-----:R-:W3:Y:S04]  /*142f0*/  LDL.LU R3, [R1+0x44] ;  /* 0x0000440001037983 */ /* 0x001ee80000300800 */
[----:B-1----:R-:W3:Y:S04]  /*14300*/  LDL.LU R15, [R1+0x48] ;  /* 0x00004800010f7983 */ /* 0x002ee80000300800 */
[----:B------:R-:W3:Y:S04]  /*14310*/  LDL.LU R0, [R1+0x4c] ;  /* 0x00004c0001007983 */ /* 0x000ee80000300800 */
[----:B------:R0:W-:Y:S04]  /*14320*/  STS [R28+0x2018], R9 ;  /* 0x002018091c007388 */ /* 0x0001e80000000800 */
[----:B------:R1:W-:Y:S04]  /*14330*/  STS [R28+0x2014], R10 ;  /* 0x0020140a1c007388 */ /* 0x0003e80000000800 */
[----:B------:R-:W-:Y:S04]  /*14340*/  STL [R1+0xb0], R14 ;  /* 0x0000b00e01007387 */ /* 0x000fe80000100800 */
[----:B0-----:R-:W3:Y:S04]  /*14350*/  LDL.LU R9, [R1+0x50] ;  /* 0x0000500001097983 */ /* 0x001ee80000300800 */
[----:B-1----:R-:W3:Y:S04]  /*14360*/  LDL.LU R10, [R1+0x54] ;  /* 0x00005400010a7983 */ /* 0x002ee80000300800 */
[----:B------:R0:W-:Y:S04]  /*14370*/  STS [R28+0x201c], R11 ;  /* 0x00201c0b1c007388 */ /* 0x0001e80000000800 */
[----:B------:R1:W-:Y:S04]  /*14380*/  STS [R28+0x2020], R12 ;  /* 0x0020200c1c007388 */ /* 0x0003e80000000800 */
[----:B------:R1:W-:Y:S04]  /*14390*/  STS [R28+0x2024], R18 ;  /* 0x002024121c007388 */ /* 0x0003e80000000800 */
[----:B0-----:R-:W3:Y:S04]  /*143a0*/  LDL.LU R11, [R1+0x58] ;  /* 0x00005800010b7983 */ /* 0x001ee80000300800 */
[----:B-1----:R-:W3:Y:S04]  /*143b0*/  LDL.LU R12, [R1+0x5c] ;  /* 0x00005c00010c7983 */ /* 0x002ee80000300800 */
[----:B------:R-:W3:Y:S04]  /*143c0*/  LDL.LU R18, [R1+0x60] ;  /* 0x0000600001127983 */ /* 0x000ee80000300800 */
[----:B------:R-:W3:Y:S04]  /*143d0*/  LDL.LU R14, [R1+0x64] ;  /* 0x00006400010e7983 */ /* 0x000ee80000300800 */
[----:B------:R-:W3:Y:S04]  /*143e0*/  LDL.LU R21, [R1+0x68] ;  /* 0x0000680001157983 */ /* 0x000ee80000300800 */
[----:B------:R-:W-:Y:S01]  /*143f0*/  STS [R28+0x2010], R8 ;  /* 0x002010081c007388 */ /* 0x000fe20000000800 */
[----:B--2---:R-:W-:-:S04]  /*14400*/  IMAD.IADD R22, R22, 0x1, R19 ;  /* 0x0000000116167824 */ /* 0x004fc800078e0213 */
[----:B----4-:R-:W-:-:S04]  /*14410*/  IMAD.IADD R13, R13, 0x1, R22 ;  /* 0x000000010d0d7824 */ /* 0x010fc800078e0216 */
[----:B---3--:R-:W-:-:S04]  /*14420*/  IMAD.IADD R6, R6, 0x1, R13 ;  /* 0x0000000106067824 */ /* 0x008fc800078e020d */
[----:B------:R-:W-:Y:S01]  /*14430*/  IMAD.IADD R23, R23, 0x1, R6 ;  /* 0x0000000117177824 */ /* 0x000fe200078e0206 */
[----:B------:R0:W-:Y:S04]  /*14440*/  STS [R28+0x202c], R22 ;  /* 0x00202c161c007388 */ /* 0x0001e80000000800 */
[----:B------:R1:W-:Y:S04]  /*14450*/  STS [R28+0x2038], R23 ;  /* 0x002038171c007388 */ /* 0x0003e80000000800 */
[----:B0-----:R-:W2:Y:S01]  /*14460*/  LDL.LU R22, [R1+0x6c] ;  /* 0x00006c0001167983 */ /* 0x001ea20000300800 */
[----:B------:R-:W-:-:S03]  /*14470*/  IMAD.IADD R5, R5, 0x1, R23 ;  /* 0x0000000105057824 */ /* 0x000fc600078e0217 */
[----:B-1----:R-:W3:Y:S01]  /*14480*/  LDL.LU R23, [R1+0x74] ;  /* 0x0000740001177983 */ /* 0x002ee20000300800 */
[----:B------:R-:W-:-:S04]  /*14490*/  IMAD.IADD R27, R27, 0x1, R5 ;  /* 0x000000011b1b7824 */ /* 0x000fc800078e0205 */
[----:B------:R-:W-:Y:S01]  /*144a0*/  IMAD.IADD R8, R2, 0x1, R27 ;  /* 0x0000000102087824 */ /* 0x000fe200078e021b */
[----:B------:R0:W-:Y:S04]  /*144b0*/  STS [R28+0x2040], R27 ;  /* 0x0020401b1c007388 */ /* 0x0001e80000000800 */
[----:B0-----:R-:W4:Y:S01]  /*144c0*/  LDL.LU R27, [R1+0x70] ;  /* 0x00007000011b7983 */ /* 0x001f220000300800 */
[----:B------:R-:W-:-:S04]  /*144d0*/  IMAD.IADD R3, R3, 0x1, R8 ;  /* 0x0000000103037824 */ /* 0x000fc800078e0208 */
[----:B------:R-:W-:-:S04]  /*144e0*/  IMAD.IADD R2, R15, 0x1, R3 ;  /* 0x000000010f027824 */ /* 0x000fc800078e0203 */
[----:B------:R-:W-:Y:S01]  /*144f0*/  IMAD.IADD R0, R0, 0x1, R2 ;  /* 0x0000000100007824 */ /* 0x000fe200078e0202 */
[----:B------:R-:W-:-:S03]  /*14500*/  ISETP.NE.AND P0, PT, R4, RZ, PT ;  /* 0x000000ff0400720c */ /* 0x000fc60003f05270 */
[----:B------:R-:W-:-:S04]  /*14510*/  IMAD.IADD R9, R9, 0x1, R0 ;  /* 0x0000000109097824 */ /* 0x000fc800078e0200 */
[----:B------:R-:W-:Y:S01]  /*14520*/  IMAD.IADD R10, R10, 0x1, R9 ;  /* 0x000000010a0a7824 */ /* 0x000fe200078e0209 */
[----:B------:R0:W-:Y:S03]  /*14530*/  STS [R28+0x2028], R19 ;  /* 0x002028131c007388 */ /* 0x0001e60000000800 */
[----:B------:R-:W-:-:S04]  /*14540*/  IMAD.IADD R11, R11, 0x1, R10 ;  /* 0x000000010b0b7824 */ /* 0x000fc800078e020a */
[----:B------:R-:W-:-:S04]  /*14550*/  IMAD.IADD R12, R12, 0x1, R11 ;  /* 0x000000010c0c7824 */ /* 0x000fc800078e020b */
[----:B------:R-:W-:Y:S01]  /*14560*/  IMAD.IADD R18, R18, 0x1, R12 ;  /* 0x0000000112127824 */ /* 0x000fe200078e020c */
[----:B------:R-:W1:Y:S03]  /*14570*/  @!P0 S2R R15, SR_CgaCtaId ;  /* 0x00000000000f8919 */ /* 0x000e660000008800 */
[----:B0-----:R-:W-:-:S04]  /*14580*/  IMAD.IADD R19, R14, 0x1, R18 ;  /* 0x000000010e137824 */ /* 0x001fc800078e0212 */
[----:B------:R-:W-:Y:S01]  /*14590*/  IMAD.IADD R21, R21, 0x1, R19 ;  /* 0x0000000115157824 */ /* 0x000fe200078e0213 */
[----:B------:R-:W-:Y:S01]  /*145a0*/  STS [R28+0x2044], R8 ;  /* 0x002044081c007388 */ /* 0x000fe20000000800 */
[----:B------:R-:W-:Y:S05]  /*145b0*/  WARPSYNC.ALL ;  /* 0x0000000000007948 */ /* 0x000fea0003800000 */
[----:B------:R0:W-:Y:S04]  /*145c0*/  STS [R28+0x2054], R9 ;  /* 0x002054091c007388 */ /* 0x0001e80000000800 */
[----:B------:R0:W-:Y:S04]  /*145d0*/  STS [R28+0x2058], R10 ;  /* 0x0020580a1c007388 */ /* 0x0001e80000000800 */
[----:B0-----:R-:W4:Y:S04]  /*145e0*/  LDL.LU R9, [R1+0x78] ;  /* 0x0000780001097983 */ /* 0x001f280000300800 */
[----:B------:R-:W4:Y:S01]  /*145f0*/  LDL.LU R10, [R1+0x84] ;  /* 0x00008400010a7983 */ /* 0x000f220000300800 */
[----:B------:R-:W-:-:S03]  /*14600*/  @!P0 MOV R14, 0x400 ;  /* 0x00000400000e8802 */ /* 0x000fc60000000f00 */
[----:B------:R0:W-:Y:S01]  /*14610*/  STS [R28+0x205c], R11 ;  /* 0x00205c0b1c007388 */ /* 0x0001e20000000800 */
[----:B-1----:R-:W-:-:S03]  /*14620*/  @!P0 LEA R14, R15, R14, 0x18 ;  /* 0x0000000e0f0e8211 */ /* 0x002fc600078ec0ff */
[----:B------:R1:W-:Y:S04]  /*14630*/  STS [R28+0x2064], R18 ;  /* 0x002064121c007388 */ /* 0x0003e80000000800 */
[----:B0-----:R-:W4:Y:S04]  /*14640*/  LDL.LU R11, [R1+0x80] ;  /* 0x00008000010b7983 */ /* 0x001f280000300800 */
[----:B-1----:R-:W4:Y:S04]  /*14650*/  LDL.LU R18, [R1+0x88] ;  /* 0x0000880001127983 */ /* 0x002f280000300800 */
[----:B------:R-:W-:Y:S04]  /*14660*/  @!P0 STL [R1+0x34], R14 ;  /* 0x0000340e01008387 */ /* 0x000fe80000100800 */
[----:B------:R0:W-:Y:S04]  /*14670*/  STS [R28+0x2060], R12 ;  /* 0x0020600c1c007388 */ /* 0x0001e80000000800 */
[----:B------:R1:W-:Y:S04]  /*14680*/  STS [R28+0x2030], R13 ;  /* 0x0020300d1c007388 */ /* 0x0003e80000000800 */
[----:B------:R1:W-:Y:S04]  /*14690*/  STS [R28+0x2034], R6 ;  /* 0x002034061c007388 */ /* 0x0003e80000000800 */
[----:B0-----:R-:W4:Y:S04]  /*146a0*/  LDL.LU R12, [R1+0x34] ;  /* 0x00003400010c7983 */ /* 0x001f280000300800 */
[----:B------:R0:W-:Y:S04]  /*146b0*/  STS [R28+0x203c], R5 ;  /* 0x00203c051c007388 */ /* 0x0001e80000000800 */
[----:B------:R0:W-:Y:S04]  /*146c0*/  STS [R28+0x2048], R3 ;  /* 0x002048031c007388 */ /* 0x0001e80000000800 */
[----:B------:R0:W-:Y:S04]  /*146d0*/  STS [R28+0x204c], R2 ;  /* 0x00204c021c007388 */ /* 0x0001e80000000800 */
[----:B------:R0:W-:Y:S04]  /*146e0*/  STS [R28+0x2050], R0 ;  /* 0x002050001c007388 */ /* 0x0001e80000000800 */
[----:B------:R0:W5:Y:S04]  /*146f0*/  LDL.LU R15, [R1+0xb4] ;  /* 0x0000b400010f7983 */ /* 0x0001680000300800 */
[----:B------:R0:W5:Y:S04]  /*14700*/  LDL.LU R14, [R1+0xb0] ;  /* 0x0000b000010e7983 */ /* 0x0001680000300800 */
[----:B-1----:R1:W5:Y:S04]  /*14710*/  LDL.LU R13, [R1+0xac] ;  /* 0x0000ac00010d7983 */ /* 0x0023680000300800 */
[----:B------:R1:W5:Y:S04]  /*14720*/  LDL.LU R6, [R1+0xa8] ;  /* 0x0000a80001067983 */ /* 0x0003680000300800 */
[----:B0-----:R1:W5:Y:S04]  /*14730*/  LDL.LU R5, [R1+0xa4] ;  /* 0x0000a40001057983 */ /* 0x0013680000300800 */
[----:B------:R1:W5:Y:S04]  /*14740*/  LDL.LU R3, [R1+0xa0] ;  /* 0x0000a00001037983 */ /* 0x0003680000300800 */
[----:B------:R1:W5:Y:S04]  /*14750*/  LDL.LU R2, [R1+0x9c] ;  /* 0x00009c0001027983 */ /* 0x0003680000300800 */
[----:B------:R1:W5:Y:S01]  /*14760*/  LDL.LU R0, [R1+0x98] ;  /* 0x0000980001007983 */ /* 0x0003620000300800 */
[----:B--2---:R-:W-:-:S04]  /*14770*/  IMAD.IADD R22, R22, 0x1, R21 ;  /* 0x0000000116167824 */ /* 0x004fc800078e0215 */
[----:B---3--:R-:W-:-:S04]  /*14780*/  IMAD.IADD R23, R23, 0x1, R22 ;  /* 0x0000000117177824 */ /* 0x008fc800078e0216 */
[----:B----4-:R-:W-:Y:S02]  /*14790*/  IMAD.IADD R8, R27, 0x1, R23 ;  /* 0x000000011b087824 */ /* 0x010fe400078e0217 */
[----:B------:R0:W2:Y:S04]  /*147a0*/  SHFL.IDX PT, R27, R7, 0x1f, 0x1f ;  /* 0x03e01f00071b7f89 */ /* 0x0000a800000e0000 */
[----:B0-----:R-:W3:Y:S04]  /*147b0*/  LDL.LU R7, [R1+0x7c] ;  /* 0x00007c0001077983 */ /* 0x001ee80000300800 */
[----:B------:R0:W-:Y:S04]  /*147c0*/  STS [R28+0x2078], R8 ;  /* 0x002078081c007388 */ /* 0x0001e80000000800 */
[----:B------:R1:W-:Y:S04]  /*147d0*/  STS [R28+0x2068], R19 ;  /* 0x002068131c007388 */ /* 0x0003e80000000800 */
[----:B------:R1:W-:Y:S04]  /*147e0*/  STS [R28+0x206c], R21 ;  /* 0x00206c151c007388 */ /* 0x0003e80000000800 */
[----:B------:R1:W-:Y:S04]  /*147f0*/  STS [R28+0x2070], R22 ;  /* 0x002070161c007388 */ /* 0x0003e80000000800 */
[----:B------:R1:W-:Y:S01]  /*14800*/  STS [R28+0x2074], R23 ;  /* 0x002074171c007388 */ /* 0x0003e20000000800 */
[----:B---3--:R-:W-:-:S04]  /*14810*/  IMAD.IADD R7, R7, 0x1, R8 ;  /* 0x0000000107077824 */ /* 0x008fc800078e0208 */
[----:B------:R-:W-:-:S04]  /*14820*/  IMAD.IADD R9, R9, 0x1, R7 ;  /* 0x0000000109097824 */ /* 0x000fc800078e0207 */
[----:B------:R-:W-:-:S04]  /*14830*/  IMAD.IADD R10, R10, 0x1, R9 ;  /* 0x000000010a0a7824 */ /* 0x000fc800078e0209 */
[----:B------:R-:W-:-:S04]  /*14840*/  IMAD.IADD R11, R11, 0x1, R10 ;  /* 0x000000010b0b7824 */ /* 0x000fc800078e020a */
[----:B0-----:R-:W-:Y:S01]  /*14850*/  IMAD.IADD R8, R18, 0x1, R11 ;  /* 0x0000000112087824 */ /* 0x001fe200078e020b */
[----:B------:R1:W-:Y:S04]  /*14860*/  STS [R28+0x207c], R7 ;  /* 0x00207c071c007388 */ /* 0x0003e80000000800 */
[----:B------:R1:W-:Y:S04]  /*14870*/  STS [R28+0x2080], R9 ;  /* 0x002080091c007388 */ /* 0x0003e80000000800 */
[----:B------:R1:W-:Y:S04]  /*14880*/  STS [R28+0x2084], R10 ;  /* 0x0020840a1c007388 */ /* 0x0003e80000000800 */
[----:B------:R1:W-:Y:S04]  /*14890*/  STS [R28+0x2088], R11 ;  /* 0x0020880b1c007388 */ /* 0x0003e80000000800 */
[----:B------:R1:W-:Y:S04]  /*148a0*/  STS [R28+0x208c], R8 ;  /* 0x00208c081c007388 */ /* 0x0003e80000000800 */
[----:B--2---:R1:W-:Y:S02]  /*148b0*/  @!P0 STS [R12+0x3090], R27 ;  /* 0x0030901b0c008388 */ /* 0x0043e40000000800 */
.L_x_440:
[----:B------:R-:W-:Y:S05]  /*148c0*/  WARPSYNC.ALL ;  /* 0x0000000000007948 */ /* 0x000fea0003800000 */
[----:B-1----:R-:W-:Y:S01]  /*148d0*/  IMAD.SHL.U32 R8, R4, 0x2, RZ ;  /* 0x0000000204087824 */ /* 0x002fe200078e00ff */
[----:B------:R-:W2:Y:S04]  /*148e0*/  LDL.LU R18, [R1+0x90] ;  /* 0x0000900001127983 */ /* 0x000ea80000300800 */
[----:B------:R-:W3:Y:S04]  /*148f0*/  LDL.LU R11, [R1+0x8c] ;  /* 0x00008c00010b7983 */ /* 0x000ee80000300800 */
[----:B------:R-:W4:Y:S01]  /*14900*/  LDL.LU R9, [R1+0x3c] ;  /* 0x00003c0001097983 */ /* 0x000f220000300800 */
[----:B------:R-:W-:Y:S01]  /*14910*/  MOV R7, 0x400 ;  /* 0x0000040000077802 */ /* 0x000fe20000000f00 */
[----:B------:R-:W0:Y:S03]  /*14920*/  S2R R10, SR_CgaCtaId ;  /* 0x00000000000a7919 */ /* 0x000e260000008800 */
[----:B0-----:R-:W-:Y:S01]  /*14930*/  LEA R12, R10, R7, 0x18 ;  /* 0x000000070a0c7211 */ /* 0x001fe200078ec0ff */
[----:B------:R-:W-:Y:S06]  /*14940*/  BAR.SYNC.DEFER_BLOCKING 0x0 ;  /* 0x0000000000007b1d */ /* 0x000fec0000010000 */
[----:B------:R-:W-:Y:S04]  /*14950*/  STL [R1+0x20], R12 ;  /* 0x0000200c01007387 */ /* 0x000fe80000100800 */
[----:B------:R-:W-:Y:S04]  /*14960*/  LDS R7, [R12+0x3090] ;  /* 0x003090000c077984 */ /* 0x000fe80000000800 */
[----:B--2---:R-:W0:Y:S02]  /*14970*/  LDS R10, [R18+0x2010] ;  /* 0x00201000120a7984 */ /* 0x004e240000000800 */
[----:B0-----:R-:W-:-:S02]  /*14980*/  IMAD.IADD R10, R7, 0x1, -R10 ;  /* 0x00000001070a7824 */ /* 0x001fc400078e0a0a */
[----:B------:R-:W0:Y:S02]  /*14990*/  S2R R7, SR_SWINHI ;  /* 0x0000000000077919 */ /* 0x000e240000002f00 */
[C---:B---3--:R-:W-:Y:S02]  /*149a0*/  IMAD.IADD R11, R10.reuse, 0x1, -R11 ;  /* 0x000000010a0b7824 */ /* 0x048fe400078e0a0b */
[----:B----4-:R-:W-:-:S03]  /*149b0*/  IMAD.IADD R9, R10, 0x1, -R9 ;  /* 0x000000010a097824 */ /* 0x010fc600078e0a09 */
[----:B------:R-:W-:Y:S02]  /*149c0*/  ISETP.GE.AND P0, PT, R11, 0x800, PT ;  /* 0x000008000b00780c */ /* 0x000fe40003f06270 */
[C---:B------:R-:W-:Y:S02]  /*149d0*/  ISETP.GE.AND P2, PT, R9.reuse, 0x800, PT ;  /* 0x000008000900780c */ /* 0x040fe40003f46270 */
[----:B------:R-:W-:Y:S02]  /*149e0*/  ISETP.GT.AND P0, PT, R9, 0x7ff, !P0 ;  /* 0x000007ff0900780c */ /* 0x000fe40004704270 */
[----:B------:R-:W-:Y:S02]  /*149f0*/  ISETP.GT.AND P2, PT, R10, 0x7ff, !P2 ;  /* 0x000007ff0a00780c */ /* 0x000fe40005744270 */
[----:B------:R-:W-:Y:S02]  /*14a00*/  LEA R9, R4, 0x1, 0x1 ;  /* 0x0000000104097811 */ /* 0x000fe400078e08ff */
[----:B------:R-:W-:-:S07]  /*14a10*/  PLOP3.LUT P2, PT, P2, P0, PT, 0xa8, 0x0 ;  /* 0x000000000000781c */ /* 0x000fce0001741570 */
[----:B------:R-:W-:Y:S01]  /*14a20*/  @!P0 IMAD.MOV R9, RZ, RZ, R8 ;  /* 0x000000ffff098224 */ /* 0x000fe200078e0208 */
[----:B------:R-:W-:-:S05]  /*14a30*/  ISETP.GE.AND P0, PT, R20, 0x1, PT ;  /* 0x000000011400780c */ /* 0x000fca0003f06270 */
[----:B------:R1:W-:Y:S01]  /*14a40*/  @P2 STS [R12+0x7fe0], R9 ;  /* 0x007fe0090c002388 */ /* 0x0003e20000000800 */
[----:B------:R-:W-:Y:S02]  /*14a50*/  MOV R10, R12 ;  /* 0x0000000c000a7202 */ /* 0x000fe40000000f00 */
[----:B0-----:R-:W-:Y:S01]  /*14a60*/  MOV R11, R7 ;  /* 0x00000007000b7202 */ /* 0x001fe20000000f00 */
[----:B------:R-:W-:Y:S01]  /*14a70*/  BAR.SYNC.DEFER_BLOCKING 0x0 ;  /* 0x0000000000007b1d */ /* 0x000fe20000010000 */
[C---:B------:R-:W-:Y:S02]  /*14a80*/  IADD3 R22, P3, R10.reuse, 0x45f0, RZ ;  /* 0x000045f00a167810 */ /* 0x040fe40007f7e0ff */
[----:B------:R-:W-:-:S03]  /*14a90*/  IADD3 R20, P4, R10, 0xc00, RZ ;  /* 0x00000c000a147810 */ /* 0x000fc60007f9e0ff */
[--C-:B------:R-:W-:Y:S02]  /*14aa0*/  IMAD.X R23, RZ, RZ, R11.reuse, P3 ;  /* 0x000000ffff177224 */ /* 0x100fe400018e060b */
[----:B------:R-:W-:-:S05]  /*14ab0*/  IMAD.X R21, RZ, RZ, R11, P4 ;  /* 0x000000ffff157224 */ /* 0x000fca00020e060b */
[----:B------:R1:W-:Y:S01]  /*14ac0*/  STL.128 [R1+0x10], R20 ;  /* 0x0000101401007387 */ /* 0x0003e20000100c00 */
[----:B------:R-:W-:Y:S05]  /*14ad0*/  @!P0 BRA `(.L_x_442) ;  /* 0x0000001400508947 */ /* 0x000fea0003800000 */
[----:B------:R-:W-:Y:S01]  /*14ae0*/  VIADD R8, R29, 0x3ff ;  /* 0x000003ff1d087836 */ /* 0x000fe20000000000 */
[----:B------:R0:W2:Y:S01]  /*14af0*/  LDS R7, [R12+0x7fe0] ;  /* 0x007fe0000c077984 */ /* 0x0000a20000000800 */
[----:B------:R-:W-:Y:S01]  /*14b00*/  IMAD.MOV.U32 R19, RZ, RZ, -0x1 ;  /* 0xffffffffff137424 */ /* 0x000fe200078e00ff */
[----:B-1----:R-:W-:Y:S02]  /*14b10*/  CS2R R20, SRZ ;  /* 0x0000000000147805 */ /* 0x002fe4000001ff00 */
[----:B------:R-:W-:-:S04]  /*14b20*/  SHF.R.S32.HI R9, RZ, 0x1f, R8 ;  /* 0x0000001fff097819 */ /* 0x000fc80000011408 */
[----:B------:R-:W-:Y:S01]  /*14b30*/  LEA.HI R9, R9, R8, RZ, 0xa ;  /* 0x0000000809097211 */ /* 0x000fe200078f50ff */
[----:B0-----:R-:W-:Y:S01]  /*14b40*/  IMAD.MOV.U32 R12, RZ, RZ, R4 ;  /* 0x000000ffff0c7224 */ /* 0x001fe200078e0004 */
[----:B-----5:R-:W-:Y:S02]  /*14b50*/  SHF.L.U32 R8, R19, R6, RZ ;  /* 0x0000000613087219 */ /* 0x020fe400000006ff */
[----:B------:R-:W-:Y:S01]  /*14b60*/  SHF.R.S32.HI R18, RZ, 0xa, R9 ;  /* 0x0000000aff127819 */ /* 0x000fe20000011409 */
[----:B------:R-:W-:-:S04]  /*14b70*/  IMAD.SHL.U32 R9, R4, 0x4, RZ ;  /* 0x0000000404097824 */ /* 0x000fc800078e00ff */
[----:B------:R0:W-:Y:S01]  /*14b80*/  STL [R1+0x24], R18 ;  /* 0x0000241201007387 */ /* 0x0001e20000100800 */
[----:B------:R-:W-:-:S07]  /*14b90*/  VIADD R22, R9, 0x3 ;  /* 0x0000000309167836 */ /* 0x000fce0000000000 */
.L_x_489:
[----:B------:R-:W-:Y:S01]  /*14ba0*/  ISETP.GE.AND P5, PT, R12, R29, PT ;  /* 0x0000001d0c00720c */ /* 0x000fe20003fa6270 */
[----:B0-----:R-:W-:Y:S01]  /*14bb0*/  IMAD.MOV.U32 R18, RZ, RZ, RZ ;  /* 0x000000ffff127224 */ /* 0x001fe200078e00ff */
[----:B------:R-:W3:Y:S11]  /*14bc0*/  LDL R23, [R1+0x24] ;  /* 0x0000240001177983 */ /* 0x000ef60000100800 */
[----:B------:R-:W-:-:S05]  /*14bd0*/  @!P5 IMAD R19, R21, 0x2, R1 ;  /* 0x000000021513d824 */ /* 0x000fca00078e0201 */
[----:B------:R-:W2:Y:S01]  /*14be0*/  @!P5 LDL.U16 R18, [R19] ;  /* 0x000000001312d983 */ /* 0x000ea20000100400 */
[----:B------:R-:W-:Y:S01]  /*14bf0*/  ISETP.GE.AND P0, PT, R12, R29, PT ;  /* 0x0000001d0c00720c */ /* 0x000fe20003f06270 */
[----:B------:R-:W-:Y:S01]  /*14c00*/  VIADD R20, R20, 0x1 ;  /* 0x0000000114147836 */ /* 0x000fe20000000000 */
[----:B------:R-:W-:-:S04]  /*14c10*/  UMOV UR4, 0xffffffff ;  /* 0xffffffff00047882 */ /* 0x000fc80000000000 */
[----:B---3--:R-:W-:Y:S02]  /*14c20*/  ISETP.GE.AND P4, PT, R20, R23, PT ;  /* 0x000000171400720c */ /* 0x008fe40003f86270 */
[CC--:B--2---:R-:W-:Y:S02]  /*14c30*/  ISETP.GT.U32.AND P6, PT, R18.reuse, R7.reuse, !P0 ;  /* 0x000000071200720c */ /* 0x0c4fe400047c4070 */
[----:B------:R-:W-:Y:S01]  /*14c40*/  ISETP.EQ.AND P3, PT, R18, R7, !P0 ;  /* 0x000000071200720c */ /* 0x000fe20004762270 */
[----:B------:R-:W-:-:S04]  /*14c50*/  @!P5 VIADD R18, R21, 0x1 ;  /* 0x000000011512d836 */ /* 0x000fc80000000000 */
[----:B------:R-:W-:Y:S01]  /*14c60*/  @!P5 IMAD.MOV.U32 R21, RZ, RZ, R18 ;  /* 0x000000ffff15d224 */ /* 0x000fe200078e0012 */
[----:B------:R-:W-:Y:S07]  /*14c70*/  BRA.DIV UR4, `(.L_x_443) ;  /* 0x000000b204107947 */ /* 0x000fee000b800000 */
[----:B------:R-:W-:-:S07]  /*14c80*/  VOTE.ANY R27, PT, P6 ;  /* 0x00000000001b7806 */ /* 0x000fce00030e0100 */
.L_x_719:
[----:B------:R-:W-:-:S13]  /*14c90*/  ISETP.NE.AND P2, PT, R27, RZ, PT ;  /* 0x000000ff1b00720c */ /* 0x000fda0003f45270 */
[----:B------:R-:W-:Y:S05]  /*14ca0*/  @!P2 BRA `(.L_x_444) ;  /* 0x000000000070a947 */ /* 0x000fea0003800000 */
[----:B------:R-:W-:Y:S01]  /*14cb0*/  ISETP.NE.AND P2, PT, R6, RZ, PT ;  /* 0x000000ff0600720c */ /* 0x000fe20003f45270 */
[----:B------:R-:W-:-:S12]  /*14cc0*/  BSSY B2, `(.L_x_445) ;  /* 0x0000010000027945 */ /* 0x000fd80003800000 */
[----:B------:R-:W-:Y:S05]  /*14cd0*/  @P2 BRA `(.L_x_446) ;  /* 0x0000000000382947 */ /* 0x000fea0003800000 */
[----:B------:R-:W2:Y:S01]  /*14ce0*/  LDL R28, [R1+0x20] ;  /* 0x00002000011c7983 */ /* 0x000ea20000100800 */
[----:B------:R-:W-:Y:S02]  /*14cf0*/  VOTEU.ANY UR4, UPT, PT ;  /* 0x0000000000047886 */ /* 0x000fe400038e0100 */
[----:B------:R-:W0:Y:S01]  /*14d00*/  FLO.U32 R18, UR4 ;  /* 0x0000000400127d00 */ /* 0x000e2200080e0000 */
[----:B------:R-:W0:Y:S01]  /*14d10*/  S2R R13, SR_LANEID ;  /* 0x00000000000d7919 */ /* 0x000e220000000000 */
[----:B------:R-:W-:Y:S01]  /*14d20*/  UPOPC UR13, UR4 ;  /* 0x00000004000d72bf */ /* 0x000fe20008000000 */
[----:B------:R-:W1:Y:S01]  /*14d30*/  S2R R23, SR_LTMASK ;  /* 0x0000000000177919 */ /* 0x000e620000003900 */
[----:B0-----:R-:W-:-:S04]  /*14d40*/  ISETP.EQ.U32.AND P2, PT, R18, R13, PT ;  /* 0x0000000d1200720c */ /* 0x001fc80003f42070 */
[----:B------:R-:W0:Y:S02]  /*14d50*/  POPC R13, R27 ;  /* 0x0000001b000d7309 */ /* 0x000e240000000000 */
[----:B0-----:R-:W-:-:S07]  /*14d60*/  IMAD R19, R13, UR13, RZ ;  /* 0x0000000d0d137c24 */ /* 0x001fce000f8e02ff */
[----:B--2---:R-:W0:Y:S04]  /*14d70*/  @P2 ATOMS.ADD R19, [R28+0x7fe4], R19 ;  /* 0x007fe4131c13238c */ /* 0x004e280000000000 */
[----:B0-----:R1:W0:Y:S02]  /*14d80*/  SHFL.IDX PT, R19, R19, R18, 0x1f ;  /* 0x00001f1213137589 */ /* 0x00122400000e0000 */
[----:B-1----:R-:W-:-:S06]  /*14d90*/  LOP3.LUT R18, R23, UR4, RZ, 0xc0, !PT ;  /* 0x0000000417127c12 */ /* 0x002fcc000f8ec0ff */
[----:B------:R-:W0:Y:S02]  /*14da0*/  POPC R18, R18 ;  /* 0x0000001200127309 */ /* 0x000e240000000000 */
[----:B0-----:R-:W-:-:S07]  /*14db0*/  IMAD R13, R13, R18, R19 ;  /* 0x000000120d0d7224 */ /* 0x001fce00078e0213 */
.L_x_446:
[----:B------:R-:W-:Y:S05]  /*14dc0*/  BSYNC B2 ;  /* 0x0000000000027941 */ /* 0x000fea0003800000 */
.L_x_445:
[----:B------:R-:W-:-:S03]  /*14dd0*/  UMOV UR4, 0xffffffff ;  /* 0xffffffff00047882 */ /* 0x000fc60000000000 */
[----:B------:R-:W-:Y:S05]  /*14de0*/  BRA.DIV UR4, `(.L_x_447) ;  /* 0x000000ae04d87947 */ /* 0x000fea000b800000 */
[----:B------:R-:W0:Y:S02]  /*14df0*/  SHFL.IDX PT, R13, R13, RZ, 0x1f ;  /* 0x00001fff0d0d7589 */ /* 0x000e2400000e0000 */
.L_x_722:
[----:B------:R-:W-:Y:S02]  /*14e00*/  @P6 LOP3.LUT R18, R27, R8, RZ, 0x30, !PT ;  /* 0x000000081b126212 */ /* 0x000fe400078e30ff */
[----:B------:R-:W-:Y:S02]  /*14e10*/  @P6 R2UR UR20, R24 ;  /* 0x00000000181462ca */ /* 0x000fe400000e0000 */
[----:B------:R-:W-:Y:S02]  /*14e20*/  @P6 R2UR UR21, R25 ;  /* 0x00000000191562ca */ /* 0x000fe400000e0000 */
[----:B------:R-:W0:Y:S02]  /*14e30*/  @P6 POPC R18, R18 ;  /* 0x0000001200126309 */ /* 0x000e240000000000 */
[----:B0-----:R-:W-:-:S04]  /*14e40*/  @P6 IMAD.IADD R18, R13, 0x1, R18 ;  /* 0x000000010d126824 */ /* 0x001fc800078e0212 */
[----:B------:R-:W-:-:S05]  /*14e50*/  @P6 IMAD.WIDE R18, R18, 0x4, R14 ;  /* 0x0000000412126825 */ /* 0x000fca00078e020e */
[----:B------:R0:W-:Y:S02]  /*14e60*/  @P6 STG.E desc[UR20][R18.64], R9 ;  /* 0x0000000912006986 */ /* 0x0001e4000c101914 */
.L_x_444:
[----:B------:R-:W-:-:S03]  /*14e70*/  UMOV UR4, 0xffffffff ;  /* 0xffffffff00047882 */ /* 0x000fc60000000000 */
[----:B------:R-:W-:Y:S05]  /*14e80*/  BRA.DIV UR4, `(.L_x_448) ;  /* 0x000000ae04dc7947 */ /* 0x000fea000b800000 */
[----:B------:R-:W-:-:S07]  /*14e90*/  VOTE.ANY R27, PT, P3 ;  /* 0x00000000001b7806 */ /* 0x000fce00018e0100 */
.L_x_725:
[----:B------:R-:W-:-:S13]  /*14ea0*/  ISETP.NE.AND P2, PT, R27, RZ, PT ;  /* 0x000000ff1b00720c */ /* 0x000fda0003f45270 */
[----:B------:R-:W-:Y:S05]  /*14eb0*/  @!P2 BRA `(.L_x_449) ;  /* 0x000000000078a947 */ /* 0x000fea0003800000 */
[----:B------:R-:W-:Y:S01]  /*14ec0*/  ISETP.NE.AND P2, PT, R6, RZ, PT ;  /* 0x000000ff0600720c */ /* 0x000fe20003f45270 */
[----:B------:R-:W-:-:S12]  /*14ed0*/  BSSY B2, `(.L_x_450) ;  /* 0x0000010000027945 */ /* 0x000fd80003800000 */
[----:B------:R-:W-:Y:S05]  /*14ee0*/  @P2 BRA `(.L_x_451) ;  /* 0x0000000000382947 */ /* 0x000fea0003800000 */
[----:B------:R-:W2:Y:S01]  /*14ef0*/  LDL R28, [R1+0x20] ;  /* 0x00002000011c7983 */ /* 0x000ea20000100800 */
[----:B------:R-:W-:Y:S01]  /*14f00*/  VOTEU.ANY UR4, UPT, PT ;  /* 0x0000000000047886 */ /* 0x000fe200038e0100 */
[----:B------:R-:W-:Y:S01]  /*14f10*/  POPC R26, R27 ;  /* 0x0000001b001a7309 */ /* 0x000fe20000000000 */
[----:B------:R-:W-:Y:S01]  /*14f20*/  UPOPC UR13, UR4 ;  /* 0x00000004000d72bf */ /* 0x000fe20008000000 */
[----:B0-----:R-:W0:Y:S01]  /*14f30*/  S2R R19, SR_LANEID ;  /* 0x0000000000137919 */ /* 0x001e220000000000 */
[----:B------:R-:W1:Y:S05]  /*14f40*/  S2R R23, SR_LTMASK ;  /* 0x0000000000177919 */ /* 0x000e6a0000003900 */
[----:B------:R-:W0:Y:S02]  /*14f50*/  FLO.U32 R18, UR4 ;  /* 0x0000000400127d00 */ /* 0x000e2400080e0000 */
[----:B0-----:R-:W-:Y:S01]  /*14f60*/  ISETP.EQ.U32.AND P2, PT, R18, R19, PT ;  /* 0x000000131200720c */ /* 0x001fe20003f42070 */
[----:B------:R-:W-:-:S12]  /*14f70*/  IMAD R19, R26, UR13, RZ ;  /* 0x0000000d1a137c24 */ /* 0x000fd8000f8e02ff */
[----:B--2---:R-:W0:Y:S04]  /*14f80*/  @P2 ATOMS.ADD R19, [R28+0x7ff0], R19 ;  /* 0x007ff0131c13238c */ /* 0x004e280000000000 */
[----:B0-----:R1:W0:Y:S02]  /*14f90*/  SHFL.IDX PT, R19, R19, R18, 0x1f ;  /* 0x00001f1213137589 */ /* 0x00122400000e0000 */
[----:B-1----:R-:W-:-:S06]  /*14fa0*/  LOP3.LUT R18, R23, UR4, RZ, 0xc0, !PT ;  /* 0x0000000417127c12 */ /* 0x002fcc000f8ec0ff */
[----:B------:R-:W0:Y:S02]  /*14fb0*/  POPC R18, R18 ;  /* 0x0000001200127309 */ /* 0x000e240000000000 */
[----:B0-----:R-:W-:-:S07]  /*14fc0*/  IMAD R26, R26, R18, R19 ;  /* 0x000000121a1a7224 */ /* 0x001fce00078e0213 */
.L_x_451:
[----:B------:R-:W-:Y:S05]  /*14fd0*/  BSYNC B2 ;  /* 0x0000000000027941 */ /* 0x000fea0003800000 */
.L_x_450:
[----:B------:R-:W-:-:S03]  /*14fe0*/  UMOV UR4, 0xffffffff ;  /* 0xffffffff00047882 */ /* 0x000fc60000000000 */
[----:B------:R-:W-:Y:S05]  /*14ff0*/  BRA.DIV UR4, `(.L_x_452) ;  /* 0x000000ae04a47947 */ /* 0x000fea000b800000 */
[----:B------:R-:W1:Y:S02]  /*15000*/  SHFL.IDX PT, R26, R26, RZ, 0x1f ;  /* 0x00001fff1a1a7589 */ /* 0x000e6400000e0000 */
.L_x_728:
[----:B------:R-:W-:Y:S01]  /*15010*/  LOP3.LUT R27, R27, R8, RZ, 0x30, !PT ;  /* 0x000000081b1b7212 */ /* 0x000fe200078e30ff */
[----:B0-----:R-:W0:Y:S01]  /*15020*/  S2R R19, SR_CgaCtaId ;  /* 0x0000000000137919 */ /* 0x001e220000008800 */
[----:B------:R-:W-:-:S04]  /*15030*/  MOV R18, 0x400 ;  /* 0x0000040000127802 */ /* 0x000fc80000000f00 */
[----:B------:R-:W1:Y:S02]  /*15040*/  POPC R27, R27 ;  /* 0x0000001b001b7309 */ /* 0x000e640000000000 */
[----:B-1----:R-:W-:-:S05]  /*15050*/  IMAD.IADD R27, R26, 0x1, R27 ;  /* 0x000000011a1b7824 */ /* 0x002fca00078e021b */
[----:B------:R-:W-:Y:S02]  /*15060*/  ISETP.GT.OR P3, PT, R27, 0xe7b, !P3 ;  /* 0x00000e7b1b00780c */ /* 0x000fe40005f64670 */
[----:B0-----:R-:W-:-:S11]  /*15070*/  LEA R18, R19, R18, 0x18 ;  /* 0x0000001213127211 */ /* 0x001fd600078ec0ff */
[----:B------:R-:W-:-:S05]  /*15080*/  @!P3 IMAD R27, R27, 0x4, R18 ;  /* 0x000000041b1bb824 */ /* 0x000fca00078e0212 */
[----:B------:R1:W-:Y:S02]  /*15090*/  @!P3 STS [R27+0xc00], R9 ;  /* 0x000c00091b00b388 */ /* 0x0003e40000000800 */
.L_x_449:
[----:B------:R-:W-:Y:S01]  /*150a0*/  BSSY B2, `(.L_x_453) ;  /* 0x0000006000027945 */ /* 0x000fe20003800000 */
[----:B0-----:R-:W-:-:S03]  /*150b0*/  IMAD.MOV.U32 R18, RZ, RZ, RZ ;  /* 0x000000ffff127224 */ /* 0x001fc600078e00ff */
[----:B------:R-:W-:Y:S05]  /*150c0*/  @P5 BRA `(.L_x_454) ;  /* 0x00000000000c5947 */ /* 0x000fea0003800000 */
[----:B------:R-:W-:-:S06]  /*150d0*/  IMAD R18, R21, 0x2, R1 ;  /* 0x0000000215127824 */ /* 0x000fcc00078e0201 */
[----:B------:R-:W5:Y:S01]  /*150e0*/  LDL.U16 R18, [R18] ;  /* 0x0000000012127983 */ /* 0x000f620000100400 */
[----:B------:R-:W-:-:S07]  /*150f0*/  VIADD R21, R21, 0x1 ;  /* 0x0000000115157836 */ /* 0x000fce0000000000 */
.L_x_454:
[----:B------:R-:W-:Y:S05]  /*15100*/  BSYNC B2 ;  /* 0x0000000000027941 */ /* 0x000fea0003800000 */
.L_x_453:
[----:B------:R-:W-:Y:S01]  /*15110*/  UMOV UR4, 0xffffffff ;  /* 0xffffffff00047882 */ /* 0x000fe20000000000 */
[CC--:B-----5:R-:W-:Y:S02]  /*15120*/  ISETP.GT.U32.AND P6, PT, R18.reuse, R7.reuse, !P0 ;  /* 0x000000071200720c */ /* 0x0e0fe400047c4070 */
[----:B------:R-:W-:Y:S01]  /*15130*/  ISETP.EQ.AND P3, PT, R18, R7, !P0 ;  /* 0x000000071200720c */ /* 0x000fe20004762270 */
[----:B------:R-:W-:-:S12]  /*15140*/  BRA.DIV UR4, `(.L_x_455) ;  /* 0x000000ae047c7947 */ /* 0x000fd8000b800000 */
[----:B-1----:R-:W-:-:S07]  /*15150*/  VOTE.ANY R27, PT, P6 ;  /* 0x00000000001b7806 */ /* 0x002fce00030e0100 */
.L_x_731:
[----:B------:R-:W-:-:S13]  /*15160*/  ISETP.NE.AND P2, PT, R27, RZ, PT ;  /* 0x000000ff1b00720c */ /* 0x000fda0003f45270 */
[----:B------:R-:W-:Y:S05]  /*15170*/  @!P2 BRA `(.L_x_456) ;  /* 0x000000000080a947 */ /* 0x000fea0003800000 */
[----:B------:R-:W-:Y:S01]  /*15180*/  ISETP.NE.AND P2, PT, R6, RZ, PT ;  /* 0x000000ff0600720c */ /* 0x000fe20003f45270 */
[----:B------:R-:W-:-:S12]  /*15190*/  BSSY B2, `(.L_x_457) ;  /* 0x0000013000027945 */ /* 0x000fd80003800000 */
[----:B------:R-:W-:Y:S05]  /*151a0*/  @P2 BRA `(.L_x_458) ;  /* 0x0000000000442947 */ /* 0x000fea0003800000 */
[----:B------:R-:W0:Y:S01]  /*151b0*/  S2R R19, SR_CgaCtaId ;  /* 0x0000000000137919 */ /* 0x000e220000008800 */
[----:B------:R-:W-:Y:S01]  /*151c0*/  MOV R18, 0x400 ;  /* 0x0000040000127802 */ /* 0x000fe20000000f00 */
[----:B------:R-:W-:Y:S01]  /*151d0*/  VOTEU.ANY UR4, UPT, PT ;  /* 0x0000000000047886 */ /* 0x000fe200038e0100 */
[----:B------:R-:W1:Y:S01]  /*151e0*/  S2R R13, SR_LANEID ;  /* 0x00000000000d7919 */ /* 0x000e620000000000 */
[----:B------:R-:W-:Y:S01]  /*151f0*/  UPOPC UR13, UR4 ;  /* 0x00000004000d72bf */ /* 0x000fe20008000000 */
[----:B------:R-:W2:Y:S01]  /*15200*/  S2R R23, SR_LTMASK ;  /* 0x0000000000177919 */ /* 0x000ea20000003900 */
[----:B0-----:R-:W-:-:S05]  /*15210*/  LEA R18, R19, R18, 0x18 ;  /* 0x0000001213127211 */ /* 0x001fca00078ec0ff */
[----:B------:R-:W-:Y:S02]  /*15220*/  IMAD.MOV.U32 R28, RZ, RZ, R18 ;  /* 0x000000ffff1c7224 */ /* 0x000fe400078e0012 */
[----:B------:R-:W1:Y:S02]  /*15230*/  FLO.U32 R18, UR4 ;  /* 0x0000000400127d00 */ /* 0x000e6400080e0000 */
[----:B-1----:R-:W-:-:S06]  /*15240*/  ISETP.EQ.U32.AND P2, PT, R18, R13, PT ;  /* 0x0000000d1200720c */ /* 0x002fcc0003f42070 */
[----:B------:R-:W0:Y:S02]  /*15250*/  POPC R13, R27 ;  /* 0x0000001b000d7309 */ /* 0x000e240000000000 */
[----:B0-----:R-:W-:-:S06]  /*15260*/  IMAD R19, R13, UR13, RZ ;  /* 0x0000000d0d137c24 */ /* 0x001fcc000f8e02ff */
[----:B------:R-:W0:Y:S04]  /*15270*/  @P2 ATOMS.ADD R19, [R28+0x7fe4], R19 ;  /* 0x007fe4131c13238c */ /* 0x000e280000000000 */
[----:B0-----:R2:W0:Y:S02]  /*15280*/  SHFL.IDX PT, R19, R19, R18, 0x1f ;  /* 0x00001f1213137589 */ /* 0x00142400000e0000 */
[----:B--2---:R-:W-:-:S06]  /*15290*/  LOP3.LUT R18, R23, UR4, RZ, 0xc0, !PT ;  /* 0x0000000417127c12 */ /* 0x004fcc000f8ec0ff */
[----:B------:R-:W0:Y:S02]  /*152a0*/  POPC R18, R18 ;  /* 0x0000001200127309 */ /* 0x000e240000000000 */
[----:B0-----:R-:W-:-:S07]  /*152b0*/  IMAD R13, R13, R18, R19 ;  /* 0x000000120d0d7224 */ /* 0x001fce00078e0213 */
.L_x_458:
[----:B------:R-:W-:Y:S05]  /*152c0*/  BSYNC B2 ;  /* 0x0000000000027941 */ /* 0x000fea0003800000 */
.L_x_457:
[----:B------:R-:W-:-:S03]  /*152d0*/  UMOV UR4, 0xffffffff ;  /* 0xffffffff00047882 */ /* 0x000fc60000000000 */
[----:B------:R-:W-:Y:S05]  /*152e0*/  BRA.DIV UR4, `(.L_x_459) ;  /* 0x000000ae04387947 */ /* 0x000fea000b800000 */
[----:B------:R-:W0:Y:S02]  /*152f0*/  SHFL.IDX PT, R13, R13, RZ, 0x1f ;  /* 0x00001fff0d0d7589 */ /* 0x000e2400000e0000 */
.L_x_734:
[----:B------:R-:W-:Y:S01]  /*15300*/  @P6 LOP3.LUT R18, R27, R8, RZ, 0x30, !PT ;  /* 0x000000081b126212 */ /* 0x000fe200078e30ff */
[----:B------:R-:W-:Y:S01]  /*15310*/  @P6 VIADD R23, R22, 0xfffffffe ;  /* 0xfffffffe16176836 */ /* 0x000fe20000000000 */
[----:B------:R-:W-:Y:S02]  /*15320*/  @P6 R2UR UR20, R24 ;  /* 0x00000000181462ca */ /* 0x000fe400000e0000 */
[----:B------:R-:W-:Y:S02]  /*15330*/  @P6 R2UR UR21, R25 ;  /* 0x00000000191562ca */ /* 0x000fe400000e0000 */
[----:B------:R-:W0:Y:S02]  /*15340*/  @P6 POPC R18, R18 ;  /* 0x0000001200126309 */ /* 0x000e240000000000 */
[----:B0-----:R-:W-:-:S04]  /*15350*/  @P6 IMAD.IADD R18, R13, 0x1, R18 ;  /* 0x000000010d126824 */ /* 0x001fc800078e0212 */
[----:B------:R-:W-:-:S05]  /*15360*/  @P6 IMAD.WIDE R18, R18, 0x4, R14 ;  /* 0x0000000412126825 */ /* 0x000fca00078e020e */
[----:B------:R0:W-:Y:S02]  /*15370*/  @P6 STG.E desc[UR20][R18.64], R23 ;  /* 0x0000001712006986 */ /* 0x0001e4000c101914 */
.L_x_456:
[----:B------:R-:W-:-:S03]  /*15380*/  UMOV UR4, 0xffffffff ;  /* 0xffffffff00047882 */ /* 0x000fc60000000000 */
[----:B------:R-:W-:Y:S05]  /*15390*/  BRA.DIV UR4, `(.L_x_460) ;  /* 0x000000ae04387947 */ /* 0x000fea000b800000 */
[----:B------:R-:W-:-:S07]  /*153a0*/  VOTE.ANY R27, PT, P3 ;  /* 0x00000000001b7806 */ /* 0x000fce00018e0100 */
.L_x_737:
        /* <DEDUP_REMOVED lines=19> */
.L_x_463:
[----:B------:R-:W-:Y:S05]  /*154e0*/  BSYNC B2 ;  /* 0x0000000000027941 */ /* 0x000fea0003800000 */
.L_x_462:
[----:B------:R-:W-:-:S03]  /*154f0*/  UMOV UR4, 0xffffffff ;  /* 0xffffffff00047882 */ /* 0x000fc60000000000 */
[----:B------:R-:W-:Y:S05]  /*15500*/  BRA.DIV UR4, `(.L_x_464) ;  /* 0x000000ae04007947 */ /* 0x000fea000b800000 */
[----:B------:R-:W1:Y:S02]  /*15510*/  SHFL.IDX PT, R26, R26, RZ, 0x1f ;  /* 0x00001fff1a1a7589 */ /* 0x000e6400000e0000 */
.L_x_740:
[----:B------:R-:W-:Y:S01]  /*15520*/  LOP3.LUT R27, R27, R8, RZ, 0x30, !PT ;  /* 0x000000081b1b7212 */ /* 0x000fe200078e30ff */
[----:B0-----:R-:W0:Y:S01]  /*15530*/  S2R R19, SR_CgaCtaId ;  /* 0x0000000000137919 */ /* 0x001e220000008800 */
[----:B------:R-:W-:-:S04]  /*15540*/  MOV R18, 0x400 ;  /* 0x0000040000127802 */ /* 0x000fc80000000f00 */
[----:B------:R-:W1:Y:S02]  /*15550*/  POPC R27, R27 ;  /* 0x0000001b001b7309 */ /* 0x000e640000000000 */
[----:B-1----:R-:W-:-:S05]  /*15560*/  IMAD.IADD R27, R26, 0x1, R27 ;  /* 0x000000011a1b7824 */ /* 0x002fca00078e021b */
[----:B------:R-:W-:Y:S02]  /*15570*/  ISETP.GT.OR P3, PT, R27, 0xe7b, !P3 ;  /* 0x00000e7b1b00780c */ /* 0x000fe40005f64670 */
[----:B0-----:R-:W-:-:S11]  /*15580*/  LEA R18, R19, R18, 0x18 ;  /* 0x0000001213127211 */ /* 0x001fd600078ec0ff */
[----:B------:R-:W-:Y:S02]  /*15590*/  @!P3 IMAD R18, R27, 0x4, R18 ;  /* 0x000000041b12b824 */ /* 0x000fe400078e0212 */
[----:B------:R-:W-:-:S05]  /*155a0*/  @!P3 VIADD R19, R22, 0xfffffffe ;  /* 0xfffffffe1613b836 */ /* 0x000fca0000000000 */
[----:B------:R1:W-:Y:S02]  /*155b0*/  @!P3 STS [R18+0xc00], R19 ;  /* 0x000c00131200b388 */ /* 0x0003e40000000800 */
.L_x_461:
[----:B------:R-:W-:Y:S01]  /*155c0*/  BSSY B2, `(.L_x_465) ;  /* 0x0000006000027945 */ /* 0x000fe20003800000 */
[----:B01----:R-:W-:-:S03]  /*155d0*/  IMAD.MOV.U32 R18, RZ, RZ, RZ ;  /* 0x000000ffff127224 */ /* 0x003fc600078e00ff */
[----:B------:R-:W-:Y:S05]  /*155e0*/  @P5 BRA `(.L_x_466) ;  /* 0x00000000000c5947 */ /* 0x000fea0003800000 */
[----:B------:R-:W-:-:S06]  /*155f0*/  IMAD R18, R21, 0x2, R1 ;  /* 0x0000000215127824 */ /* 0x000fcc00078e0201 */
[----:B------:R-:W5:Y:S01]  /*15600*/  LDL.U16 R18, [R18] ;  /* 0x0000000012127983 */ /* 0x000f620000100400 */
[----:B------:R-:W-:-:S07]  /*15610*/  VIADD R21, R21, 0x1 ;  /* 0x0000000115157836 */ /* 0x000fce0000000000 */
.L_x_466:
[----:B------:R-:W-:Y:S05]  /*15620*/  BSYNC B2 ;  /* 0x0000000000027941 */ /* 0x000fea0003800000 */
.L_x_465:
[----:B------:R-:W-:Y:S01]  /*15630*/  UMOV UR4, 0xffffffff ;  /* 0xffffffff00047882 */ /* 0x000fe20000000000 */
[CC--:B-----5:R-:W-:Y:S02]  /*15640*/  ISETP.GT.U32.AND P6, PT, R18.reuse, R7.reuse, !P0 ;  /* 0x000000071200720c */ /* 0x0e0fe400047c4070 */
[----:B------:R-:W-:Y:S01]  /*15650*/  ISETP.EQ.AND P3, PT, R18, R7, !P0 ;  /* 0x000000071200720c */ /* 0x000fe20004762270 */
[----:B------:R-:W-:-:S12]  /*15660*/  BRA.DIV UR4, `(.L_x_467) ;  /* 0x000000aa04d47947 */ /* 0x000fd8000b800000 */
[----:B------:R-:W-:-:S07]  /*15670*/  VOTE.ANY R27, PT, P6 ;  /* 0x00000000001b7806 */ /* 0x000fce00030e0100 */
.L_x_743:
        /* <DEDUP_REMOVED lines=22> */
.L_x_470:
[----:B------:R-:W-:Y:S05]  /*157e0*/  BSYNC B2 ;  /* 0x0000000000027941 */ /* 0x000fea0003800000 */
.L_x_469:
[----:B------:R-:W-:-:S03]  /*157f0*/  UMOV UR4, 0xffffffff ;  /* 0xffffffff00047882 */ /* 0x000fc60000000000 */
[----:B------:R-:W-:Y:S05]  /*15800*/  BRA.DIV UR4, `(.L_x_471) ;  /* 0x000000aa04907947 */ /* 0x000fea000b800000 */
[----:B------:R-:W0:Y:S02]  /*15810*/  SHFL.IDX PT, R13, R13, RZ, 0x1f ;  /* 0x00001fff0d0d7589 */ /* 0x000e2400000e0000 */
.L_x_746:
        /* <DEDUP_REMOVED lines=8> */
.L_x_468:
[----:B------:R-:W-:-:S03]  /*158a0*/  UMOV UR4, 0xffffffff ;  /* 0xffffffff00047882 */ /* 0x000fc60000000000 */
[----:B------:R-:W-:Y:S05]  /*158b0*/  BRA.DIV UR4, `(.L_x_472) ;  /* 0x000000aa04907947 */ /* 0x000fea000b800000 */
[----:B------:R-:W-:-:S07]  /*158c0*/  VOTE.ANY R27, PT, P3 ;  /* 0x00000000001b7806 */ /* 0x000fce00018e0100 */
.L_x_749:
        /* <DEDUP_REMOVED lines=19> */
.L_x_475:
[----:B------:R-:W-:Y:S05]  /*15a00*/  BSYNC B2 ;  /* 0x0000000000027941 */ /* 0x000fea0003800000 */
.L_x_474:
[----:B------:R-:W-:-:S03]  /*15a10*/  UMOV UR4, 0xffffffff ;  /* 0xffffffff00047882 */ /* 0x000fc60000000000 */
[----:B------:R-:W-:Y:S05]  /*15a20*/  BRA.DIV UR4, `(.L_x_476) ;  /* 0x000000aa04587947 */ /* 0x000fea000b800000 */
[----:B------:R-:W1:Y:S02]  /*15a30*/  SHFL.IDX PT, R26, R26, RZ, 0x1f ;  /* 0x00001fff1a1a7589 */ /* 0x000e6400000e0000 */
.L_x_752:
        /* <DEDUP_REMOVED lines=10> */
.L_x_473:
[----:B------:R-:W-:Y:S01]  /*15ae0*/  BSSY B2, `(.L_x_477) ;  /* 0x0000006000027945 */ /* 0x000fe20003800000 */
[----:B01----:R-:W-:-:S03]  /*15af0*/  IMAD.MOV.U32 R18, RZ, RZ, RZ ;  /* 0x000000ffff127224 */ /* 0x003fc600078e00ff */
[----:B------:R-:W-:Y:S05]  /*15b00*/  @P5 BRA `(.L_x_478) ;  /* 0x00000000000c5947 */ /* 0x000fea0003800000 */
[----:B------:R-:W-:-:S06]  /*15b10*/  IMAD R18, R21, 0x2, R1 ;  /* 0x0000000215127824 */ /* 0x000fcc00078e0201 */
[----:B------:R-:W5:Y:S01]  /*15b20*/  LDL.U16 R18, [R18] ;  /* 0x0000000012127983 */ /* 0x000f620000100400 */
[----:B------:R-:W-:-:S07]  /*15b30*/  VIADD R21, R21, 0x1 ;  /* 0x0000000115157836 */ /* 0x000fce0000000000 */
.L_x_478:
[----:B------:R-:W-:Y:S05]  /*15b40*/  BSYNC B2 ;  /* 0x0000000000027941 */ /* 0x000fea0003800000 */
.L_x_477:
[----:B------:R-:W-:Y:S01]  /*15b50*/  UMOV UR4, 0xffffffff ;  /* 0xffffffff00047882 */ /* 0x000fe20000000000 */
[CC--:B-----5:R-:W-:Y:S02]  /*15b60*/  ISETP.GT.U32.AND P3, PT, R18.reuse, R7.reuse, !P0 ;  /* 0x000000071200720c */ /* 0x0e0fe40004764070 */
[----:B------:R-:W-:Y:S01]  /*15b70*/  ISETP.EQ.AND P0, PT, R18, R7, !P0 ;  /* 0x000000071200720c */ /* 0x000fe20004702270 */
[----:B------:R-:W-:-:S12]  /*15b80*/  BRA.DIV UR4, `(.L_x_479) ;  /* 0x000000aa042c7947 */ /* 0x000fd8000b800000 */
[----:B------:R-:W-:-:S07]  /*15b90*/  VOTE.ANY R27, PT, P3 ;  /* 0x00000000001b7806 */ /* 0x000fce00018e0100 */
.L_x_755:
        /* <DEDUP_REMOVED lines=22> */
.L_x_482:
[----:B------:R-:W-:Y:S05]  /*15d00*/  BSYNC B2 ;  /* 0x0000000000027941 */ /* 0x000fea0003800000 */
.L_x_481:
[----:B------:R-:W-:-:S03]  /*15d10*/  UMOV UR4, 0xffffffff ;  /* 0xffffffff00047882 */ /* 0x000fc60000000000 */
[----:B------:R-:W-:Y:S05]  /*15d20*/  BRA.DIV UR4, `(.L_x_483) ;  /* 0x000000a604e87947 */ /* 0x000fea000b800000 */
[----:B------:R-:W0:Y:S02]  /*15d30*/  SHFL.IDX PT, R13, R13, RZ, 0x1f ;  /* 0x00001fff0d0d7589 */ /* 0x000e2400000e0000 */
.L_x_758:
[----:B------:R-:W-:Y:S02]  /*15d40*/  @P3 LOP3.LUT R18, R27, R8, RZ, 0x30, !PT ;  /* 0x000000081b123212 */ /* 0x000fe400078e30ff */
[----:B------:R-:W-:Y:S02]  /*15d50*/  @P3 R2UR UR20, R24 ;  /* 0x00000000181432ca */ /* 0x000fe400000e0000 */
[----:B------:R-:W-:Y:S02]  /*15d60*/  @P3 R2UR UR21, R25 ;  /* 0x00000000191532ca */ /* 0x000fe400000e0000 */
[----:B------:R-:W0:Y:S02]  /*15d70*/  @P3 POPC R18, R18 ;  /* 0x0000001200123309 */ /* 0x000e240000000000 */
[----:B0-----:R-:W-:-:S04]  /*15d80*/  @P3 IMAD.IADD R18, R13, 0x1, R18 ;  /* 0x000000010d123824 */ /* 0x001fc800078e0212 */
[----:B------:R-:W-:-:S05]  /*15d90*/  @P3 IMAD.WIDE R18, R18, 0x4, R14 ;  /* 0x0000000412123825 */ /* 0x000fca00078e020e */
[----:B------:R0:W-:Y:S02]  /*15da0*/  @P3 STG.E desc[UR20][R18.64], R22 ;  /* 0x0000001612003986 */ /* 0x0001e4000c101914 */
.L_x_480:
[----:B------:R-:W-:-:S03]  /*15db0*/  UMOV UR4, 0xffffffff ;  /* 0xffffffff00047882 */ /* 0x000fc60000000000 */
[----:B------:R-:W-:Y:S05]  /*15dc0*/  BRA.DIV UR4, `(.L_x_484) ;  /* 0x000000a604ec7947 */ /* 0x000fea000b800000 */
[----:B------:R-:W-:-:S07]  /*15dd0*/  VOTE.ANY R27, PT, P0 ;  /* 0x00000000001b7806 */ /* 0x000fce00000e0100 */
.L_x_761:
        /* <DEDUP_REMOVED lines=19> */
.L_x_487:
[----:B------:R-:W-:Y:S05]  /*15f10*/  BSYNC B2 ;  /* 0x0000000000027941 */ /* 0x000fea0003800000 */
.L_x_486:
[----:B------:R-:W-:-:S03]  /*15f20*/  UMOV UR4, 0xffffffff ;  /* 0xffffffff00047882 */ /* 0x000fc60000000000 */
[----:B------:R-:W-:Y:S05]  /*15f30*/  BRA.DIV UR4, `(.L_x_488) ;  /* 0x000000a604b47947 */ /* 0x000fea000b800000 */
[----:B------:R-:W1:Y:S02]  /*15f40*/  SHFL.IDX PT, R26, R26, RZ, 0x1f ;  /* 0x00001fff1a1a7589 */ /* 0x000e6400000e0000 */
.L_x_764:
        /* <DEDUP_REMOVED lines=9> */
.L_x_485:
[----:B------:R-:W-:Y:S02]  /*15fe0*/  VIADD R12, R12, 0x400 ;  /* 0x000004000c0c7836 */ /* 0x000fe40000000000 */
[----:B01----:R-:W-:Y:S02]  /*15ff0*/  VIADD R22, R22, 0x1000 ;  /* 0x0000100016167836 */ /* 0x003fe40000000000 */
[----:B------:R-:W-:Y:S01]  /*16000*/  VIADD R9, R9, 0x1000 ;  /* 0x0000100009097836 */ /* 0x000fe20000000000 */
[----:B------:R-:W-:Y:S06]  /*16010*/  @!P4 BRA `(.L_x_489) ;  /* 0xffffffe800e0c947 */ /* 0x000fec000383ffff */
.L_x_442:
[----:B------:R-:W-:Y:S05]  /*16020*/  WARPSYNC.ALL ;  /* 0x0000000000007948 */ /* 0x000fea0003800000 */
[----:B------:R-:W0:Y:S08]  /*16030*/  S2UR UR4, SR_CgaCtaId ;  /* 0x00000000000479c3 */ /* 0x000e300000008800 */
[----:B------:R-:W-:Y:S01]  /*16040*/  BAR.SYNC.DEFER_BLOCKING 0x0 ;  /* 0x0000000000007b1d */ /* 0x000fe20000010000 */
[----:B------:R-:W-:Y:S01]  /*16050*/  MOV R18, 0x7060 ;  /* 0x0000706000127802 */ /* 0x000fe20000000f00 */
[----:B------:R-:W-:-:S04]  /*16060*/  IMAD.MOV.U32 R7, RZ, RZ, 0x0 ;  /* 0x00000000ff077424 */ /* 0x000fc800078e00ff */
[----:B------:R-:W-:Y:S01]  /*16070*/  UMOV UR13, 0x400 ;  /* 0x00000400000d7882 */ /* 0x000fe20000000000 */
[----:B-----5:R-:W-:Y:S01]  /*16080*/  IMAD.MOV.U32 R6, RZ, RZ, R18 ;  /* 0x000000ffff067224 */ /* 0x020fe200078e0012 */
[----:B0-----:R-:W-:-:S09]  /*16090*/  ULEA UR13, UR4, UR13, 0x18 ;  /* 0x0000000d040d7291 */ /* 0x001fd2000f8ec03f */
[----:B-1----:R-:W0:Y:S02]  /*160a0*/  LDS R9, [UR13+0x7fe4] ;  /* 0x007fe40dff097984 */ /* 0x002e240008000800 */
[----:B0-----:R-:W-:-:S04]  /*160b0*/  IADD3 R12, -R9, 0x800, RZ ;  /* 0x00000800090c7810 */ /* 0x001fc80007ffe1ff */
[----:B------:R-:W-:-:S13]  /*160c0*/  ISETP.GE.AND P0, PT, R12, 0x1, PT ;  /* 0x000000010c00780c */ /* 0x000fda0003f06270 */
[----:B------:R-:W-:Y:S05]  /*160d0*/  @!P0 RET.REL.NODEC R6 `(_ZN4vllm10persistent22persistent_topk_kernelILj1EEEvNS0_20PersistentTopKParamsE) ;  /* 0xfffffe9c06c88950 */ /* 0x000fea0003c3ffff */
[----:B------:R-:W0:Y:S02]  /*160e0*/  LDS R7, [UR13+0x7ff0] ;  /* 0x007ff00dff077984 */ /* 0x000e240008000800 */
[C---:B0-----:R-:W-:Y:S02]  /*160f0*/  ISETP.GT.AND P0, PT, R7.reuse, R12, PT ;  /* 0x0000000c0700720c */ /* 0x041fe40003f04270 */
[----:B------:R-:W-:-:S11]  /*16100*/  VIMNMX R8, R7, 0xe7c, PT ;  /* 0x00000e7c07087848 */ /* 0x000fd60003fe0100 */
[----:B------:R-:W-:Y:S05]  /*16110*/  @P0 BRA `(.L_x_490) ;  /* 0x0000000800980947 */ /* 0x000fea0003800000 */
[----:B------:R-:W-:Y:S01]  /*16120*/  ISETP.GE.AND P0, PT, R4, R8, PT ;  /* 0x000000080400720c */ /* 0x000fe20003f06270 */
[----:B------:R-:W-:-:S12]  /*16130*/  BSSY B2, `(.L_x_491) ;  /* 0x00000a0000027945 */ /* 0x000fd80003800000 */
[----:B------:R-:W-:Y:S05]  /*16140*/  @P0 BRA `(.L_x_492) ;  /* 0x0000000800780947 */ /* 0x000fea0003800000 */
[----:B------:R-:W-:Y:S01]  /*16150*/  LOP3.LUT R7, RZ, R7, RZ, 0x33, !PT ;  /* 0x00000007ff077212 */ /* 0x000fe200078e33ff */
[----:B------:R-:W-:Y:S03]  /*16160*/  BSSY B3, `(.L_x_493) ;  /* 0x0000016000037945 */ /* 0x000fe60003800000 */
[----:B------:R-:W-:-:S04]  /*16170*/  VIMNMX R7, R7, -0xe7d, !PT ;  /* 0xfffff18307077848 */ /* 0x000fc80007fe0100 */
[----:B------:R-:W-:-:S04]  /*16180*/  IADD3 R7, -R4, -0x2, -R7 ;  /* 0xfffffffe04077810 */ /* 0x000fc80007ffe907 */
[C---:B------:R-:W-:Y:S02]  /*16190*/  LEA.HI R5, R7.reuse, 0x1, RZ, 0x16 ;  /* 0x0000000107057811 */ /* 0x040fe400078fb0ff */
[----:B------:R-:W-:Y:S02]  /*161a0*/  ISETP.GE.U32.AND P2, PT, R7, 0xc00, PT ;  /* 0x00000c000700780c */ /* 0x000fe40003f46070 */
[----:B------:R-:W-:-:S13]  /*161b0*/  LOP3.LUT P0, R5, R5, 0x3, RZ, 0xc0, !PT ;  /* 0x0000000305057812 */ /* 0x000fda000780c0ff */
[----:B------:R-:W-:Y:S05]  /*161c0*/  @!P0 BRA `(.L_x_494) ;  /* 0x00000000003c8947 */ /* 0x000fea0003800000 */
[C---:B------:R-:W-:Y:S01]  /*161d0*/  LEA R10, R4.reuse, UR13, 0x2 ;  /* 0x0000000d040a7c11 */ /* 0x040fe2000f8e10ff */
[----:B------:R-:W-:-:S04]  /*161e0*/  IMAD.IADD R7, R4, 0x1, R9 ;  /* 0x0000000104077824 */ /* 0x000fc800078e0209 */
[----:B------:R-:W-:-:S04]  /*161f0*/  IMAD.WIDE R6, R7, 0x4, R14 ;  /* 0x0000000407067825 */ /* 0x000fc800078e020e */
[----:B------:R-:W-:-:S07]  /*16200*/  VIADD R10, R10, 0xc00 ;  /* 0x00000c000a0a7836 */ /* 0x000fce0000000000 */
.L_x_495:
[----:B------:R0:W1:Y:S01]  /*16210*/  LDS R11, [R10] ;  /* 0x000000000a0b7984 */ /* 0x0000620000000800 */
[----:B------:R-:W-:Y:S01]  /*16220*/  VIADD R5, R5, 0xffffffff ;  /* 0xffffffff05057836 */ /* 0x000fe20000000000 */
[----:B------:R-:W-:Y:S01]  /*16230*/  R2UR UR20, R24 ;  /* 0x00000000181472ca */ /* 0x000fe200000e0000 */
[----:B------:R-:W-:Y:S01]  /*16240*/  VIADD R4, R4, 0x400 ;  /* 0x0000040004047836 */ /* 0x000fe20000000000 */
[----:B------:R-:W-:Y:S02]  /*16250*/  R2UR UR21, R25 ;  /* 0x00000000191572ca */ /* 0x000fe400000e0000 */
[----:B------:R-:W-:Y:S01]  /*16260*/  ISETP.NE.AND P0, PT, R5, RZ, PT ;  /* 0x000000ff0500720c */ /* 0x000fe20003f05270 */
[----:B0-----:R-:W-:-:S10]  /*16270*/  VIADD R10, R10, 0x1000 ;  /* 0x000010000a0a7836 */ /* 0x001fd40000000000 */
[----:B-1----:R0:W-:Y:S02]  /*16280*/  STG.E desc[UR20][R6.64], R11 ;  /* 0x0000000b06007986 */ /* 0x0021e4000c101914 */
[----:B0-----:R-:W-:-:S05]  /*16290*/  IADD3 R6, P3, R6, 0x1000, RZ ;  /* 0x0000100006067810 */ /* 0x001fca0007f7e0ff */
[----:B------:R-:W-:Y:S01]  /*162a0*/  IMAD.X R7, RZ, RZ, R7, P3 ;  /* 0x000000ffff077224 */ /* 0x000fe200018e0607 */
[----:B------:R-:W-:Y:S07]  /*162b0*/  @P0 BRA `(.L_x_495) ;  /* 0xfffffffc00d40947 */ /* 0x000fee000383ffff */
.L_x_494:
[----:B------:R-:W-:Y:S05]  /*162c0*/  BSYNC B3 ;  /* 0x0000000000037941 */ /* 0x000fea0003800000 */
.L_x_493:
[----:B------:R-:W-:Y:S05]  /*162d0*/  @!P2 BRA `(.L_x_492) ;  /* 0x000000080014a947 */ /* 0x000fea0003800000 */
[----:B------:R-:W-:Y:S01]  /*162e0*/  IMAD.IADD R5, R8, 0x1, -R4 ;  /* 0x0000000108057824 */ /* 0x000fe200078e0a04 */
[----:B------:R-:W-:Y:S01]  /*162f0*/  BSSY B3, `(.L_x_496) ;  /* 0x0000046000037945 */ /* 0x000fe20003800000 */
[C---:B------:R-:W-:Y:S01]  /*16300*/  IMAD.IADD R9, R4.reuse, 0x1, R9 ;  /* 0x0000000104097824 */ /* 0x040fe200078e0209 */
[----:B------:R-:W-:Y:S02]  /*16310*/  PLOP3.LUT P0, PT, PT, PT, PT, 0x80, 0x0 ;  /* 0x000000000000781c */ /* 0x000fe40003f0f070 */
[----:B------:R-:W-:Y:S01]  /*16320*/  ISETP.GT.AND P2, PT, R5, 0x3000, PT ;  /* 0x000030000500780c */ /* 0x000fe20003f44270 */
[----:B------:R-:W-:Y:S01]  /*16330*/  IMAD.WIDE R14, R9, 0x4, R14 ;  /* 0x00000004090e7825 */ /* 0x000fe200078e020e */
[----:B------:R-:W-:-:S05]  /*16340*/  LEA R5, R4, UR13, 0x2 ;  /* 0x0000000d04057c11 */ /* 0x000fca000f8e10ff */
[----:B------:R-:W-:-:S06]  /*16350*/  VIADD R5, R5, 0x2c00 ;  /* 0x00002c0005057836 */ /* 0x000fcc0000000000 */
[----:B------:R-:W-:Y:S05]  /*16360*/  @!P2 BRA `(.L_x_497) ;  /* 0x0000000000f8a947 */ /* 0x000fea0003800000 */
[----:B------:R-:W-:Y:S01]  /*16370*/  PLOP3.LUT P0, PT, PT, PT, PT, 0x8, 0x0 ;  /* 0x000000000000781c */ /* 0x000fe20003f0e170 */
[----:B------:R-:W-:-:S12]  /*16380*/  VIADD R7, R8, 0xffffd000 ;  /* 0xffffd00008077836 */ /* 0x000fd80000000000 */
.L_x_498:
[----:B------:R-:W0:Y:S01]  /*16390*/  LDS R9, [R5+-0x2000] ;  /* 0xffe0000005097984 */ /* 0x000e220000000800 */
[----:B------:R-:W-:Y:S01]  /*163a0*/  R2UR UR20, R24 ;  /* 0x00000000181472ca */ /* 0x000fe200000e0000 */
[----:B------:R-:W-:Y:S01]  /*163b0*/  VIADD R4, R4, 0x4000 ;  /* 0x0000400004047836 */ /* 0x000fe20000000000 */
[C---:B------:R-:W-:Y:S01]  /*163c0*/  R2UR UR21, R25.reuse ;  /* 0x00000000191572ca */ /* 0x040fe200000e0000 */
[----:B------:R-:W1:Y:S01]  /*163d0*/  LDS R11, [R5+-0x1000] ;  /* 0xfff00000050b7984 */ /* 0x000e620000000800 */
[C---:B------:R-:W-:Y:S02]  /*163e0*/  R2UR UR22, R24.reuse ;  /* 0x00000000181672ca */ /* 0x040fe400000e0000 */
[C---:B------:R-:W-:Y:S01]  /*163f0*/  R2UR UR23, R25.reuse ;  /* 0x00000000191772ca */ /* 0x040fe200000e0000 */
[----:B------:R-:W2:Y:S01]  /*16400*/  LDS R17, [R5] ;  /* 0x0000000005117984 */ /* 0x000ea20000000800 */
[C---:B------:R-:W-:Y:S02]  /*16410*/  R2UR UR24, R24.reuse ;  /* 0x00000000181872ca */ /* 0x040fe400000e0000 */
[----:B------:R-:W-:Y:S01]  /*16420*/  R2UR UR25, R25 ;  /* 0x00000000191972ca */ /* 0x000fe200000e0000 */
[----:B------:R-:W3:Y:S01]  /*16430*/  LDS R19, [R5+0x1000] ;  /* 0x0010000005137984 */ /* 0x000ee20000000800 */
[----:B------:R-:W-:-:S02]  /*16440*/  R2UR UR26, R24 ;  /* 0x00000000181a72ca */ /* 0x000fc400000e0000 */
[C---:B------:R-:W-:Y:S01]  /*16450*/  R2UR UR27, R25.reuse ;  /* 0x00000000191b72ca */ /* 0x040fe200000e0000 */
[----:B------:R-:W4:Y:S01]  /*16460*/  LDS R21, [R5+0x2000] ;  /* 0x0020000005157984 */ /* 0x000f220000000800 */
[C---:B------:R-:W-:Y:S02]  /*16470*/  R2UR UR28, R24.reuse ;  /* 0x00000000181c72ca */ /* 0x040fe400000e0000 */
[C---:B------:R-:W-:Y:S01]  /*16480*/  R2UR UR29, R25.reuse ;  /* 0x00000000191d72ca */ /* 0x040fe200000e0000 */
[----:B------:R-:W5:Y:S01]  /*16490*/  LDS R23, [R5+0x3000] ;  /* 0x0030000005177984 */ /* 0x000f620000000800 */
[C---:B------:R-:W-:Y:S02]  /*164a0*/  R2UR UR30, R24.reuse ;  /* 0x00000000181e72ca */ /* 0x040fe400000e0000 */
[----:B------:R-:W-:Y:S01]  /*164b0*/  R2UR UR31, R25 ;  /* 0x00000000191f72ca */ /* 0x000fe200000e0000 */
[----:B------:R-:W5:Y:S01]  /*164c0*/  LDS R27, [R5+0x4000] ;  /* 0x00400000051b7984 */ /* 0x000f620000000800 */
[----:B------:R-:W-:-:S02]  /*164d0*/  R2UR UR32, R24 ;  /* 0x00000000182072ca */ /* 0x000fc400000e0000 */
[C---:B------:R-:W-:Y:S01]  /*164e0*/  R2UR UR33, R25.reuse ;  /* 0x00000000192172ca */ /* 0x040fe200000e0000 */
[----:B------:R-:W5:Y:S01]  /*164f0*/  LDS R29, [R5+0x5000] ;  /* 0x00500000051d7984 */ /* 0x000f620000000800 */
[C---:B------:R-:W-:Y:S02]  /*16500*/  R2UR UR34, R24.reuse ;  /* 0x00000000182272ca */ /* 0x040fe400000e0000 */
[C---:B------:R-:W-:Y:S01]  /*16510*/  R2UR UR35, R25.reuse ;  /* 0x00000000192372ca */ /* 0x040fe200000e0000 */
[----:B------:R-:W5:Y:S01]  /*16520*/  LDS R6, [R5+0x6000] ;  /* 0x0060000005067984 */ /* 0x000f620000000800 */
[C---:B------:R-:W-:Y:S02]  /*16530*/  R2UR UR36, R24.reuse ;  /* 0x00000000182472ca */ /* 0x040fe400000e0000 */
[----:B------:R-:W-:Y:S01]  /*16540*/  R2UR UR37, R25 ;  /* 0x00000000192572ca */ /* 0x000fe200000e0000 */
[----:B------:R-:W5:Y:S01]  /*16550*/  LDS R10, [R5+0x7000] ;  /* 0x00700000050a7984 */ /* 0x000f620000000800 */
[----:B------:R-:W-:-:S02]  /*16560*/  R2UR UR38, R24 ;  /* 0x00000000182672ca */ /* 0x000fc400000e0000 */
[----:B------:R-:W-:Y:S01]  /*16570*/  R2UR UR39, R25 ;  /* 0x00000000192772ca */ /* 0x000fe200000e0000 */
[----:B0-----:R-:W-:Y:S01]  /*16580*/  STG.E desc[UR20][R14.64], R9 ;  /* 0x000000090e007986 */ /* 0x001fe2000c101914 */
[----:B------:R-:W-:Y:S02]  /*16590*/  ISETP.GE.AND P2, PT, R4, R7, PT ;  /* 0x000000070400720c */ /* 0x000fe40003f46270 */
[----:B------:R-:W-:Y:S01]  /*165a0*/  IADD3 R16, P3, R14, 0x10000, RZ ;  /* 0x000100000e107810 */ /* 0x000fe20007f7e0ff */
[----:B-1----:R-:W-:Y:S04]  /*165b0*/  STG.E desc[UR22][R14.64+0x1000], R11 ;  /* 0x0010000b0e007986 */ /* 0x002fe8000c101916 */
[----:B--2---:R-:W-:Y:S04]  /*165c0*/  STG.E desc[UR24][R14.64+0x2000], R17 ;  /* 0x002000110e007986 */ /* 0x004fe8000c101918 */
[----:B---3--:R-:W-:Y:S04]  /*165d0*/  STG.E desc[UR26][R14.64+0x3000], R19 ;  /* 0x003000130e007986 */ /* 0x008fe8000c10191a */
[----:B----4-:R-:W-:Y:S04]  /*165e0*/  STG.E desc[UR28][R14.64+0x4000], R21 ;  /* 0x004000150e007986 */ /* 0x010fe8000c10191c */
[----:B------:R-:W0:Y:S04]  /*165f0*/  LDS R12, [R5+0x8000] ;  /* 0x00800000050c7984 */ /* 0x000e280000000800 */
[----:B------:R-:W1:Y:S04]  /*16600*/  LDS R9, [R5+0x9000] ;  /* 0x0090000005097984 */ /* 0x000e680000000800 */
[----:B------:R-:W2:Y:S04]  /*16610*/  LDS R11, [R5+0xa000] ;  /* 0x00a00000050b7984 */ /* 0x000ea80000000800 */
[----:B------:R-:W3:Y:S04]  /*16620*/  LDS R17, [R5+0xb000] ;  /* 0x00b0000005117984 */ /* 0x000ee80000000800 */
[----:B------:R-:W4:Y:S04]  /*16630*/  LDS R19, [R5+0xc000] ;  /* 0x00c0000005137984 */ /* 0x000f280000000800 */
[----:B------:R5:W4:Y:S04]  /*16640*/  LDS R21, [R5+0xd000] ;  /* 0x00d0000005157984 */ /* 0x000b280000000800 */
[----:B-----5:R5:W-:Y:S04]  /*16650*/  STG.E desc[UR30][R14.64+0x5000], R23 ;  /* 0x005000170e007986 */ /* 0x020be8000c10191e */
[----:B------:R-:W-:Y:S01]  /*16660*/  STG.E desc[UR20][R14.64+0x6000], R27 ;  /* 0x0060001b0e007986 */ /* 0x000fe2000c101914 */
[----:B------:R-:W-:-:S03]  /*16670*/  VIADD R5, R5, 0x10000 ;  /* 0x0001000005057836 */ /* 0x000fc60000000000 */
[----:B------:R-:W-:Y:S01]  /*16680*/  STG.E desc[UR22][R14.64+0x7000], R29 ;  /* 0x0070001d0e007986 */ /* 0x000fe2000c101916 */
[----:B-----5:R-:W-:-:S03]  /*16690*/  IMAD.X R23, RZ, RZ, R15, P3 ;  /* 0x000000ffff177224 */ /* 0x020fc600018e060f */
[----:B------:R-:W-:Y:S04]  /*166a0*/  STG.E desc[UR24][R14.64+0x8000], R6 ;  /* 0x008000060e007986 */ /* 0x000fe8000c101918 */
[----:B------:R-:W-:Y:S04]  /*166b0*/  STG.E desc[UR26][R14.64+0x9000], R10 ;  /* 0x0090000a0e007986 */ /* 0x000fe8000c10191a */
[----:B0-----:R-:W-:Y:S04]  /*166c0*/  STG.E desc[UR28][R14.64+0xa000], R12 ;  /* 0x00a0000c0e007986 */ /* 0x001fe8000c10191c */
[----:B-1----:R-:W-:Y:S04]  /*166d0*/  STG.E desc[UR30][R14.64+0xb000], R9 ;  /* 0x00b000090e007986 */ /* 0x002fe8000c10191e */
[----:B--2---:R-:W-:Y:S04]  /*166e0*/  STG.E desc[UR32][R14.64+0xc000], R11 ;  /* 0x00c0000b0e007986 */ /* 0x004fe8000c101920 */
[----:B---3--:R-:W-:Y:S04]  /*166f0*/  STG.E desc[UR34][R14.64+0xd000], R17 ;  /* 0x00d000110e007986 */ /* 0x008fe8000c101922 */
[----:B----4-:R-:W-:Y:S04]  /*16700*/  STG.E desc[UR36][R14.64+0xe000], R19 ;  /* 0x00e000130e007986 */ /* 0x010fe8000c101924 */
[----:B------:R0:W-:Y:S02]  /*16710*/  STG.E desc[UR38][R14.64+0xf000], R21 ;  /* 0x00f000150e007986 */ /* 0x0001e4000c101926 */
[----:B0-----:R-:W-:-:S02]  /*16720*/  IMAD.MOV.U32 R14, RZ, RZ, R16 ;  /* 0x000000ffff0e7224 */ /* 0x001fc400078e0010 */
[----:B------:R-:W-:Y:S01]  /*16730*/  IMAD.MOV.U32 R15, RZ, RZ, R23 ;  /* 0x000000ffff0f7224 */ /* 0x000fe200078e0017 */
[----:B------:R-:W-:Y:S06]  /*16740*/  @!P2 BRA `(.L_x_498) ;  /* 0xfffffffc0010a947 */ /* 0x000fec000383ffff */
.L_x_497:
[----:B------:R-:W-:Y:S05]  /*16750*/  BSYNC B3 ;  /* 0x0000000000037941 */ /* 0x000fea0003800000 */
.L_x_496:
[----:B------:R-:W-:Y:S01]  /*16760*/  IMAD.IADD R6, R8, 0x1, -R4 ;  /* 0x0000000108067824 */ /* 0x000fe200078e0a04 */
[----:B------:R-:W-:Y:S04]  /*16770*/  BSSY B3, `(.L_x_499) ;  /* 0x000002a000037945 */ /* 0x000fe80003800000 */
[----:B------:R-:W-:-:S13]  /*16780*/  ISETP.GT.AND P2, PT, R6, 0x1000, PT ;  /* 0x000010000600780c */ /* 0x000fda0003f44270 */
[----:B------:R-:W-:Y:S05]  /*16790*/  @!P2 BRA `(.L_x_500) ;  /* 0x00000000009ca947 */ /* 0x000fea0003800000 */
        /* <DEDUP_REMOVED lines=22> */
[----:B------:R0:W5:Y:S01]  /*16900*/  LDS R27, [R5+0x5000] ;  /* 0x00500000051b7984 */ /* 0x0001620000000800 */
[----:B------:R-:W-:Y:S02]  /*16910*/  R2UR UR34, R24 ;  /* 0x00000000182272ca */ /* 0x000fe400000e0000 */
[----:B------:R-:W-:Y:S02]  /*16920*/  R2UR UR35, R25 ;  /* 0x00000000192372ca */ /* 0x000fe400000e0000 */
[----:B------:R-:W-:Y:S02]  /*16930*/  IADD3 R6, P2, R14, 0x8000, RZ ;  /* 0x000080000e067810 */ /* 0x000fe40007f5e0ff */
[----:B------:R-:W-:Y:S01]  /*16940*/  PLOP3.LUT P0, PT, PT, PT, PT, 0x8, 0x0 ;  /* 0x000000000000781c */ /* 0x000fe20003f0e170 */
[----:B0-----:R-:W-:Y:S02]  /*16950*/  VIADD R5, R5, 0x8000 ;  /* 0x0000800005057836 */ /* 0x001fe40000000000 */
[----:B------:R-:W-:Y:S01]  /*16960*/  IMAD.X R29, RZ, RZ, R15, P2 ;  /* 0x000000ffff1d7224 */ /* 0x000fe200010e060f */
[----:B------:R-:W-:Y:S04]  /*16970*/  STG.E desc[UR20][R14.64], R7 ;  /* 0x000000070e007986 */ /* 0x000fe8000c101914 */
[----:B-1----:R-:W-:Y:S04]  /*16980*/  STG.E desc[UR22][R14.64+0x1000], R9 ;  /* 0x001000090e007986 */ /* 0x002fe8000c101916 */
[----:B--2---:R-:W-:Y:S04]  /*16990*/  STG.E desc[UR24][R14.64+0x2000], R11 ;  /* 0x0020000b0e007986 */ /* 0x004fe8000c101918 */
[----:B---3--:R-:W-:Y:S04]  /*169a0*/  STG.E desc[UR26][R14.64+0x3000], R17 ;  /* 0x003000110e007986 */ /* 0x008fe8000c10191a */
[----:B----4-:R-:W-:Y:S04]  /*169b0*/  STG.E desc[UR28][R14.64+0x4000], R19 ;  /* 0x004000130e007986 */ /* 0x010fe8000c10191c */
[----:B-----5:R-:W-:Y:S04]  /*169c0*/  STG.E desc[UR30][R14.64+0x5000], R21 ;  /* 0x005000150e007986 */ /* 0x020fe8000c10191e */
[----:B------:R-:W-:Y:S04]  /*169d0*/  STG.E desc[UR32][R14.64+0x6000], R23 ;  /* 0x006000170e007986 */ /* 0x000fe8000c101920 */
[----:B------:R0:W-:Y:S02]  /*169e0*/  STG.E desc[UR34][R14.64+0x7000], R27 ;  /* 0x0070001b0e007986 */ /* 0x0001e4000c101922 */
[----:B0-----:R-:W-:-:S02]  /*169f0*/  IMAD.MOV.U32 R14, RZ, RZ, R6 ;  /* 0x000000ffff0e7224 */ /* 0x001fc400078e0006 */
[----:B------:R-:W-:-:S07]  /*16a00*/  IMAD.MOV.U32 R15, RZ, RZ, R29 ;  /* 0x000000ffff0f7224 */ /* 0x000fce00078e001d */
.L_x_500:
[----:B------:R-:W-:Y:S05]  /*16a10*/  BSYNC B3 ;  /* 0x0000000000037941 */ /* 0x000fea0003800000 */
.L_x_499:
[----:B------:R-:W-:-:S13]  /*16a20*/  ISETP.LT.OR P0, PT, R4, R8, P0 ;  /* 0x000000080400720c */ /* 0x000fda0000701670 */
[----:B------:R-:W0:Y:S01]  /*16a30*/  @P0 LDS R7, [R5+-0x2000] ;  /* 0xffe0000005070984 */ /* 0x000e220000000800 */
[C---:B------:R-:W-:Y:S02]  /*16a40*/  @P0 R2UR UR20, R24.reuse ;  /* 0x00000000181402ca */ /* 0x040fe400000e0000 */
[C---:B------:R-:W-:Y:S01]  /*16a50*/  @P0 R2UR UR21, R25.reuse ;  /* 0x00000000191502ca */ /* 0x040fe200000e0000 */
[----:B------:R-:W1:Y:S01]  /*16a60*/  @P0 LDS R9, [R5+-0x1000] ;  /* 0xfff0000005090984 */ /* 0x000e620000000800 */
[C---:B------:R-:W-:Y:S02]  /*16a70*/  @P0 R2UR UR22, R24.reuse ;  /* 0x00000000181602ca */ /* 0x040fe400000e0000 */
[C---:B------:R-:W-:Y:S01]  /*16a80*/  @P0 R2UR UR23, R25.reuse ;  /* 0x00000000191702ca */ /* 0x040fe200000e0000 */
[----:B------:R-:W2:Y:S01]  /*16a90*/  @P0 LDS R11, [R5] ;  /* 0x00000000050b0984 */ /* 0x000ea20000000800 */
[C---:B------:R-:W-:Y:S02]  /*16aa0*/  @P0 R2UR UR24, R24.reuse ;  /* 0x00000000181802ca */ /* 0x040fe400000e0000 */
[----:B------:R-:W-:Y:S01]  /*16ab0*/  @P0 R2UR UR25, R25 ;  /* 0x00000000191902ca */ /* 0x000fe200000e0000 */
[----:B------:R-:W3:Y:S01]  /*16ac0*/  @P0 LDS R17, [R5+0x1000] ;  /* 0x0010000005110984 */ /* 0x000ee20000000800 */
[----:B------:R-:W-:-:S02]  /*16ad0*/  @P0 R2UR UR26, R24 ;  /* 0x00000000181a02ca */ /* 0x000fc400000e0000 */
[----:B------:R-:W-:Y:S01]  /*16ae0*/  @P0 R2UR UR27, R25 ;  /* 0x00000000191b02ca */ /* 0x000fe200000e0000 */
[----:B0-----:R0:W-:Y:S04]  /*16af0*/  @P0 STG.E desc[UR20][R14.64], R7 ;  /* 0x000000070e000986 */ /* 0x0011e8000c101914 */
[----:B-1----:R0:W-:Y:S04]  /*16b00*/  @P0 STG.E desc[UR22][R14.64+0x1000], R9 ;  /* 0x001000090e000986 */ /* 0x0021e8000c101916 */
[----:B--2---:R0:W-:Y:S04]  /*16b10*/  @P0 STG.E desc[UR24][R14.64+0x2000], R11 ;  /* 0x0020000b0e000986 */ /* 0x0041e8000c101918 */
[----:B---3--:R0:W-:Y:S02]  /*16b20*/  @P0 STG.E desc[UR26][R14.64+0x3000], R17 ;  /* 0x003000110e000986 */ /* 0x0081e4000c10191a */
.L_x_492:
[----:B------:R-:W-:Y:S05]  /*16b30*/  BSYNC B2 ;  /* 0x0000000000027941 */ /* 0x000fea0003800000 */
.L_x_491:
[----:B------:R-:W-:Y:S01]  /*16b40*/  BAR.SYNC.DEFER_BLOCKING 0x0 ;  /* 0x0000000000007b1d */ /* 0x000fe20000010000 */
[----:B------:R-:W-:Y:S01]  /*16b50*/  MOV R4, 0x7060 ;  /* 0x0000706000047802 */ /* 0x000fe20000000f00 */
[----:B------:R-:W-:-:S04]  /*16b60*/  IMAD.MOV.U32 R5, RZ, RZ, 0x0 ;  /* 0x00000000ff057424 */ /* 0x000fc800078e00ff */
[----:B0-----:R-:W-:Y:S05]  /*16b70*/  RET.REL.NODEC R4 `(_ZN4vllm10persistent22persistent_topk_kernelILj1EEEvNS0_20PersistentTopKParamsE) ;  /* 0xfffffe9404207950 */ /* 0x001fea0003c3ffff */
.L_x_490:
[----:B------:R-:W-:Y:S01]  /*16b80*/  ISETP.GT.AND P0, PT, R4, 0x17f, PT ;  /* 0x0000017f0400780c */ /* 0x000fe20003f04270 */
[----:B------:R-:W-:-:S12]  /*16b90*/  BSSY B2, `(.L_x_501) ;  /* 0x0000047000027945 */ /* 0x000fd80003800000 */
[----:B------:R-:W-:Y:S05]  /*16ba0*/  @P0 BRA `(.L_x_502) ;  /* 0x0000000400140947 */ /* 0x000fea0003800000 */
[C---:B------:R-:W-:Y:S01]  /*16bb0*/  VIMNMX R9, R4.reuse, -0x280, !PT ;  /* 0xfffffd8004097848 */ /* 0x040fe20007fe0100 */
[----:B------:R-:W-:Y:S03]  /*16bc0*/  BSSY B3, `(.L_x_503) ;  /* 0x000000f000037945 */ /* 0x000fe60003800000 */
[----:B------:R-:W-:-:S04]  /*16bd0*/  IADD3 R9, -R4, 0x3ff, R9 ;  /* 0x000003ff04097810 */ /* 0x000fc80007ffe109 */
[C---:B------:R-:W-:Y:S02]  /*16be0*/  LEA.HI R6, R9.reuse, 0x1, RZ, 0x16 ;  /* 0x0000000109067811 */ /* 0x040fe400078fb0ff */
[----:B------:R-:W-:Y:S01]  /*16bf0*/  ISETP.GE.U32.AND P2, PT, R9, 0xc00, PT ;  /* 0x00000c000900780c */ /* 0x000fe20003f46070 */
[----:B------:R-:W-:Y:S01]  /*16c00*/  IMAD.MOV.U32 R9, RZ, RZ, R4 ;  /* 0x000000ffff097224 */ /* 0x000fe200078e0004 */
[----:B------:R-:W-:-:S13]  /*16c10*/  LOP3.LUT P0, R6, R6, 0x3, RZ, 0xc0, !PT ;  /* 0x0000000306067812 */ /* 0x000fda000780c0ff */
[----:B------:R-:W-:Y:S05]  /*16c20*/  @!P0 BRA `(.L_x_504) ;  /* 0x0000000000208947 */ /* 0x000fea0003800000 */
[----:B------:R-:W-:Y:S02]  /*16c30*/  IMAD.MOV.U32 R18, RZ, RZ, R5 ;  /* 0x000000ffff127224 */ /* 0x000fe400078e0005 */
[----:B------:R-:W-:-:S07]  /*16c40*/  IMAD.MOV.U32 R9, RZ, RZ, R4 ;  /* 0x000000ffff097224 */ /* 0x000fce00078e0004 */
.L_x_505:
[----:B------:R-:W-:Y:S01]  /*16c50*/  VIADD R6, R6, 0xffffffff ;  /* 0xffffffff06067836 */ /* 0x000fe20000000000 */
[----:B------:R0:W-:Y:S01]  /*16c60*/  STS [R18], RZ ;  /* 0x000000ff12007388 */ /* 0x0001e20000000800 */
[----:B------:R-:W-:-:S03]  /*16c70*/  VIADD R9, R9, 0x400 ;  /* 0x0000040009097836 */ /* 0x000fc60000000000 */
[----:B------:R-:W-:Y:S01]  /*16c80*/  ISETP.NE.AND P0, PT, R6, RZ, PT ;  /* 0x000000ff0600720c */ /* 0x000fe20003f05270 */
[----:B0-----:R-:W-:-:S12]  /*16c90*/  VIADD R18, R18, 0x1000 ;  /* 0x0000100012127836 */ /* 0x001fd80000000000 */
[----:B------:R-:W-:Y:S05]  /*16ca0*/  @P0 BRA `(.L_x_505) ;  /* 0xfffffffc00e80947 */ /* 0x000fea000383ffff */
.L_x_504:
[----:B------:R-:W-:Y:S05]  /*16cb0*/  BSYNC B3 ;  /* 0x0000000000037941 */ /* 0x000fea0003800000 */
.L_x_503:
[----:B------:R-:W-:Y:S05]  /*16cc0*/  @!P2 BRA `(.L_x_502) ;  /* 0x0000000000cca947 */ /* 0x000fea0003800000 */
[----:B------:R-:W-:Y:S01]  /*16cd0*/  VIADD R18, R9, 0xfffff000 ;  /* 0xfffff00009127836 */ /* 0x000fe20000000000 */
[----:B------:R-:W-:Y:S01]  /*16ce0*/  BSSY B3, `(.L_x_506) ;  /* 0x000001c000037945 */ /* 0x000fe20003800000 */
[----:B------:R-:W-:-:S03]  /*16cf0*/  PLOP3.LUT P0, PT, PT, PT, PT, 0x80, 0x0 ;  /* 0x000000000000781c */ /* 0x000fc60003f0f070 */
[----:B------:R-:W-:-:S04]  /*16d00*/  IADD3 R6, -R18, -0xe80, RZ ;  /* 0xfffff18012067810 */ /* 0x000fc80007ffe1ff */
[----:B------:R-:W-:Y:S02]  /*16d10*/  ISETP.GT.AND P2, PT, R6, 0x3000, PT ;  /* 0x000030000600780c */ /* 0x000fe40003f44270 */
[----:B------:R-:W-:-:S05]  /*16d20*/  LEA R6, R9, UR13, 0x2 ;  /* 0x0000000d09067c11 */ /* 0x000fca000f8e10ff */
[----:B------:R-:W-:-:S06]  /*16d30*/  VIADD R6, R6, 0x2000 ;  /* 0x0000200006067836 */ /* 0x000fcc0000000000 */
[----:B------:R-:W-:Y:S05]  /*16d40*/  @!P2 BRA `(.L_x_507) ;  /* 0x000000000054a947 */ /* 0x000fea0003800000 */
[----:B------:R-:W-:-:S13]  /*16d50*/  PLOP3.LUT P0, PT, PT, PT, PT, 0x8, 0x0 ;  /* 0x000000000000781c */ /* 0x000fda0003f0e170 */
.L_x_508:
        /* <DEDUP_REMOVED lines=20> */
.L_x_507:
[----:B------:R-:W-:Y:S05]  /*16ea0*/  BSYNC B3 ;  /* 0x0000000000037941 */ /* 0x000fea0003800000 */
.L_x_506:
        /* <DEDUP_REMOVED lines=15> */
.L_x_510:
[----:B------:R-:W-:Y:S05]  /*16fa0*/  BSYNC B3 ;  /* 0x0000000000037941 */ /* 0x000fea0003800000 */
.L_x_509:
[----:B------:R-:W-:-:S13]  /*16fb0*/  ISETP.LT.OR P0, PT, R18, -0xe80, P0 ;  /* 0xfffff1801200780c */ /* 0x000fda0000701670 */
[----:B------:R0:W-:Y:S04]  /*16fc0*/  @P0 STS [R6+-0x2000], RZ ;  /* 0xffe000ff06000388 */ /* 0x0001e80000000800 */
[----:B------:R0:W-:Y:S04]  /*16fd0*/  @P0 STS [R6+-0x1000], RZ ;  /* 0xfff000ff06000388 */ /* 0x0001e80000000800 */
[----:B------:R0:W-:Y:S04]  /*16fe0*/  @P0 STS [R6], RZ ;  /* 0x000000ff06000388 */ /* 0x0001e80000000800 */
[----:B------:R0:W-:Y:S02]  /*16ff0*/  @P0 STS [R6+0x1000], RZ ;  /* 0x001000ff06000388 */ /* 0x0001e40000000800 */
.L_x_502:
[----:B------:R-:W-:Y:S05]  /*17000*/  BSYNC B2 ;  /* 0x0000000000027941 */ /* 0x000fea0003800000 */
.L_x_501:
[----:B------:R-:W-:Y:S01]  /*17010*/  BAR.SYNC.DEFER_BLOCKING 0x0 ;  /* 0x0000000000007b1d */ /* 0x000fe20000010000 */
[----:B------:R-:W-:-:S05]  /*17020*/  ISETP.GE.AND P0, PT, R4, R8, PT ;  /* 0x000000080400720c */ /* 0x000fca0003f06270 */
[----:B------:R-:W-:Y:S08]  /*17030*/  BSSY B2, `(.L_x_511) ;  /* 0x000004b000027945 */ /* 0x000ff00003800000 */
[----:B------:R-:W-:Y:S05]  /*17040*/  @P0 BRA `(.L_x_512) ;  /* 0x0000000400240947 */ /* 0x000fea0003800000 */
[----:B------:R-:W-:Y:S01]  /*17050*/  LOP3.LUT R7, RZ, R7, RZ, 0x33, !PT ;  /* 0x00000007ff077212 */ /* 0x000fe200078e33ff */
[----:B------:R-:W-:Y:S01]  /*17060*/  BSSY B3, `(.L_x_513) ;  /* 0x000001a000037945 */ /* 0x000fe20003800000 */
[----:B------:R-:W-:Y:S02]  /*17070*/  IMAD.MOV.U32 R9, RZ, RZ, R4 ;  /* 0x000000ffff097224 */ /* 0x000fe400078e0004 */
[----:B------:R-:W-:-:S04]  /*17080*/  VIMNMX R7, R7, -0xe7d, !PT ;  /* 0xfffff18307077848 */ /* 0x000fc80007fe0100 */
[----:B------:R-:W-:-:S04]  /*17090*/  IADD3 R7, -R4, -0x2, -R7 ;  /* 0xfffffffe04077810 */ /* 0x000fc80007ffe907 */
[C---:B0-----:R-:W-:Y:S02]  /*170a0*/  LEA.HI R6, R7.reuse, 0x1, RZ, 0x16 ;  /* 0x0000000107067811 */ /* 0x041fe400078fb0ff */
[----:B------:R-:W-:Y:S02]  /*170b0*/  ISETP.GE.U32.AND P2, PT, R7, 0xc00, PT ;  /* 0x00000c000700780c */ /* 0x000fe40003f46070 */
[----:B------:R-:W-:-:S13]  /*170c0*/  LOP3.LUT P0, R19, R6, 0x3, RZ, 0xc0, !PT ;  /* 0x0000000306137812 */ /* 0x000fda000780c0ff */
[----:B------:R-:W-:Y:S05]  /*170d0*/  @!P0 BRA `(.L_x_514) ;  /* 0x0000000000488947 */ /* 0x000fea0003800000 */
[----:B------:R-:W-:Y:S02]  /*170e0*/  VIADD R18, R5, 0xc00 ;  /* 0x00000c0005127836 */ /* 0x000fe40000000000 */
[----:B------:R-:W-:-:S07]  /*170f0*/  IMAD.MOV.U32 R9, RZ, RZ, R4 ;  /* 0x000000ffff097224 */ /* 0x000fce00078e0004 */
.L_x_515:
[----:B0-----:R-:W0:Y:S01]  /*17100*/  LDS R7, [R18] ;  /* 0x0000000012077984 */ /* 0x001e220000000800 */
[----:B------:R-:W-:Y:S02]  /*17110*/  R2UR UR20, R24 ;  /* 0x00000000181472ca */ /* 0x000fe400000e0000 */
[----:B------:R-:W-:Y:S01]  /*17120*/  R2UR UR21, R25 ;  /* 0x00000000191572ca */ /* 0x000fe200000e0000 */
[----:B0-----:R-:W-:-:S12]  /*17130*/  IMAD.WIDE R6, R7, 0x4, R16 ;  /* 0x0000000407067825 */ /* 0x001fd800078e0210 */
[----:B------:R-:W2:Y:S01]  /*17140*/  LDG.E R6, desc[UR20][R6.64] ;  /* 0x0000001406067981 */ /* 0x000ea2000c1e1900 */
[----:B------:R-:W-:Y:S02]  /*17150*/  VIADD R19, R19, 0xffffffff ;  /* 0xffffffff13137836 */ /* 0x000fe40000000000 */
[----:B------:R-:W-:Y:S02]  /*17160*/  VIADD R9, R9, 0x400 ;  /* 0x0000040009097836 */ /* 0x000fe40000000000 */
[----:B------:R-:W-:Y:S01]  /*17170*/  VIADD R18, R18, 0x1000 ;  /* 0x0000100012127836 */ /* 0x000fe20000000000 */
[----:B--2---:R-:W-:Y:S02]  /*17180*/  ISETP.GE.AND P0, PT, R6, RZ, PT ;  /* 0x000000ff0600720c */ /* 0x004fe40003f06270 */
[----:B------:R-:W-:-:S11]  /*17190*/  LOP3.LUT R20, RZ, R6, RZ, 0x33, !PT ;  /* 0x00000006ff147212 */ /* 0x000fd600078e33ff */
[----:B------:R-:W-:Y:S02]  /*171a0*/  @P0 LOP3.LUT R20, R6, 0x80000000, RZ, 0xfc, !PT ;  /* 0x8000000006140812 */ /* 0x000fe400078efcff */
[----:B------:R-:W-:Y:S02]  /*171b0*/  ISETP.NE.AND P0, PT, R19, RZ, PT ;  /* 0x000000ff1300720c */ /* 0x000fe40003f05270 */
[----:B------:R-:W-:-:S04]  /*171c0*/  SHF.R.U32.HI R20, RZ, 0x16, R20 ;  /* 0x00000016ff147819 */ /* 0x000fc80000011614 */
[----:B------:R-:W-:-:S05]  /*171d0*/  LOP3.LUT R20, R20, 0x3fc, RZ, 0xc0, !PT ;  /* 0x000003fc14147812 */ /* 0x000fca00078ec0ff */
[----:B------:R0:W-:Y:S02]  /*171e0*/  ATOMS.POPC.INC.32 RZ, [R20+UR13] ;  /* 0x0000000014ff7f8c */ /* 0x0001e4000d80000d */
[----:B------:R-:W-:Y:S05]  /*171f0*/  @P0 BRA `(.L_x_515) ;  /* 0xfffffffc00c00947 */ /* 0x000fea000383ffff */
.L_x_514:
[----:B------:R-:W-:Y:S05]  /*17200*/  BSYNC B3 ;  /* 0x0000000000037941 */ /* 0x000fea0003800000 */
.L_x_513:
[----:B------:R-:W-:Y:S05]  /*17210*/  @!P2 BRA `(.L_x_512) ;  /* 0x0000000000b0a947 */ /* 0x000fea0003800000 */
[----:B------:R-:W-:-:S05]  /*17220*/  LEA R18, R9, UR13, 0x2 ;  /* 0x0000000d09127c11 */ /* 0x000fca000f8e10ff */
[----:B------:R-:W-:-:S07]  /*17230*/  VIADD R18, R18, 0x2c00 ;  /* 0x00002c0012127836 */ /* 0x000fce0000000000 */
.L_x_516:
[----:B-1----:R-:W1:Y:S01]  /*17240*/  LDS R7, [R18+-0x2000] ;  /* 0xffe0000012077984 */ /* 0x002e620000000800 */
[----:B------:R-:W-:Y:S02]  /*17250*/  R2UR UR20, R24 ;  /* 0x00000000181472ca */ /* 0x000fe400000e0000 */
[----:B------:R-:W-:Y:S01]  /*17260*/  R2UR UR21, R25 ;  /* 0x00000000191572ca */ /* 0x000fe200000e0000 */
[----:B-1----:R-:W-:-:S12]  /*17270*/  IMAD.WIDE R6, R7, 0x4, R16 ;  /* 0x0000000407067825 */ /* 0x002fd800078e0210 */
[----:B------:R-:W2:Y:S02]  /*17280*/  LDG.E R6, desc[UR20][R6.64] ;  /* 0x0000001406067981 */ /* 0x000ea4000c1e1900 */
[----:B--2---:R-:W-:Y:S02]  /*17290*/  ISETP.GE.AND P0, PT, R6, RZ, PT ;  /* 0x000000ff0600720c */ /* 0x004fe40003f06270 */
[----:B------:R-:W-:-:S11]  /*172a0*/  LOP3.LUT R19, RZ, R6, RZ, 0x33, !PT ;  /* 0x00000006ff137212 */ /* 0x000fd600078e33ff */
[----:B------:R-:W-:-:S04]  /*172b0*/  @P0 LOP3.LUT R19, R6, 0x80000000, RZ, 0xfc, !PT ;  /* 0x8000000006130812 */ /* 0x000fc800078efcff */
[----:B------:R-:W-:-:S04]  /*172c0*/  SHF.R.U32.HI R19, RZ, 0x16, R19 ;  /* 0x00000016ff137819 */ /* 0x000fc80000011613 */
[----:B------:R-:W-:-:S05]  /*172d0*/  LOP3.LUT R19, R19, 0x3fc, RZ, 0xc0, !PT ;  /* 0x000003fc13137812 */ /* 0x000fca00078ec0ff */
[----:B------:R-:W-:Y:S04]  /*172e0*/  ATOMS.POPC.INC.32 RZ, [R19+UR13] ;  /* 0x0000000013ff7f8c */ /* 0x000fe8000d80000d */
[----:B------:R-:W1:Y:S02]  /*172f0*/  LDS R21, [R18+-0x1000] ;  /* 0xfff0000012157984 */ /* 0x000e640000000800 */
[----:B-1----:R-:W-:-:S05]  /*17300*/  IMAD.WIDE R6, R21, 0x4, R16 ;  /* 0x0000000415067825 */ /* 0x002fca00078e0210 */
[----:B0-----:R-:W2:Y:S02]  /*17310*/  LDG.E R20, desc[UR20][R6.64] ;  /* 0x0000001406147981 */ /* 0x001ea4000c1e1900 */
[----:B--2---:R-:W-:Y:S02]  /*17320*/  ISETP.GE.AND P0, PT, R20, RZ, PT ;  /* 0x000000ff1400720c */ /* 0x004fe40003f06270 */
[----:B------:R-:W-:-:S11]  /*17330*/  LOP3.LUT R21, RZ, R20, RZ, 0x33, !PT ;  /* 0x00000014ff157212 */ /* 0x000fd600078e33ff */
[----:B------:R-:W-:-:S04]  /*17340*/  @P0 LOP3.LUT R21, R20, 0x80000000, RZ, 0xfc, !PT ;  /* 0x8000000014150812 */ /* 0x000fc800078efcff */
[----:B------:R-:W-:-:S04]  /*17350*/  SHF.R.U32.HI R21, RZ, 0x16, R21 ;  /* 0x00000016ff157819 */ /* 0x000fc80000011615 */
[----:B------:R-:W-:-:S05]  /*17360*/  LOP3.LUT R21, R21, 0x3fc, RZ, 0xc0, !PT ;  /* 0x000003fc15157812 */ /* 0x000fca00078ec0ff */
[----:B------:R-:W-:Y:S04]  /*17370*/  ATOMS.POPC.INC.32 RZ, [R21+UR13] ;  /* 0x0000000015ff7f8c */ /* 0x000fe8000d80000d */
[----:B------:R-:W0:Y:S02]  /*17380*/  LDS R19, [R18] ;  /* 0x0000000012137984 */ /* 0x000e240000000800 */
[----:B0-----:R-:W-:-:S05]  /*17390*/  IMAD.WIDE R6, R19, 0x4, R16 ;  /* 0x0000000413067825 */ /* 0x001fca00078e0210 */
[----:B------:R-:W2:Y:S02]  /*173a0*/  LDG.E R19, desc[UR20][R6.64] ;  /* 0x0000001406137981 */ /* 0x000ea4000c1e1900 */
[----:B--2---:R-:W-:Y:S02]  /*173b0*/  ISETP.GE.AND P0, PT, R19, RZ, PT ;  /* 0x000000ff1300720c */ /* 0x004fe40003f06270 */
[----:B------:R-:W-:-:S11]  /*173c0*/  LOP3.LUT R20, RZ, R19, RZ, 0x33, !PT ;  /* 0x00000013ff147212 */ /* 0x000fd600078e33ff */
[----:B------:R-:W-:-:S04]  /*173d0*/  @P0 LOP3.LUT R20, R19, 0x80000000, RZ, 0xfc, !PT ;  /* 0x8000000013140812 */ /* 0x000fc800078efcff */
[----:B------:R-:W-:-:S04]  /*173e0*/  SHF.R.U32.HI R20, RZ, 0x16, R20 ;  /* 0x00000016ff147819 */ /* 0x000fc80000011614 */
[----:B------:R-:W-:-:S05]  /*173f0*/  LOP3.LUT R20, R20, 0x3fc, RZ, 0xc0, !PT ;  /* 0x000003fc14147812 */ /* 0x000fca00078ec0ff */
[----:B------:R-:W-:Y:S04]  /*17400*/  ATOMS.POPC.INC.32 RZ, [R20+UR13] ;  /* 0x0000000014ff7f8c */ /* 0x000fe8000d80000d */
[----:B------:R-:W0:Y:S02]  /*17410*/  LDS R19, [R18+0x1000] ;  /* 0x0010000012137984 */ /* 0x000e240000000800 */
[----:B0-----:R-:W-:-:S05]  /*17420*/  IMAD.WIDE R6, R19, 0x4, R16 ;  /* 0x0000000413067825 */ /* 0x001fca00078e0210 */
[----:B------:R-:W2:Y:S01]  /*17430*/  LDG.E R19, desc[UR20][R6.64] ;  /* 0x0000001406137981 */ /* 0x000ea2000c1e1900 */
[----:B------:R-:W-:Y:S02]  /*17440*/  VIADD R9, R9, 0x1000 ;  /* 0x0000100009097836 */ /* 0x000fe40000000000 */
[----:B------:R-:W-:Y:S01]  /*17450*/  VIADD R18, R18, 0x4000 ;  /* 0x0000400012127836 */ /* 0x000fe20000000000 */
[----:B--2---:R-:W-:Y:S02]  /*17460*/  ISETP.GE.AND P0, PT, R19, RZ, PT ;  /* 0x000000ff1300720c */ /* 0x004fe40003f06270 */
[----:B------:R-:W-:-:S11]  /*17470*/  LOP3.LUT R21, RZ, R19, RZ, 0x33, !PT ;  /* 0x00000013ff157212 */ /* 0x000fd600078e33ff */
[----:B------:R-:W-:Y:S02]  /*17480*/  @P0 LOP3.LUT R21, R19, 0x80000000, RZ, 0xfc, !PT ;  /* 0x8000000013150812 */ /* 0x000fe400078efcff */
[----:B------:R-:W-:Y:S02]  /*17490*/  ISETP.GE.AND P0, PT, R9, R8, PT ;  /* 0x000000080900720c */ /* 0x000fe40003f06270 */
[----:B------:R-:W-:-:S04]  /*174a0*/  SHF.R.U32.HI R21, RZ, 0x16, R21 ;  /* 0x00000016ff157819 */ /* 0x000fc80000011615 */
[----:B------:R-:W-:-:S05]  /*174b0*/  LOP3.LUT R21, R21, 0x3fc, RZ, 0xc0, !PT ;  /* 0x000003fc15157812 */ /* 0x000fca00078ec0ff */
[----:B------:R1:W-:Y:S02]  /*174c0*/  ATOMS.POPC.INC.32 RZ, [R21+UR13] ;  /* 0x0000000015ff7f8c */ /* 0x0003e4000d80000d */
[----:B------:R-:W-:Y:S05]  /*174d0*/  @!P0 BRA `(.L_x_516) ;  /* 0xfffffffc00588947 */ /* 0x000fea000383ffff */
.L_x_512:
[----:B------:R-:W-:Y:S05]  /*174e0*/  BSYNC B2 ;  /* 0x0000000000027941 */ /* 0x000fea0003800000 */
.L_x_511:
[----:B------:R-:W-:Y:S01]  /*174f0*/  BAR.SYNC.DEFER_BLOCKING 0x0 ;  /* 0x0000000000007b1d */ /* 0x000fe20000010000 */
[----:B------:R-:W-:-:S05]  /*17500*/  ISETP.GT.AND P0, PT, R4, 0xff, PT ;  /* 0x000000ff0400780c */ /* 0x000fca0003f04270 */
[----:B------:R-:W-:Y:S01]  /*17510*/  BSSY B2, `(.L_x_517) ;  /* 0x0000008000027945 */ /* 0x000fe20003800000 */
[----:B------:R-:W2:Y:S07]  /*17520*/  LDS R9, [UR13+0x7ff0] ;  /* 0x007ff00dff097984 */ /* 0x000eae0008000800 */
[----:B------:R-:W-:Y:S05]  /*17530*/  @P0 BRA `(.L_x_518) ;  /* 0x0000000000140947 */ /* 0x000fea0003800000 */
[----:B------:R-:W-:Y:S01]  /*17540*/  ISETP.NE.AND P2, PT, R4, 0xff, PT ;  /* 0x000000ff0400780c */ /* 0x000fe20003f45270 */
[----:B0-----:R-:W-:-:S12]  /*17550*/  LDS R6, [R5] ;  /* 0x0000000005067984 */ /* 0x001fd80000000800 */
[----:B------:R-:W0:Y:S02]  /*17560*/  @P2 LDS R7, [R5+0x4] ;  /* 0x0000040005072984 */ /* 0x000e240000000800 */
[----:B0-----:R-:W-:-:S05]  /*17570*/  @P2 IMAD.IADD R6, R6, 0x1, R7 ;  /* 0x0000000106062824 */ /* 0x001fca00078e0207 */
[----:B------:R3:W-:Y:S02]  /*17580*/  STS [R5+0x600], R6 ;  /* 0x0006000605007388 */ /* 0x0007e40000000800 */
.L_x_518:
[----:B------:R-:W-:Y:S05]  /*17590*/  BSYNC B2 ;  /* 0x0000000000027941 */ /* 0x000fea0003800000 */
.L_x_517:
[----:B------:R-:W-:Y:S06]  /*175a0*/  BAR.SYNC.DEFER_BLOCKING 0x0 ;  /* 0x0000000000007b1d */ /* 0x000fec0000010000 */
[----:B------:R-:W-:Y:S04]  /*175b0*/  BSSY B2, `(.L_x_519) ;  /* 0x0000007000027945 */ /* 0x000fe80003800000 */
[----:B------:R-:W-:Y:S05]  /*175c0*/  @P0 BRA `(.L_x_520) ;  /* 0x0000000000140947 */ /* 0x000fea0003800000 */
[----:B------:R-:W-:Y:S01]  /*175d0*/  ISETP.GT.AND P2, PT, R4, 0xfd, PT ;  /* 0x000000fd0400780c */ /* 0x000fe20003f44270 */
[----:B0--3--:R-:W-:-:S12]  /*175e0*/  LDS R6, [R5+0x600] ;  /* 0x0006000005067984 */ /* 0x009fd80000000800 */
[----:B------:R-:W0:Y:S02]  /*175f0*/  @!P2 LDS R7, [R5+0x608] ;  /* 0x000608000507a984 */ /* 0x000e240000000800 */
[----:B0-----:R-:W-:-:S05]  /*17600*/  @!P2 IMAD.IADD R6, R6, 0x1, R7 ;  /* 0x000000010606a824 */ /* 0x001fca00078e0207 */
[----:B------:R4:W-:Y:S02]  /*17610*/  STS [R5], R6 ;  /* 0x0000000605007388 */ /* 0x0009e40000000800 */
.L_x_520:
[----:B------:R-:W-:Y:S05]  /*17620*/  BSYNC B2 ;  /* 0x0000000000027941 */ /* 0x000fea0003800000 */
.L_x_519:
[----:B------:R-:W-:Y:S06]  /*17630*/  BAR.SYNC.DEFER_BLOCKING 0x0 ;  /* 0x0000000000007b1d */ /* 0x000fec0000010000 */
[----:B------:R-:W-:Y:S04]  /*17640*/  BSSY B2, `(.L_x_521) ;  /* 0x0000007000027945 */ /* 0x000fe80003800000 */
[----:B------:R-:W-:Y:S05]  /*17650*/  @P0 BRA `(.L_x_522) ;  /* 0x0000000000140947 */ /* 0x000fea0003800000 */
[----:B------:R-:W-:Y:S01]  /*17660*/  ISETP.GT.AND P2, PT, R4, 0xfb, PT ;  /* 0x000000fb0400780c */ /* 0x000fe20003f44270 */
[----:B0--34-:R-:W-:-:S12]  /*17670*/  LDS R6, [R5] ;  /* 0x0000000005067984 */ /* 0x019fd80000000800 */
[----:B------:R-:W0:Y:S02]  /*17680*/  @!P2 LDS R7, [R5+0x10] ;  /* 0x000010000507a984 */ /* 0x000e240000000800 */
[----:B0-----:R-:W-:-:S05]  /*17690*/  @!P2 IMAD.IADD R6, R6, 0x1, R7 ;  /* 0x000000010606a824 */ /* 0x001fca00078e0207 */
[----:B------:R0:W-:Y:S02]  /*176a0*/  STS [R5+0x600], R6 ;  /* 0x0006000605007388 */ /* 0x0001e40000000800 */
.L_x_522:
[----:B------:R-:W-:Y:S05]  /*176b0*/  BSYNC B2 ;  /* 0x0000000000027941 */ /* 0x000fea0003800000 */
.L_x_521:
[----:B------:R-:W-:Y:S06]  /*176c0*/  BAR.SYNC.DEFER_BLOCKING 0x0 ;  /* 0x0000000000007b1d */ /* 0x000fec0000010000 */
[----:B------:R-:W-:Y:S04]  /*176d0*/  BSSY B2, `(.L_x_523) ;  /* 0x0000007000027945 */ /* 0x000fe80003800000 */
[----:B------:R-:W-:Y:S05]  /*176e0*/  @P0 BRA `(.L_x_524) ;  /* 0x0000000000140947 */ /* 0x000fea0003800000 */
[----:B------:R-:W-:Y:S01]  /*176f0*/  ISETP.GT.AND P2, PT, R4, 0xf7, PT ;  /* 0x000000f70400780c */ /* 0x000fe20003f44270 */
[----:B0--34-:R-:W-:-:S12]  /*17700*/  LDS R6, [R5+0x600] ;  /* 0x0006000005067984 */ /* 0x019fd80000000800 */
[----:B------:R-:W0:Y:S02]  /*17710*/  @!P2 LDS R7, [R5+0x620] ;  /* 0x000620000507a984 */ /* 0x000e240000000800 */
[----:B0-----:R-:W-:-:S05]  /*17720*/  @!P2 IMAD.IADD R6, R6, 0x1, R7 ;  /* 0x000000010606a824 */ /* 0x001fca00078e0207 */
[----:B------:R0:W-:Y:S02]  /*17730*/  STS [R5], R6 ;  /* 0x0000000605007388 */ /* 0x0001e40000000800 */
.L_x_524:
[----:B------:R-:W-:Y:S05]  /*17740*/  BSYNC B2 ;  /* 0x0000000000027941 */ /* 0x000fea0003800000 */
.L_x_523:
        /* <DEDUP_REMOVED lines=8> */
.L_x_526:
[----:B------:R-:W-:Y:S05]  /*177d0*/  BSYNC B2 ;  /* 0x0000000000027941 */ /* 0x000fea0003800000 */
.L_x_525:
        /* <DEDUP_REMOVED lines=8> */
.L_x_528:
[----:B------:R-:W-:Y:S05]  /*17860*/  BSYNC B2 ;  /* 0x0000000000027941 */ /* 0x000fea0003800000 */
.L_x_527:
        /* <DEDUP_REMOVED lines=8> */
.L_x_530:
[----:B------:R-:W-:Y:S05]  /*178f0*/  BSYNC B2 ;  /* 0x0000000000027941 */ /* 0x000fea0003800000 */
.L_x_529:
        /* <DEDUP_REMOVED lines=8> */
.L_x_532:
[----:B------:R-:W-:Y:S05]  /*17980*/  BSYNC B2 ;  /* 0x0000000000027941 */ /* 0x000fea0003800000 */
.L_x_531:
        /* <DEDUP_REMOVED lines=13> */
.L_x_534:
[----:B------:R-:W-:Y:S05]  /*17a60*/  BSYNC B2 ;  /* 0x0000000000027941 */ /* 0x000fea0003800000 */
.L_x_533:
[----:B------:R-:W-:Y:S01]  /*17a70*/  BAR.SYNC.DEFER_BLOCKING 0x0 ;  /* 0x0000000000007b1d */ /* 0x000fe20000010000 */
[----:B------:R-:W-:Y:S01]  /*17a80*/  SHF.R.S32.HI R29, RZ, 0x1f, R4 ;  /* 0x0000001fff1d7819 */ /* 0x000fe20000011404 */
[----:B------:R-:W-:Y:S01]  /*17a90*/  IMAD.MOV.U32 R8, RZ, RZ, RZ ;  /* 0x000000ffff087224 */ /* 0x000fe200078e00ff */
[----:B------:R-:W-:-:S03]  /*17aa0*/  IADD3 R28, -R4, -0x2, RZ ;  /* 0xfffffffe041c7810 */ /* 0x000fc60007ffe1ff */
[----:B------:R-:W-:Y:S01]  /*17ab0*/  UMOV UR4, 0x18 ;  /* 0x0000001800047882 */ /* 0x000fe20000000000 */
[----:B0--34-:R-:W0:Y:S02]  /*17ac0*/  LDS R6, [UR13+0x7fe8] ;  /* 0x007fe80dff067984 */ /* 0x019e240008000800 */
[----:B0-----:R-:W-:-:S05]  /*17ad0*/  LEA R18, R6, UR13, 0x2 ;  /* 0x0000000d06127c11 */ /* 0x001fca000f8e10ff */
[----:B------:R-:W0:Y:S02]  /*17ae0*/  LDS R7, [R18+0x4] ;  /* 0x0000040012077984 */ /* 0x000e240000000800 */
[----:B0-----:R-:W-:Y:S01]  /*17af0*/  IMAD.IADD R12, R12, 0x1, -R7 ;  /* 0x000000010c0c7824 */ /* 0x001fe200078e0a07 */
[----:B--2---:R-:W-:-:S04]  /*17b00*/  VIMNMX R7, R9, 0xe7c, PT ;  /* 0x00000e7c09077848 */ /* 0x004fc80003fe0100 */
[----:B------:R-:W-:-:S13]  /*17b10*/  ISETP.NE.AND P2, PT, R12, RZ, PT ;  /* 0x000000ff0c00720c */ /* 0x000fda0003f45270 */
[----:B------:R-:W-:Y:S05]  /*17b20*/  @!P2 BRA `(.L_x_535) ;  /* 0x0000007000eca947 */ /* 0x000fea0003800000 */
[----:B------:R-:W-:Y:S01]  /*17b30*/  BAR.SYNC.DEFER_BLOCKING 0x0 ;  /* 0x0000000000007b1d */ /* 0x000fe20000010000 */
[C---:B------:R-:W-:Y:S02]  /*17b40*/  ISETP.GT.AND P2, PT, R4.reuse, 0x100, PT ;  /* 0x000001000400780c */ /* 0x040fe40003f44270 */
[----:B------:R-:W-:-:S03]  /*17b50*/  ISETP.GE.AND P3, PT, R4, R7, PT ;  /* 0x000000070400720c */ /* 0x000fc60003f66270 */
[----:B------:R-:W-:Y:S08]  /*17b60*/  BSSY B3, `(.L_x_536) ;  /* 0x0000173000037945 */ /* 0x000ff00003800000 */
[----:B------:R0:W-:Y:S01]  /*17b70*/  @!P2 STS [R5], RZ ;  /* 0x000000ff0500a388 */ /* 0x0001e20000000800 */
[----:B------:R-:W-:Y:S06]  /*17b80*/  BAR.SYNC.DEFER_BLOCKING 0x0 ;  /* 0x0000000000007b1d */ /* 0x000fec0000010000 */
[----:B------:R-:W-:Y:S05]  /*17b90*/  @P3 BRA `(.L_x_537) ;  /* 0x0000001400bc3947 */ /* 0x000fea0003800000 */
[----:B------:R-:W-:Y:S01]  /*17ba0*/  LOP3.LUT R9, RZ, R9, RZ, 0x33, !PT ;  /* 0x00000009ff097212 */ /* 0x000fe200078e33ff */
[----:B------:R-:W-:Y:S01]  /*17bb0*/  BSSY B2, `(.L_x_538) ;  /* 0x00000a1000027945 */ /* 0x000fe20003800000 */
[----:B------:R-:W-:Y:S02]  /*17bc0*/  IMAD.MOV.U32 R8, RZ, RZ, R4 ;  /* 0x000000ffff087224 */ /* 0x000fe400078e0004 */
[----:B------:R-:W-:-:S05]  /*17bd0*/  VIMNMX R9, R9, -0xe7d, !PT ;  /* 0xfffff18309097848 */ /* 0x000fca0007fe0100 */
[----:B------:R-:W-:-:S05]  /*17be0*/  IMAD.IADD R19, R28, 0x1, -R9 ;  /* 0x000000011c137824 */ /* 0x000fca00078e0a09 */
[----:B------:R-:W-:-:S04]  /*17bf0*/  LEA.HI R18, R19, 0x1, RZ, 0x16 ;  /* 0x0000000113127811 */ /* 0x000fc800078fb0ff */
[----:B------:R-:W-:-:S13]  /*17c00*/  LOP3.LUT P3, R18, R18, 0x3, RZ, 0xc0, !PT ;  /* 0x0000000312127812 */ /* 0x000fda000786c0ff */
[----:B------:R-:W-:Y:S05]  /*17c10*/  @!P3 BRA `(.L_x_539) ;  /* 0x000000080068b947 */ /* 0x000fea0003800000 */
[----:B------:R-:W2:Y:S01]  /*17c20*/  LDS R20, [R5+0xc00] ;  /* 0x000c000005147984 */ /* 0x000ea20000000800 */
[----:B------:R-:W-:Y:S02]  /*17c30*/  R2UR UR20, R24 ;  /* 0x00000000181472ca */ /* 0x000fe400000e0000 */
[----:B------:R-:W-:Y:S01]  /*17c40*/  R2UR UR21, R25 ;  /* 0x00000000191572ca */ /* 0x000fe200000e0000 */
[----:B--2---:R-:W-:-:S12]  /*17c50*/  IMAD.WIDE R8, R20, 0x4, R16 ;  /* 0x0000000414087825 */ /* 0x004fd800078e0210 */
[----:B------:R-:W2:Y:S01]  /*17c60*/  LDG.E R8, desc[UR20][R8.64] ;  /* 0x0000001408087981 */ /* 0x000ea2000c1e1900 */
[----:B------:R-:W-:Y:S01]  /*17c70*/  BSSY B4, `(.L_x_540) ;  /* 0x000002b000047945 */ /* 0x000fe20003800000 */
[----:B--2---:R-:W-:Y:S02]  /*17c80*/  ISETP.GE.AND P3, PT, R8, RZ, PT ;  /* 0x000000ff0800720c */ /* 0x004fe40003f66270 */
[----:B------:R-:W-:-:S11]  /*17c90*/  LOP3.LUT R9, RZ, R8, RZ, 0x33, !PT ;  /* 0x00000008ff097212 */ /* 0x000fd600078e33ff */
[----:B------:R-:W-:-:S04]  /*17ca0*/  @P3 LOP3.LUT R9, R8, 0x80000000, RZ, 0xfc, !PT ;  /* 0x8000000008093812 */ /* 0x000fc800078efcff */
[----:B-1----:R-:W-:-:S04]  /*17cb0*/  SHF.R.U32.HI R21, RZ, 0x18, R9 ;  /* 0x00000018ff157819 */ /* 0x002fc80000011609 */
[----:B------:R-:W-:-:S13]  /*17cc0*/  ISETP.GT.AND P3, PT, R21, R6, PT ;  /* 0x000000061500720c */ /* 0x000fda0003f64270 */
[----:B------:R-:W-:Y:S05]  /*17cd0*/  @P3 BRA `(.L_x_541) ;  /* 0x0000000000543947 */ /* 0x000fea0003800000 */
[----:B------:R-:W-:-:S13]  /*17ce0*/  ISETP.NE.AND P3, PT, R21, R6, PT ;  /* 0x000000061500720c */ /* 0x000fda0003f65270 */
[----:B------:R-:W-:Y:S05]  /*17cf0*/  @P3 BRA `(.L_x_542) ;  /* 0x0000000000883947 */ /* 0x000fea0003800000 */
[----:B------:R-:W1:Y:S01]  /*17d00*/  S2R R8, SR_LANEID ;  /* 0x0000000000087919 */ /* 0x000e620000000000 */
[----:B------:R-:W-:Y:S02]  /*17d10*/  VOTEU.ANY UR4, UPT, PT ;  /* 0x0000000000047886 */ /* 0x000fe400038e0100 */
[----:B------:R-:W1:Y:S02]  /*17d20*/  FLO.U32 R21, UR4 ;  /* 0x0000000400157d00 */ /* 0x000e6400080e0000 */
[----:B-1----:R-:W-:-:S06]  /*17d30*/  ISETP.EQ.U32.AND P3, PT, R21, R8, PT ;  /* 0x000000081500720c */ /* 0x002fcc0003f62070 */
[----:B------:R-:W1:Y:S07]  /*17d40*/  POPC R8, UR4 ;  /* 0x0000000400087d09 */ /* 0x000e6e0008000000 */
[----:B-1----:R-:W1:Y:S04]  /*17d50*/  @P3 ATOMS.ADD R8, [UR13+0x7ff4], R8 ;  /* 0x007ff408ff08398c */ /* 0x002e68000800000d */
[----:B-1----:R1:W2:Y:S02]  /*17d60*/  SHFL.IDX PT, R21, R8, R21, 0x1f ;  /* 0x00001f1508157589 */ /* 0x0022a400000e0000 */
[----:B-1----:R-:W1:Y:S02]  /*17d70*/  S2R R8, SR_LTMASK ;  /* 0x0000000000087919 */ /* 0x002e640000003900 */
[----:B-1----:R-:W-:-:S06]  /*17d80*/  LOP3.LUT R8, R8, UR4, RZ, 0xc0, !PT ;  /* 0x0000000408087c12 */ /* 0x002fcc000f8ec0ff */
[----:B------:R-:W2:Y:S02]  /*17d90*/  POPC R8, R8 ;  /* 0x0000000800087309 */ /* 0x000ea40000000000 */
[----:B--2---:R-:W-:-:S05]  /*17da0*/  IMAD.IADD R22, R21, 0x1, R8 ;  /* 0x0000000115167824 */ /* 0x004fca00078e0208 */
        /* <DEDUP_REMOVED lines=8> */
.L_x_541:
[----:B------:R-:W1:Y:S01]  /*17e30*/  S2R R8, SR_LANEID ;  /* 0x0000000000087919 */ /* 0x000e620000000000 */
[----:B------:R-:W-:Y:S01]  /*17e40*/  VOTEU.ANY UR4, UPT, PT ;  /* 0x0000000000047886 */ /* 0x000fe200038e0100 */
[----:B------:R-:W-:Y:S01]  /*17e50*/  R2UR UR20, R24 ;  /* 0x00000000181472ca */ /* 0x000fe200000e0000 */
[----:B------:R-:W1:Y:S01]  /*17e60*/  FLO.U32 R21, UR4 ;  /* 0x0000000400157d00 */ /* 0x000e6200080e0000 */
[----:B------:R-:W2:Y:S01]  /*17e70*/  S2R R23, SR_LTMASK ;  /* 0x0000000000177919 */ /* 0x000ea20000003900 */
[----:B------:R-:W-:-:S06]  /*17e80*/  R2UR UR21, R25 ;  /* 0x00000000191572ca */ /* 0x000fcc00000e0000 */
[----:B------:R-:W3:Y:S01]  /*17e90*/  POPC R22, UR4 ;  /* 0x0000000400167d09 */ /* 0x000ee20008000000 */
[----:B-1----:R-:W-:Y:S02]  /*17ea0*/  ISETP.EQ.U32.AND P3, PT, R21, R8, PT ;  /* 0x000000081500720c */ /* 0x002fe40003f62070 */
[----:B--2---:R-:W-:-:S05]  /*17eb0*/  LOP3.LUT R23, R23, UR4, RZ, 0xc0, !PT ;  /* 0x0000000417177c12 */ /* 0x004fca000f8ec0ff */
[----:B------:R-:W1:Y:S06]  /*17ec0*/  POPC R8, R23 ;  /* 0x0000001700087309 */ /* 0x000e6c0000000000 */
[----:B---3--:R-:W2:Y:S04]  /*17ed0*/  @P3 ATOMS.ADD R22, [UR13+0x7fe4], R22 ;  /* 0x007fe416ff16398c */ /* 0x008ea8000800000d */
[----:B--2---:R-:W1:Y:S02]  /*17ee0*/  SHFL.IDX PT, R21, R22, R21, 0x1f ;  /* 0x00001f1516157589 */ /* 0x004e6400000e0000 */
[----:B-1----:R-:W-:-:S04]  /*17ef0*/  IMAD.IADD R9, R21, 0x1, R8 ;  /* 0x0000000115097824 */ /* 0x002fc800078e0208 */
[----:B------:R-:W-:-:S05]  /*17f00*/  IMAD.WIDE R8, R9, 0x4, R14 ;  /* 0x0000000409087825 */ /* 0x000fca00078e020e */
[----:B------:R1:W-:Y:S02]  /*17f10*/  STG.E desc[UR20][R8.64], R20 ;  /* 0x0000001408007986 */ /* 0x0003e4000c101914 */
.L_x_542:
[----:B------:R-:W-:Y:S05]  /*17f20*/  BSYNC B4 ;  /* 0x0000000000047941 */ /* 0x000fea0003800000 */
.L_x_540:
[----:B------:R-:W-:Y:S01]  /*17f30*/  ISETP.NE.AND P3, PT, R18, 0x1, PT ;  /* 0x000000011200780c */ /* 0x000fe20003f65270 */
[----:B-1----:R-:W-:-:S12]  /*17f40*/  VIADD R8, R4, 0x400 ;  /* 0x0000040004087836 */ /* 0x002fd80000000000 */
[----:B------:R-:W-:Y:S05]  /*17f50*/  @!P3 BRA `(.L_x_539) ;  /* 0x000000040098b947 */ /* 0x000fea0003800000 */
[----:B--2---:R-:W1:Y:S01]  /*17f60*/  LDS R20, [R5+0x1c00] ;  /* 0x001c000005147984 */ /* 0x004e620000000800 */
[----:B------:R-:W-:Y:S02]  /*17f70*/  R2UR UR20, R24 ;  /* 0x00000000181472ca */ /* 0x000fe400000e0000 */
[----:B------:R-:W-:Y:S01]  /*17f80*/  R2UR UR21, R25 ;  /* 0x00000000191572ca */ /* 0x000fe200000e0000 */
[----:B-1----:R-:W-:-:S12]  /*17f90*/  IMAD.WIDE R8, R20, 0x4, R16 ;  /* 0x0000000414087825 */ /* 0x002fd800078e0210 */
[----:B------:R-:W2:Y:S01]  /*17fa0*/  LDG.E R8, desc[UR20][R8.64] ;  /* 0x0000001408087981 */ /* 0x000ea2000c1e1900 */
[----:B------:R-:W-:Y:S01]  /*17fb0*/  BSSY B4, `(.L_x_543) ;  /* 0x000002b000047945 */ /* 0x000fe20003800000 */
[----:B--2---:R-:W-:Y:S02]  /*17fc0*/  ISETP.GE.AND P3, PT, R8, RZ, PT ;  /* 0x000000ff0800720c */ /* 0x004fe40003f66270 */
        /* <DEDUP_REMOVED lines=26> */
.L_x_544:
        /* <DEDUP_REMOVED lines=15> */
.L_x_545:
[----:B------:R-:W-:Y:S05]  /*18260*/  BSYNC B4 ;  /* 0x0000000000047941 */ /* 0x000fea0003800000 */
.L_x_543:
[----:B------:R-:W-:Y:S01]  /*18270*/  ISETP.NE.AND P3, PT, R18, 0x2, PT ;  /* 0x000000021200780c */ /* 0x000fe20003f65270 */
[----:B-1----:R-:W-:-:S12]  /*18280*/  VIADD R8, R4, 0x800 ;  /* 0x0000080004087836 */ /* 0x002fd80000000000 */
        /* <DEDUP_REMOVED lines=18> */
[----:B------:R-:W2:Y:S07]  /*183b0*/  S2R R22, SR_LTMASK ;  /* 0x0000000000167919 */ /* 0x000eae0000003900 */
[----:B------:R-:W3:Y:S01]  /*183c0*/  POPC R21, UR4 ;  /* 0x0000000400157d09 */ /* 0x000ee20008000000 */
[----:B-1----:R-:W-:-:S02]  /*183d0*/  ISETP.EQ.U32.AND P3, PT, R8, R9, PT ;  /* 0x000000090800720c */ /* 0x002fc40003f62070 */
[----:B--2---:R-:W-:-:S05]  /*183e0*/  LOP3.LUT R22, R22, UR4, RZ, 0xc0, !PT ;  /* 0x0000000416167c12 */ /* 0x004fca000f8ec0ff */
[----:B------:R-:W1:Y:S06]  /*183f0*/  POPC R9, R22 ;  /* 0x0000001600097309 */ /* 0x000e6c0000000000 */
[----:B---3--:R-:W2:Y:S04]  /*18400*/  @P3 ATOMS.ADD R21, [UR13+0x7ff4], R21 ;  /* 0x007ff415ff15398c */ /* 0x008ea8000800000d */
[----:B--2---:R-:W1:Y:S02]  /*18410*/  SHFL.IDX PT, R8, R21, R8, 0x1f ;  /* 0x00001f0815087589 */ /* 0x004e6400000e0000 */
[----:B-1----:R-:W-:-:S05]  /*18420*/  IMAD.IADD R9, R8, 0x1, R9 ;  /* 0x0000000108097824 */ /* 0x002fca00078e0209 */
        /* <DEDUP_REMOVED lines=8> */
.L_x_547:
        /* <DEDUP_REMOVED lines=15> */
.L_x_548:
[----:B------:R-:W-:Y:S05]  /*185a0*/  BSYNC B4 ;  /* 0x0000000000047941 */ /* 0x000fea0003800000 */
.L_x_546:
[----:B--2---:R-:W-:-:S07]  /*185b0*/  VIADD R8, R4, 0xc00 ;  /* 0x00000c0004087836 */ /* 0x004fce0000000000 */
.L_x_539:
[----:B------:R-:W-:Y:S05]  /*185c0*/  BSYNC B2 ;  /* 0x0000000000027941 */ /* 0x000fea0003800000 */
.L_x_538:
[----:B------:R-:W-:-:S13]  /*185d0*/  ISETP.GE.U32.AND P3, PT, R19, 0xc00, PT ;  /* 0x00000c001300780c */ /* 0x000fda0003f66070 */
[----:B------:R-:W-:Y:S05]  /*185e0*/  @!P3 BRA `(.L_x_537) ;  /* 0x0000000c0028b947 */ /* 0x000fea0003800000 */
[----:B-12---:R-:W-:-:S05]  /*185f0*/  LEA R9, R8, UR13, 0x2 ;  /* 0x0000000d08097c11 */ /* 0x006fca000f8e10ff */
[----:B------:R-:W-:-:S07]  /*18600*/  VIADD R9, R9, 0xc00 ;  /* 0x00000c0009097836 */ /* 0x000fce0000000000 */
.L_x_561:
[----:B-12---:R-:W1:Y:S01]  /*18610*/  LDS R20, [R9] ;  /* 0x0000000009147984 */ /* 0x006e620000000800 */
[----:B------:R-:W-:Y:S02]  /*18620*/  R2UR UR20, R24 ;  /* 0x00000000181472ca */ /* 0x000fe400000e0000 */
[----:B------:R-:W-:Y:S01]  /*18630*/  R2UR UR21, R25 ;  /* 0x00000000191572ca */ /* 0x000fe200000e0000 */
[----:B-1----:R-:W-:-:S12]  /*18640*/  IMAD.WIDE R18, R20, 0x4, R16 ;  /* 0x0000000414127825 */ /* 0x002fd800078e0210 */
[----:B------:R-:W2:Y:S01]  /*18650*/  LDG.E R18, desc[UR20][R18.64] ;  /* 0x0000001412127981 */ /* 0x000ea2000c1e1900 */
[----:B------:R-:W-:Y:S01]  /*18660*/  VIADD R8, R8, 0x1000 ;  /* 0x0000100008087836 */ /* 0x000fe20000000000 */
[----:B------:R-:W-:Y:S01]  /*18670*/  BSSY B2, `(.L_x_549) ;  /* 0x000002c000027945 */ /* 0x000fe20003800000 */
[----:B--2---:R-:W-:Y:S02]  /*18680*/  ISETP.GE.AND P3, PT, R18, RZ, PT ;  /* 0x000000ff1200720c */ /* 0x004fe40003f66270 */
        /* <DEDUP_REMOVED lines=27> */
.L_x_550:
        /* <DEDUP_REMOVED lines=15> */
.L_x_551:
[----:B------:R-:W-:Y:S05]  /*18930*/  BSYNC B2 ;  /* 0x0000000000027941 */ /* 0x000fea0003800000 */
.L_x_549:
[----:B-12---:R-:W1:Y:S01]  /*18940*/  LDS R20, [R9+0x1000] ;  /* 0x0010000009147984 */ /* 0x006e620000000800 */
        /* <DEDUP_REMOVED lines=32> */
.L_x_553:
        /* <DEDUP_REMOVED lines=15> */
.L_x_554:
[----:B------:R-:W-:Y:S05]  /*18c40*/  BSYNC B2 ;  /* 0x0000000000027941 */ /* 0x000fea0003800000 */
.L_x_552:
        /* <DEDUP_REMOVED lines=33> */
.L_x_556:
        /* <DEDUP_REMOVED lines=15> */
.L_x_557:
[----:B------:R-:W-:Y:S05]  /*18f50*/  BSYNC B2 ;  /* 0x0000000000027941 */ /* 0x000fea0003800000 */
.L_x_555:
        /* <DEDUP_REMOVED lines=33> */
.L_x_559:
        /* <DEDUP_REMOVED lines=15> */
.L_x_560:
[----:B------:R-:W-:Y:S05]  /*19260*/  BSYNC B2 ;  /* 0x0000000000027941 */ /* 0x000fea0003800000 */
.L_x_558:
[----:B------:R-:W-:Y:S01]  /*19270*/  VIADD R9, R9, 0x4000 ;  /* 0x0000400009097836 */ /* 0x000fe20000000000 */
[----:B------:R-:W-:Y:S06]  /*19280*/  @!P3 BRA `(.L_x_561) ;  /* 0xfffffff000e0b947 */ /* 0x000fec000383ffff */
.L_x_537:
[----:B------:R-:W-:Y:S05]  /*19290*/  BSYNC B3 ;  /* 0x0000000000037941 */ /* 0x000fea0003800000 */
.L_x_536:
[----:B------:R-:W3:Y:S08]  /*192a0*/  S2UR UR4, SR_CgaCtaId ;  /* 0x00000000000479c3 */ /* 0x000ef00000008800 */
[----:B------:R-:W-:Y:S06]  /*192b0*/  BAR.SYNC.DEFER_BLOCKING 0x0 ;  /* 0x0000000000007b1d */ /* 0x000fec0000010000 */
[----:B------:R-:W-:Y:S01]  /*192c0*/  UMOV UR13, 0x400 ;  /* 0x00000400000d7882 */ /* 0x000fe20000000000 */
[----:B------:R-:W-:Y:S01]  /*192d0*/  BSSY B2, `(.L_x_562) ;  /* 0x0000009000027945 */ /* 0x000fe20003800000 */
[----:B---3--:R-:W-:-:S09]  /*192e0*/  ULEA UR13, UR4, UR13, 0x18 ;  /* 0x0000000d040d7291 */ /* 0x008fd2000f8ec03f */
[----:B-12---:R-:W1:Y:S01]  /*192f0*/  LDS R9, [UR13+0x7ff4] ;  /* 0x007ff40dff097984 */ /* 0x006e620008000800 */
[----:B------:R-:W-:Y:S05]  /*19300*/  @P0 BRA `(.L_x_563) ;  /* 0x0000000000140947 */ /* 0x000fea0003800000 */
[----:B------:R-:W-:Y:S01]  /*19310*/  ISETP.NE.AND P3, PT, R4, 0xff, PT ;  /* 0x000000ff0400780c */ /* 0x000fe20003f65270 */
[----:B------:R-:W-:-:S12]  /*19320*/  LDS R6, [R5] ;  /* 0x0000000005067984 */ /* 0x000fd80000000800 */
[----:B------:R-:W2:Y:S02]  /*19330*/  @P3 LDS R7, [R5+0x4] ;  /* 0x0000040005073984 */ /* 0x000ea40000000800 */
[----:B--2---:R-:W-:-:S05]  /*19340*/  @P3 IMAD.IADD R6, R6, 0x1, R7 ;  /* 0x0000000106063824 */ /* 0x004fca00078e0207 */
[----:B------:R2:W-:Y:S02]  /*19350*/  STS [R5+0x600], R6 ;  /* 0x0006000605007388 */ /* 0x0005e40000000800 */
.L_x_563:
[----:B------:R-:W-:Y:S05]  /*19360*/  BSYNC B2 ;  /* 0x0000000000027941 */ /* 0x000fea0003800000 */
.L_x_562:
[----:B------:R-:W-:Y:S06]  /*19370*/  BAR.SYNC.DEFER_BLOCKING 0x0 ;  /* 0x0000000000007b1d */ /* 0x000fec0000010000 */
[----:B------:R-:W-:Y:S04]  /*19380*/  BSSY B2, `(.L_x_564) ;  /* 0x0000007000027945 */ /* 0x000fe80003800000 */
[----:B------:R-:W-:Y:S05]  /*19390*/  @P0 BRA `(.L_x_565) ;  /* 0x0000000000140947 */ /* 0x000fea0003800000 */
[----:B------:R-:W-:Y:S01]  /*193a0*/  ISETP.GT.AND P3, PT, R4, 0xfd, PT ;  /* 0x000000fd0400780c */ /* 0x000fe20003f64270 */
[----:B--2---:R-:W-:-:S12]  /*193b0*/  LDS R6, [R5+0x600] ;  /* 0x0006000005067984 */ /* 0x004fd80000000800 */
[----:B------:R-:W2:Y:S02]  /*193c0*/  @!P3 LDS R7, [R5+0x608] ;  /* 0x000608000507b984 */ /* 0x000ea40000000800 */
[----:B--2---:R-:W-:-:S05]  /*193d0*/  @!P3 IMAD.IADD R6, R6, 0x1, R7 ;  /* 0x000000010606b824 */ /* 0x004fca00078e0207 */
[----:B------:R3:W-:Y:S02]  /*193e0*/  STS [R5], R6 ;  /* 0x0000000605007388 */ /* 0x0007e40000000800 */
.L_x_565:
[----:B------:R-:W-:Y:S05]  /*193f0*/  BSYNC B2 ;  /* 0x0000000000027941 */ /* 0x000fea0003800000 */
.L_x_564:
[----:B------:R-:W-:Y:S06]  /*19400*/  BAR.SYNC.DEFER_BLOCKING 0x0 ;  /* 0x0000000000007b1d */ /* 0x000fec0000010000 */
[----:B------:R-:W-:Y:S04]  /*19410*/  BSSY B2, `(.L_x_566) ;  /* 0x0000007000027945 */ /* 0x000fe80003800000 */
[----:B------:R-:W-:Y:S05]  /*19420*/  @P0 BRA `(.L_x_567) ;  /* 0x0000000000140947 */ /* 0x000fea0003800000 */
[----:B------:R-:W-:Y:S01]  /*19430*/  ISETP.GT.AND P3, PT, R4, 0xfb, PT ;  /* 0x000000fb0400780c */ /* 0x000fe20003f64270 */
[----:B--23--:R-:W-:-:S12]  /*19440*/  LDS R6, [R5] ;  /* 0x0000000005067984 */ /* 0x00cfd80000000800 */
[----:B------:R-:W2:Y:S02]  /*19450*/  @!P3 LDS R7, [R5+0x10] ;  /* 0x000010000507b984 */ /* 0x000ea40000000800 */
[----:B--2---:R-:W-:-:S05]  /*19460*/  @!P3 IMAD.IADD R6, R6, 0x1, R7 ;  /* 0x000000010606b824 */ /* 0x004fca00078e0207 */
[----:B------:R4:W-:Y:S02]  /*19470*/  STS [R5+0x600], R6 ;  /* 0x0006000605007388 */ /* 0x0009e40000000800 */
.L_x_567:
[----:B------:R-:W-:Y:S05]  /*19480*/  BSYNC B2 ;  /* 0x0000000000027941 */ /* 0x000fea0003800000 */
.L_x_566:
        /* <DEDUP_REMOVED lines=8> */
.L_x_569:
[----:B------:R-:W-:Y:S05]  /*19510*/  BSYNC B2 ;  /* 0x0000000000027941 */ /* 0x000fea0003800000 */
.L_x_568:
        /* <DEDUP_REMOVED lines=8> */
.L_x_571:
[----:B------:R-:W-:Y:S05]  /*195a0*/  BSYNC B2 ;  /* 0x0000000000027941 */ /* 0x000fea0003800000 */
.L_x_570:
        /* <DEDUP_REMOVED lines=8> */
.L_x_573:
[----:B------:R-:W-:Y:S05]  /*19630*/  BSYNC B2 ;  /* 0x0000000000027941 */ /* 0x000fea0003800000 */
.L_x_572:
        /* <DEDUP_REMOVED lines=8> */
.L_x_575:
[----:B------:R-:W-:Y:S05]  /*196c0*/  BSYNC B2 ;  /* 0x0000000000027941 */ /* 0x000fea0003800000 */
.L_x_574:
        /* <DEDUP_REMOVED lines=8> */
.L_x_577:
[----:B------:R-:W-:Y:S05]  /*19750*/  BSYNC B2 ;  /* 0x0000000000027941 */ /* 0x000fea0003800000 */
.L_x_576:
        /* <DEDUP_REMOVED lines=13> */
.L_x_579:
[----:B------:R-:W-:Y:S05]  /*19830*/  BSYNC B2 ;  /* 0x0000000000027941 */ /* 0x000fea0003800000 */
.L_x_578:
[----:B------:R-:W-:Y:S01]  /*19840*/  BAR.SYNC.DEFER_BLOCKING 0x0 ;  /* 0x0000000000007b1d */ /* 0x000fe20000010000 */
[----:B------:R-:W-:Y:S01]  /*19850*/  IMAD.MOV.U32 R8, RZ, RZ, 0x1 ;  /* 0x00000001ff087424 */ /* 0x000fe200078e00ff */
[----:B01----:R-:W-:-:S04]  /*19860*/  VIMNMX R7, R9, 0xe7c, PT ;  /* 0x00000e7c09077848 */ /* 0x003fc80003fe0100 */
[----:B------:R-:W-:Y:S01]  /*19870*/  UMOV UR4, 0x10 ;  /* 0x0000001000047882 */ /* 0x000fe20000000000 */
[----:B--234-:R-:W0:Y:S02]  /*19880*/  LDS R6, [UR13+0x7fe8] ;  /* 0x007fe80dff067984 */ /* 0x01ce240008000800 */
[----:B0-----:R-:W-:-:S05]  /*19890*/  LEA R18, R6, UR13, 0x2 ;  /* 0x0000000d06127c11 */ /* 0x001fca000f8e10ff */
[----:B------:R-:W0:Y:S02]  /*198a0*/  LDS R27, [R18+0x4] ;  /* 0x00000400121b7984 */ /* 0x000e240000000800 */
[----:B0-----:R-:W-:-:S05]  /*198b0*/  IMAD.IADD R27, R12, 0x1, -R27 ;  /* 0x000000010c1b7824 */ /* 0x001fca00078e0a1b */
[----:B------:R-:W-:-:S13]  /*198c0*/  ISETP.NE.AND P3, PT, R27, RZ, PT ;  /* 0x000000ff1b00720c */ /* 0x000fda0003f65270 */
[----:B------:R-:W-:Y:S05]  /*198d0*/  @!P3 BRA `(.L_x_535) ;  /* 0x000000540080b947 */ /* 0x000fea0003800000 */
[----:B------:R-:W-:Y:S01]  /*198e0*/  BAR.SYNC.DEFER_BLOCKING 0x0 ;  /* 0x0000000000007b1d */ /* 0x000fe20000010000 */
[C---:B------:R-:W-:Y:S02]  /*198f0*/  ISETP.GE.AND P4, PT, R4.reuse, R7, PT ;  /* 0x000000070400720c */ /* 0x040fe40003f86270 */
[----:B------:R-:W-:-:S03]  /*19900*/  LEA R22, P3, R4, R10, 0x2 ;  /* 0x0000000a04167211 */ /* 0x000fc600078610ff */
[----:B------:R-:W-:Y:S01]  /*19910*/  BSSY B3, `(.L_x_580) ;  /* 0x000018b000037945 */ /* 0x000fe20003800000 */
[----:B------:R-:W-:Y:S01]  /*19920*/  LEA.HI.X R23, R4, R11, R29, 0x2, P3 ;  /* 0x0000000b04177211 */ /* 0x000fe200018f141d */
        /* <DEDUP_REMOVED lines=11> */
[----:B------:R-:W-:Y:S02]  /*199e0*/  R2UR UR20, R24 ;  /* 0x00000000181472ca */ /* 0x000fe400000e0000 */
[----:B------:R-:W-:-:S13]  /*199f0*/  R2UR UR21, R25 ;  /* 0x00000000191572ca */ /* 0x000fda00000e0000 */
[----:B------:R-:W2:Y:S02]  /*19a00*/  LD.E R18, desc[UR20][R22.64+0x45f0] ;  /* 0x0045f01416127980 */ /* 0x000ea4000c101900 */
[----:B--2---:R-:W-:-:S06]  /*19a10*/  IMAD.WIDE R8, R18, 0x4, R16 ;  /* 0x0000000412087825 */ /* 0x004fcc00078e0210 */
[----:B------:R-:W2:Y:S01]  /*19a20*/  LDG.E R8, desc[UR20][R8.64] ;  /* 0x0000001408087981 */ /* 0x000ea2000c1e1900 */
[----:B------:R-:W-:Y:S01]  /*19a30*/  BSSY B4, `(.L_x_584) ;  /* 0x000002e000047945 */ /* 0x000fe20003800000 */
[----:B--2---:R-:W-:Y:S02]  /*19a40*/  ISETP.GE.AND P3, PT, R8, RZ, PT ;  /* 0x000000ff0800720c */ /* 0x004fe40003f66270 */
        /* <DEDUP_REMOVED lines=21> */
[----:B------:R-:W-:Y:S01]  /*19ba0*/  R2UR UR20, R24 ;  /* 0x00000000181472ca */ /* 0x000fe200000e0000 */
[----:B------:R-:W-:Y:S01]  /*19bb0*/  IMAD.WIDE R8, R8, 0x4, R10 ;  /* 0x0000000408087825 */ /* 0x000fe200078e020a */
[----:B------:R-:W-:Y:S02]  /*19bc0*/  R2UR UR21, R25 ;  /* 0x00000000191572ca */ /* 0x000fe400000e0000 */
[----:B------:R-:W-:-:S04]  /*19bd0*/  SHF.R.U32.HI R20, RZ, 0x6, R20 ;  /* 0x00000006ff147819 */ /* 0x000fc80000011614 */
[----:B------:R-:W-:-:S07]  /*19be0*/  LOP3.LUT R20, R20, 0x3fc, RZ, 0xc0, !PT ;  /* 0x000003fc14147812 */ /* 0x000fce00078ec0ff */
[----:B------:R2:W-:Y:S04]  /*19bf0*/  ST.E desc[UR20][R8.64+0xc00], R18 ;  /* 0x000c001208007985 */ /* 0x0005e8000c101914 */
[----:B------:R2:W-:Y:S01]  /*19c00*/  ATOMS.POPC.INC.32 RZ, [R20+UR13] ;  /* 0x0000000014ff7f8c */ /* 0x0005e2000d80000d */
[----:B------:R-:W-:Y:S05]  /*19c10*/  BRA `(.L_x_586) ;  /* 0x00000000003c7947 */ /* 0x000fea0003800000 */
.L_x_585:
[----:B------:R-:W1:Y:S01]  /*19c20*/  S2R R9, SR_LANEID ;  /* 0x0000000000097919 */ /* 0x000e620000000000 */
[----:B------:R-:W-:Y:S01]  /*19c30*/  VOTEU.ANY UR4, UPT, PT ;  /* 0x0000000000047886 */ /* 0x000fe200038e0100 */
[----:B------:R-:W-:Y:S01]  /*19c40*/  R2UR UR20, R24 ;  /* 0x00000000181472ca */ /* 0x000fe200000e0000 */
[----:B------:R-:W1:Y:S01]  /*19c50*/  FLO.U32 R8, UR4 ;  /* 0x0000000400087d00 */ /* 0x000e6200080e0000 */
[----:B------:R-:W-:Y:S02]  /*19c60*/  R2UR UR21, R25 ;  /* 0x00000000191572ca */ /* 0x000fe400000e0000 */
[----:B-1----:R-:W-:-:S05]  /*19c70*/  ISETP.EQ.U32.AND P3, PT, R8, R9, PT ;  /* 0x000000090800720c */ /* 0x002fca0003f62070 */
[----:B------:R-:W1:Y:S08]  /*19c80*/  POPC R9, UR4 ;  /* 0x0000000400097d09 */ /* 0x000e700008000000 */
[----:B-1----:R-:W1:Y:S04]  /*19c90*/  @P3 ATOMS.ADD R9, [UR13+0x7fe4], R9 ;  /* 0x007fe409ff09398c */ /* 0x002e68000800000d */
[----:B-1----:R1:W2:Y:S02]  /*19ca0*/  SHFL.IDX PT, R9, R9, R8, 0x1f ;  /* 0x00001f0809097589 */ /* 0x0022a400000e0000 */
[----:B-1----:R-:W1:Y:S02]  /*19cb0*/  S2R R8, SR_LTMASK ;  /* 0x0000000000087919 */ /* 0x002e640000003900 */
[----:B-1----:R-:W-:-:S06]  /*19cc0*/  LOP3.LUT R8, R8, UR4, RZ, 0xc0, !PT ;  /* 0x0000000408087c12 */ /* 0x002fcc000f8ec0ff */
[----:B------:R-:W2:Y:S02]  /*19cd0*/  POPC R8, R8 ;  /* 0x0000000800087309 */ /* 0x000ea40000000000 */
[----:B--2---:R-:W-:-:S04]  /*19ce0*/  IMAD.IADD R8, R9, 0x1, R8 ;  /* 0x0000000109087824 */ /* 0x004fc800078e0208 */
[----:B------:R-:W-:-:S05]  /*19cf0*/  IMAD.WIDE R8, R8, 0x4, R14 ;  /* 0x0000000408087825 */ /* 0x000fca00078e020e */
[----:B------:R1:W-:Y:S02]  /*19d00*/  STG.E desc[UR20][R8.64], R18 ;  /* 0x0000001208007986 */ /* 0x0003e4000c101914 */
.L_x_586:
[----:B------:R-:W-:Y:S05]  /*19d10*/  BSYNC B4 ;  /* 0x0000000000047941 */ /* 0x000fea0003800000 */
.L_x_584:
[----:B------:R-:W-:Y:S01]  /*19d20*/  ISETP.NE.AND P3, PT, R12, 0x1, PT ;  /* 0x000000010c00780c */ /* 0x000fe20003f65270 */
[----:B-12---:R-:W-:-:S12]  /*19d30*/  VIADD R8, R4, 0x400 ;  /* 0x0000040004087836 */ /* 0x006fd80000000000 */
        /* <DEDUP_REMOVED lines=37> */
.L_x_588:
        /* <DEDUP_REMOVED lines=15> */
.L_x_589:
[----:B------:R-:W-:Y:S05]  /*1a080*/  BSYNC B4 ;  /* 0x0000000000047941 */ /* 0x000fea0003800000 */
.L_x_587:
        /* <DEDUP_REMOVED lines=39> */
.L_x_591:
        /* <DEDUP_REMOVED lines=15> */
.L_x_592:
[----:B------:R-:W-:Y:S05]  /*1a3f0*/  BSYNC B4 ;  /* 0x0000000000047941 */ /* 0x000fea0003800000 */
.L_x_590:
[----:B-12---:R-:W-:-:S07]  /*1a400*/  VIADD R8, R4, 0xc00 ;  /* 0x00000c0004087836 */ /* 0x006fce0000000000 */
.L_x_583:
[----:B------:R-:W-:Y:S05]  /*1a410*/  BSYNC B2 ;  /* 0x0000000000027941 */ /* 0x000fea0003800000 */
.L_x_582:
[----:B------:R-:W-:-:S13]  /*1a420*/  ISETP.GE.U32.AND P3, PT, R19, 0xc00, PT ;  /* 0x00000c001300780c */ /* 0x000fda0003f66070 */
[----:B------:R-:W-:Y:S05]  /*1a430*/  @!P3 BRA `(.L_x_581) ;  /* 0x0000000c0060b947 */ /* 0x000fea0003800000 */
[----:B------:R-:W-:-:S03]  /*1a440*/  IMAD.WIDE R18, R8, 0x4, R10 ;  /* 0x0000000408127825 */ /* 0x000fc600078e020a */
[----:B------:R-:W-:-:S05]  /*1a450*/  IADD3 R18, P3, R18, 0x45f0, RZ ;  /* 0x000045f012127810 */ /* 0x000fca0007f7e0ff */
[----:B------:R-:W-:-:S08]  /*1a460*/  IMAD.X R19, RZ, RZ, R19, P3 ;  /* 0x000000ffff137224 */ /* 0x000fd000018e0613 */
.L_x_605:
[----:B------:R-:W-:Y:S02]  /*1a470*/  R2UR UR20, R24 ;  /* 0x00000000181472ca */ /* 0x000fe400000e0000 */
[----:B------:R-:W-:-:S13]  /*1a480*/  R2UR UR21, R25 ;  /* 0x00000000191572ca */ /* 0x000fda00000e0000 */
[----:B-12---:R-:W2:Y:S02]  /*1a490*/  LD.E R9, desc[UR20][R18.64] ;  /* 0x0000001412097980 */ /* 0x006ea4000c101900 */
[----:B--2---:R-:W-:-:S06]  /*1a4a0*/  IMAD.WIDE R20, R9, 0x4, R16 ;  /* 0x0000000409147825 */ /* 0x004fcc00078e0210 */
        /* <DEDUP_REMOVED lines=34> */
.L_x_594:
        /* <DEDUP_REMOVED lines=15> */
.L_x_595:
[----:B------:R-:W-:Y:S05]  /*1a7c0*/  BSYNC B2 ;  /* 0x0000000000027941 */ /* 0x000fea0003800000 */
.L_x_593:
[----:B------:R-:W-:Y:S02]  /*1a7d0*/  R2UR UR20, R24 ;  /* 0x00000000181472ca */ /* 0x000fe400000e0000 */
[----:B------:R-:W-:-:S13]  /*1a7e0*/  R2UR UR21, R25 ;  /* 0x00000000191572ca */ /* 0x000fda00000e0000 */
[----:B-12---:R-:W2:Y:S02]  /*1a7f0*/  LD.E R9, desc[UR20][R18.64+0x1000] ;  /* 0x0010001412097980 */ /* 0x006ea4000c101900 */
        /* <DEDUP_REMOVED lines=33> */
.L_x_597:
        /* <DEDUP_REMOVED lines=15> */
.L_x_598:
[----:B------:R-:W-:Y:S05]  /*1ab00*/  BSYNC B2 ;  /* 0x0000000000027941 */ /* 0x000fea0003800000 */
.L_x_596:
        /* <DEDUP_REMOVED lines=36> */
.L_x_600:
        /* <DEDUP_REMOVED lines=15> */
.L_x_601:
[----:B------:R-:W-:Y:S05]  /*1ae40*/  BSYNC B2 ;  /* 0x0000000000027941 */ /* 0x000fea0003800000 */
.L_x_599:
        /* <DEDUP_REMOVED lines=36> */
.L_x_603:
        /* <DEDUP_REMOVED lines=15> */
.L_x_604:
[----:B------:R-:W-:Y:S05]  /*1b180*/  BSYNC B2 ;  /* 0x0000000000027941 */ /* 0x000fea0003800000 */
.L_x_602:
[----:B------:R-:W-:-:S05]  /*1b190*/  IADD3 R18, P4, R18, 0x4000, RZ ;  /* 0x0000400012127810 */ /* 0x000fca0007f9e0ff */
[----:B------:R-:W-:Y:S01]  /*1b1a0*/  IMAD.X R19, RZ, RZ, R19, P4 ;  /* 0x000000ffff137224 */ /* 0x000fe200020e0613 */
[----:B------:R-:W-:Y:S07]  /*1b1b0*/  @!P3 BRA `(.L_x_605) ;  /* 0xfffffff000acb947 */ /* 0x000fee000383ffff */
.L_x_581:
[----:B------:R-:W-:Y:S05]  /*1b1c0*/  BSYNC B3 ;  /* 0x0000000000037941 */ /* 0x000fea0003800000 */
.L_x_580:
        /* <DEDUP_REMOVED lines=12> */
.L_x_607:
[----:B------:R-:W-:Y:S05]  /*1b290*/  BSYNC B2 ;  /* 0x0000000000027941 */ /* 0x000fea0003800000 */
.L_x_606:
        /* <DEDUP_REMOVED lines=8> */
.L_x_609:
[----:B------:R-:W-:Y:S05]  /*1b320*/  BSYNC B2 ;  /* 0x0000000000027941 */ /* 0x000fea0003800000 */
.L_x_608:
        /* <DEDUP_REMOVED lines=8> */
.L_x_611:
[----:B------:R-:W-:Y:S05]  /*1b3b0*/  BSYNC B2 ;  /* 0x0000000000027941 */ /* 0x000fea0003800000 */
.L_x_610:
        /* <DEDUP_REMOVED lines=8> */
.L_x_613:
[----:B------:R-:W-:Y:S05]  /*1b440*/  BSYNC B2 ;  /* 0x0000000000027941 */ /* 0x000fea0003800000 */
.L_x_612:
        /* <DEDUP_REMOVED lines=8> */
.L_x_615:
[----:B------:R-:W-:Y:S05]  /*1b4d0*/  BSYNC B2 ;  /* 0x0000000000027941 */ /* 0x000fea0003800000 */
.L_x_614:
        /* <DEDUP_REMOVED lines=8> */
.L_x_617:
[----:B------:R-:W-:Y:S05]  /*1b560*/  BSYNC B2 ;  /* 0x0000000000027941 */ /* 0x000fea0003800000 */
.L_x_616:
        /* <DEDUP_REMOVED lines=8> */
.L_x_619:
[----:B------:R-:W-:Y:S05]  /*1b5f0*/  BSYNC B2 ;  /* 0x0000000000027941 */ /* 0x000fea0003800000 */
.L_x_618:
        /* <DEDUP_REMOVED lines=8> */
.L_x_621:
[----:B------:R-:W-:Y:S05]  /*1b680*/  BSYNC B2 ;  /* 0x0000000000027941 */ /* 0x000fea0003800000 */
.L_x_620:
[----:B------:R-:W-:Y:S06]  /*1b690*/  BAR.SYNC.DEFER_BLOCKING 0x0 ;  /* 0x0000000000007b1d */ /* 0x000fec0000010000 */
[----:B------:R-:W-:Y:S04]  /*1b6a0*/  BSSY B2, `(.L_x_622) ;  /* 0x000000c000027945 */ /* 0x000fe80003800000 */
[----:B------:R-:W-:Y:S05]  /*1b6b0*/  @P0 BRA `(.L_x_623) ;  /* 0x0000000000280947 */ /* 0x000fea0003800000 */
[----:B--234-:R-:W2:Y:S02]  /*1b6c0*/  LDS R6, [R5] ;  /* 0x0000000005067984 */ /* 0x01cea40000000800 */
[----:B--2---:R-:W-:-:S13]  /*1b6d0*/  ISETP.GT.AND P3, PT, R6, R27, PT ;  /* 0x0000001b0600720c */ /* 0x004fda0003f64270 */
[----:B------:R-:W-:Y:S05]  /*1b6e0*/  @!P3 BRA `(.L_x_623) ;  /* 0x00000000001cb947 */ /* 0x000fea0003800000 */
[----:B------:R-:W2:Y:S02]  /*1b6f0*/  LDS R6, [R5+0x4] ;  /* 0x0000040005067984 */ /* 0x000ea40000000800 */
[----:B--2---:R-:W-:-:S13]  /*1b700*/  ISETP.GT.AND P3, PT, R6, R27, PT ;  /* 0x0000001b0600720c */ /* 0x004fda0003f64270 */
[----:B------:R-:W-:Y:S04]  /*1b710*/  @!P3 STS [UR13+0x7fe8], R4 ;  /* 0x007fe804ff00b988 */ /* 0x000fe8000800080d */
[----:B------:R-:W-:Y:S04]  /*1b720*/  @!P3 STS [UR13+0x7ff4], RZ ;  /* 0x007ff4ffff00b988 */ /* 0x000fe8000800080d */
[----:B------:R-:W2:Y:S02]  /*1b730*/  @!P3 LDS R6, [R5+0x4] ;  /* 0x000004000506b984 */ /* 0x000ea40000000800 */
[----:B--2---:R-:W-:-:S05]  /*1b740*/  @!P3 IMAD.IADD R6, R27, 0x1, -R6 ;  /* 0x000000011b06b824 */ /* 0x004fca00078e0a06 */
[----:B------:R2:W-:Y:S02]  /*1b750*/  @!P3 STS [UR13+0x7fec], R6 ;  /* 0x007fec06ff00b988 */ /* 0x0005e4000800080d */
.L_x_623:
[----:B------:R-:W-:Y:S05]  /*1b760*/  BSYNC B2 ;  /* 0x0000000000027941 */ /* 0x000fea0003800000 */
.L_x_622:
[----:B------:R-:W-:Y:S01]  /*1b770*/  BAR.SYNC.DEFER_BLOCKING 0x0 ;  /* 0x0000000000007b1d */ /* 0x000fe20000010000 */
[----:B------:R-:W-:Y:S01]  /*1b780*/  IMAD.MOV.U32 R8, RZ, RZ, RZ ;  /* 0x000000ffff087224 */ /* 0x000fe200078e00ff */
[----:B-1----:R-:W-:-:S04]  /*1b790*/  VIMNMX R7, R9, 0xe7c, PT ;  /* 0x00000e7c09077848 */ /* 0x002fc80003fe0100 */
[----:B------:R-:W-:Y:S01]  /*1b7a0*/  UMOV UR4, 0x8 ;  /* 0x0000000800047882 */ /* 0x000fe20000000000 */
[----:B--234-:R-:W1:Y:S02]  /*1b7b0*/  LDS R6, [UR13+0x7fe8] ;  /* 0x007fe80dff067984 */ /* 0x01ce640008000800 */
[----:B-1----:R-:W-:-:S06]  /*1b7c0*/  LEA R12, R6, UR13, 0x2 ;  /* 0x0000000d060c7c11 */ /* 0x002fcc000f8e10ff */
[----:B------:R-:W1:Y:S02]  /*1b7d0*/  LDS R12, [R12+0x4] ;  /* 0x000004000c0c7984 */ /* 0x000e640000000800 */
[----:B-1----:R-:W-:-:S05]  /*1b7e0*/  IMAD.IADD R27, R27, 0x1, -R12 ;  /* 0x000000011b1b7824 */ /* 0x002fca00078e0a0c */
        /* <DEDUP_REMOVED lines=31> */
[----:B------:R-:W2:Y:S01]  /*1b9e0*/  S2R R9, SR_LANEID ;  /* 0x0000000000097919 */ /* 0x000ea20000000000 */
[----:B------:R-:W-:Y:S02]  /*1b9f0*/  VOTEU.ANY UR4, UPT, PT ;  /* 0x0000000000047886 */ /* 0x000fe400038e0100 */
[----:B------:R-:W2:Y:S02]  /*1ba00*/  FLO.U32 R8, UR4 ;  /* 0x0000000400087d00 */ /* 0x000ea400080e0000 */
[----:B--2---:R-:W-:-:S06]  /*1ba10*/  ISETP.EQ.U32.AND P3, PT, R8, R9, PT ;  /* 0x000000090800720c */ /* 0x004fcc0003f62070 */
[----:B------:R-:W2:Y:S07]  /*1ba20*/  POPC R9, UR4 ;  /* 0x0000000400097d09 */ /* 0x000eae0008000000 */
[----:B--2---:R-:W2:Y:S04]  /*1ba30*/  @P3 ATOMS.ADD R9, [UR13+0x7ff4], R9 ;  /* 0x007ff409ff09398c */ /* 0x004ea8000800000d */
[----:B--2---:R2:W3:Y:S02]  /*1ba40*/  SHFL.IDX PT, R9, R9, R8, 0x1f ;  /* 0x00001f0809097589 */ /* 0x0044e400000e0000 */
[----:B--2---:R-:W2:Y:S02]  /*1ba50*/  S2R R8, SR_LTMASK ;  /* 0x0000000000087919 */ /* 0x004ea40000003900 */
[----:B--2---:R-:W-:-:S06]  /*1ba60*/  LOP3.LUT R8, R8, UR4, RZ, 0xc0, !PT ;  /* 0x0000000408087c12 */ /* 0x004fcc000f8ec0ff */
[----:B------:R-:W3:Y:S02]  /*1ba70*/  POPC R8, R8 ;  /* 0x0000000800087309 */ /* 0x000ee40000000000 */
[----:B---3--:R-:W-:-:S05]  /*1ba80*/  IMAD.IADD R8, R9, 0x1, R8 ;  /* 0x0000000109087824 */ /* 0x008fca00078e0208 */
[----:B------:R-:W-:-:S13]  /*1ba90*/  ISETP.GT.AND P3, PT, R8, 0xe7b, PT ;  /* 0x00000e7b0800780c */ /* 0x000fda0003f64270 */
[----:B------:R-:W-:Y:S05]  /*1baa0*/  @P3 BRA `(.L_x_630) ;  /* 0x00000000005c3947 */ /* 0x000fea0003800000 */
[----:B------:R-:W-:Y:S01]  /*1bab0*/  R2UR UR20, R24 ;  /* 0x00000000181472ca */ /* 0x000fe200000e0000 */
[----:B------:R-:W-:Y:S01]  /*1bac0*/  IMAD.SHL.U32 R20, R20, 0x4, RZ ;  /* 0x0000000414147824 */ /* 0x000fe200078e00ff */
[----:B------:R-:W-:Y:S01]  /*1bad0*/  R2UR UR21, R25 ;  /* 0x00000000191572ca */ /* 0x000fe200000e0000 */
[----:B------:R-:W-:-:S03]  /*1bae0*/  IMAD.WIDE R8, R8, 0x4, R10 ;  /* 0x0000000408087825 */ /* 0x000fc600078e020a */
[----:B------:R-:W-:-:S09]  /*1baf0*/  LOP3.LUT R20, R20, 0x3fc, RZ, 0xc0, !PT ;  /* 0x000003fc14147812 */ /* 0x000fd200078ec0ff */
[----:B------:R2:W-:Y:S04]  /*1bb00*/  ST.E desc[UR20][R8.64+0x45f0], R18 ;  /* 0x0045f01208007985 */ /* 0x0005e8000c101914 */
[----:B------:R2:W-:Y:S01]  /*1bb10*/  ATOMS.POPC.INC.32 RZ, [R20+UR13] ;  /* 0x0000000014ff7f8c */ /* 0x0005e2000d80000d */
[----:B------:R-:W-:Y:S05]  /*1bb20*/  BRA `(.L_x_630) ;  /* 0x00000000003c7947 */ /* 0x000fea0003800000 */
.L_x_629:
[----:B------:R-:W2:Y:S01]  /*1bb30*/  S2R R9, SR_LANEID ;  /* 0x0000000000097919 */ /* 0x000ea20000000000 */
[----:B------:R-:W-:Y:S01]  /*1bb40*/  VOTEU.ANY UR4, UPT, PT ;  /* 0x0000000000047886 */ /* 0x000fe200038e0100 */
[----:B------:R-:W-:Y:S01]  /*1bb50*/  R2UR UR20, R24 ;  /* 0x00000000181472ca */ /* 0x000fe200000e0000 */
[----:B------:R-:W2:Y:S01]  /*1bb60*/  FLO.U32 R8, UR4 ;  /* 0x0000000400087d00 */ /* 0x000ea200080e0000 */
[----:B------:R-:W-:Y:S02]  /*1bb70*/  R2UR UR21, R25 ;  /* 0x00000000191572ca */ /* 0x000fe400000e0000 */
[----:B--2---:R-:W-:-:S05]  /*1bb80*/  ISETP.EQ.U32.AND P3, PT, R8, R9, PT ;  /* 0x000000090800720c */ /* 0x004fca0003f62070 */
[----:B------:R-:W2:Y:S08]  /*1bb90*/  POPC R9, UR4 ;  /* 0x0000000400097d09 */ /* 0x000eb00008000000 */
[----:B--2---:R-:W2:Y:S04]  /*1bba0*/  @P3 ATOMS.ADD R9, [UR13+0x7fe4], R9 ;  /* 0x007fe409ff09398c */ /* 0x004ea8000800000d */
[----:B--2---:R2:W3:Y:S02]  /*1bbb0*/  SHFL.IDX PT, R9, R9, R8, 0x1f ;  /* 0x00001f0809097589 */ /* 0x0044e400000e0000 */
[----:B--2---:R-:W2:Y:S02]  /*1bbc0*/  S2R R8, SR_LTMASK ;  /* 0x0000000000087919 */ /* 0x004ea40000003900 */
[----:B--2---:R-:W-:-:S06]  /*1bbd0*/  LOP3.LUT R8, R8, UR4, RZ, 0xc0, !PT ;  /* 0x0000000408087c12 */ /* 0x004fcc000f8ec0ff */
[----:B------:R-:W3:Y:S02]  /*1bbe0*/  POPC R8, R8 ;  /* 0x0000000800087309 */ /* 0x000ee40000000000 */
[----:B---3--:R-:W-:-:S04]  /*1bbf0*/  IMAD.IADD R8, R9, 0x1, R8 ;  /* 0x0000000109087824 */ /* 0x008fc800078e0208 */
[----:B------:R-:W-:-:S05]  /*1bc00*/  IMAD.WIDE R8, R8, 0x4, R14 ;  /* 0x0000000408087825 */ /* 0x000fca00078e020e */
[----:B------:R3:W-:Y:S02]  /*1bc10*/  STG.E desc[UR20][R8.64], R18 ;  /* 0x0000001208007986 */ /* 0x0007e4000c101914 */
.L_x_630:
[----:B------:R-:W-:Y:S05]  /*1bc20*/  BSYNC B4 ;  /* 0x0000000000047941 */ /* 0x000fea0003800000 */
.L_x_628:
[----:B------:R-:W-:Y:S01]  /*1bc30*/  ISETP.NE.AND P3, PT, R12, 0x1, PT ;  /* 0x000000010c00780c */ /* 0x000fe20003f65270 */
[----:B--23--:R-:W-:-:S12]  /*1bc40*/  VIADD R8, R4, 0x400 ;  /* 0x0000040004087836 */ /* 0x00cfd80000000000 */
        /* <DEDUP_REMOVED lines=37> */
.L_x_632:
        /* <DEDUP_REMOVED lines=15> */
.L_x_633:
[----:B------:R-:W-:Y:S05]  /*1bf90*/  BSYNC B4 ;  /* 0x0000000000047941 */ /* 0x000fea0003800000 */
.L_x_631:
        /* <DEDUP_REMOVED lines=39> */
.L_x_635:
        /* <DEDUP_REMOVED lines=15> */
.L_x_636:
[----:B------:R-:W-:Y:S05]  /*1c300*/  BSYNC B4 ;  /* 0x0000000000047941 */ /* 0x000fea0003800000 */
.L_x_634:
[----:B--23--:R-:W-:-:S07]  /*1c310*/  VIADD R8, R4, 0xc00 ;  /* 0x00000c0004087836 */ /* 0x00cfce0000000000 */
.L_x_627:
[----:B------:R-:W-:Y:S05]  /*1c320*/  BSYNC B2 ;  /* 0x0000000000027941 */ /* 0x000fea0003800000 */
.L_x_626:
[----:B------:R-:W-:-:S13]  /*1c330*/  ISETP.GE.U32.AND P3, PT, R19, 0xc00, PT ;  /* 0x00000c001300780c */ /* 0x000fda0003f66070 */
[----:B------:R-:W-:Y:S05]  /*1c340*/  @!P3 BRA `(.L_x_625) ;  /* 0x0000000c0060b947 */ /* 0x000fea0003800000 */
[----:B------:R-:W-:-:S03]  /*1c350*/  IMAD.WIDE R18, R8, 0x4, R10 ;  /* 0x0000000408127825 */ /* 0x000fc600078e020a */
[----:B------:R-:W-:-:S05]  /*1c360*/  IADD3 R18, P3, R18, 0xc00, RZ ;  /* 0x00000c0012127810 */ /* 0x000fca0007f7e0ff */
[----:B------:R-:W-:-:S08]  /*1c370*/  IMAD.X R19, RZ, RZ, R19, P3 ;  /* 0x000000ffff137224 */ /* 0x000fd000018e0613 */
.L_x_649:
[----:B------:R-:W-:Y:S02]  /*1c380*/  R2UR UR20, R24 ;  /* 0x00000000181472ca */ /* 0x000fe400000e0000 */
[----:B------:R-:W-:-:S13]  /*1c390*/  R2UR UR21, R25 ;  /* 0x00000000191572ca */ /* 0x000fda00000e0000 */
[----:B--23--:R-:W2:Y:S02]  /*1c3a0*/  LD.E R9, desc[UR20][R18.64] ;  /* 0x0000001412097980 */ /* 0x00cea4000c101900 */
        /* <DEDUP_REMOVED lines=35> */
.L_x_638:
        /* <DEDUP_REMOVED lines=15> */
.L_x_639:
[----:B------:R-:W-:Y:S05]  /*1c6d0*/  BSYNC B2 ;  /* 0x0000000000027941 */ /* 0x000fea0003800000 */
.L_x_637:
[----:B------:R-:W-:Y:S02]  /*1c6e0*/  R2UR UR20, R24 ;  /* 0x00000000181472ca */ /* 0x000fe400000e0000 */
[----:B------:R-:W-:-:S13]  /*1c6f0*/  R2UR UR21, R25 ;  /* 0x00000000191572ca */ /* 0x000fda00000e0000 */
[----:B--23--:R-:W2:Y:S02]  /*1c700*/  LD.E R9, desc[UR20][R18.64+0x1000] ;  /* 0x0010001412097980 */ /* 0x00cea4000c101900 */
        /* <DEDUP_REMOVED lines=33> */
.L_x_641:
        /* <DEDUP_REMOVED lines=15> */
.L_x_642:
[----:B------:R-:W-:Y:S05]  /*1ca10*/  BSYNC B2 ;  /* 0x0000000000027941 */ /* 0x000fea0003800000 */
.L_x_640:
        /* <DEDUP_REMOVED lines=36> */
.L_x_644:
        /* <DEDUP_REMOVED lines=15> */
.L_x_645:
[----:B------:R-:W-:Y:S05]  /*1cd50*/  BSYNC B2 ;  /* 0x0000000000027941 */ /* 0x000fea0003800000 */
.L_x_643:
        /* <DEDUP_REMOVED lines=36> */
.L_x_647:
        /* <DEDUP_REMOVED lines=15> */
.L_x_648:
[----:B------:R-:W-:Y:S05]  /*1d090*/  BSYNC B2 ;  /* 0x0000000000027941 */ /* 0x000fea0003800000 */
.L_x_646:
[----:B------:R-:W-:-:S05]  /*1d0a0*/  IADD3 R18, P4, R18, 0x4000, RZ ;  /* 0x0000400012127810 */ /* 0x000fca0007f9e0ff */
[----:B------:R-:W-:Y:S01]  /*1d0b0*/  IMAD.X R19, RZ, RZ, R19, P4 ;  /* 0x000000ffff137224 */ /* 0x000fe200020e0613 */
[----:B------:R-:W-:Y:S07]  /*1d0c0*/  @!P3 BRA `(.L_x_649) ;  /* 0xfffffff000acb947 */ /* 0x000fee000383ffff */
.L_x_625:
[----:B------:R-:W-:Y:S05]  /*1d0d0*/  BSYNC B3 ;  /* 0x0000000000037941 */ /* 0x000fea0003800000 */
.L_x_624:
[----:B------:R-:W4:Y:S08]  /*1d0e0*/  S2UR UR4, SR_CgaCtaId ;  /* 0x00000000000479c3 */ /* 0x000f300000008800 */
[----:B------:R-:W-:Y:S06]  /*1d0f0*/  BAR.SYNC.DEFER_BLOCKING 0x0 ;  /* 0x0000000000007b1d */ /* 0x000fec0000010000 */
[----:B------:R-:W-:Y:S01]  /*1d100*/  UMOV UR13, 0x400 ;  /* 0x00000400000d7882 */ /* 0x000fe20000000000 */
[----:B------:R-:W-:Y:S01]  /*1d110*/  BSSY B2, `(.L_x_650) ;  /* 0x0000009000027945 */ /* 0x000fe20003800000 */
[----:B----4-:R-:W-:-:S09]  /*1d120*/  ULEA UR13, UR4, UR13, 0x18 ;  /* 0x0000000d040d7291 */ /* 0x010fd2000f8ec03f */
[----:B--23--:R-:W2:Y:S01]  /*1d130*/  LDS R9, [UR13+0x7ff4] ;  /* 0x007ff40dff097984 */ /* 0x00cea20008000800 */
[----:B------:R-:W-:Y:S05]  /*1d140*/  @P0 BRA `(.L_x_651) ;  /* 0x0000000000140947 */ /* 0x000fea0003800000 */
[----:B------:R-:W-:Y:S01]  /*1d150*/  ISETP.NE.AND P3, PT, R4, 0xff, PT ;  /* 0x000000ff0400780c */ /* 0x000fe20003f65270 */
[----:B------:R-:W-:-:S12]  /*1d160*/  LDS R6, [R5] ;  /* 0x0000000005067984 */ /* 0x000fd80000000800 */
[----:B------:R-:W3:Y:S02]  /*1d170*/  @P3 LDS R7, [R5+0x4] ;  /* 0x0000040005073984 */ /* 0x000ee40000000800 */
[----:B---3--:R-:W-:-:S05]  /*1d180*/  @P3 IMAD.IADD R6, R6, 0x1, R7 ;  /* 0x0000000106063824 */ /* 0x008fca00078e0207 */
[----:B------:R3:W-:Y:S02]  /*1d190*/  STS [R5+0x600], R6 ;  /* 0x0006000605007388 */ /* 0x0007e40000000800 */
.L_x_651:
[----:B------:R-:W-:Y:S05]  /*1d1a0*/  BSYNC B2 ;  /* 0x0000000000027941 */ /* 0x000fea0003800000 */
.L_x_650:
[----:B------:R-:W-:Y:S06]  /*1d1b0*/  BAR.SYNC.DEFER_BLOCKING 0x0 ;  /* 0x0000000000007b1d */ /* 0x000fec0000010000 */
[----:B------:R-:W-:Y:S04]  /*1d1c0*/  BSSY B2, `(.L_x_652) ;  /* 0x0000007000027945 */ /* 0x000fe80003800000 */
[----:B------:R-:W-:Y:S05]  /*1d1d0*/  @P0 BRA `(.L_x_653) ;  /* 0x0000000000140947 */ /* 0x000fea0003800000 */
[----:B------:R-:W-:Y:S01]  /*1d1e0*/  ISETP.GT.AND P3, PT, R4, 0xfd, PT ;  /* 0x000000fd0400780c */ /* 0x000fe20003f64270 */
[----:B---3--:R-:W-:-:S12]  /*1d1f0*/  LDS R6, [R5+0x600] ;  /* 0x0006000005067984 */ /* 0x008fd80000000800 */
[----:B------:R-:W3:Y:S02]  /*1d200*/  @!P3 LDS R7, [R5+0x608] ;  /* 0x000608000507b984 */ /* 0x000ee40000000800 */
[----:B---3--:R-:W-:-:S05]  /*1d210*/  @!P3 IMAD.IADD R6, R6, 0x1, R7 ;  /* 0x000000010606b824 */ /* 0x008fca00078e0207 */
[----:B------:R4:W-:Y:S02]  /*1d220*/  STS [R5], R6 ;  /* 0x0000000605007388 */ /* 0x0009e40000000800 */
.L_x_653:
[----:B------:R-:W-:Y:S05]  /*1d230*/  BSYNC B2 ;  /* 0x0000000000027941 */ /* 0x000fea0003800000 */
.L_x_652:
[----:B------:R-:W-:Y:S06]  /*1d240*/  BAR.SYNC.DEFER_BLOCKING 0x0 ;  /* 0x0000000000007b1d */ /* 0x000fec0000010000 */
[----:B------:R-:W-:Y:S04]  /*1d250*/  BSSY B2, `(.L_x_654) ;  /* 0x0000007000027945 */ /* 0x000fe80003800000 */
[----:B------:R-:W-:Y:S05]  /*1d260*/  @P0 BRA `(.L_x_655) ;  /* 0x0000000000140947 */ /* 0x000fea0003800000 */
[----:B------:R-:W-:Y:S01]  /*1d270*/  ISETP.GT.AND P3, PT, R4, 0xfb, PT ;  /* 0x000000fb0400780c */ /* 0x000fe20003f64270 */
[----:B---34-:R-:W-:-:S12]  /*1d280*/  LDS R6, [R5] ;  /* 0x0000000005067984 */ /* 0x018fd80000000800 */
[----:B------:R-:W3:Y:S02]  /*1d290*/  @!P3 LDS R7, [R5+0x10] ;  /* 0x000010000507b984 */ /* 0x000ee40000000800 */
[----:B---3--:R-:W-:-:S05]  /*1d2a0*/  @!P3 IMAD.IADD R6, R6, 0x1, R7 ;  /* 0x000000010606b824 */ /* 0x008fca00078e0207 */
[----:B------:R3:W-:Y:S02]  /*1d2b0*/  STS [R5+0x600], R6 ;  /* 0x0006000605007388 */ /* 0x0007e40000000800 */
.L_x_655:
[----:B------:R-:W-:Y:S05]  /*1d2c0*/  BSYNC B2 ;  /* 0x0000000000027941 */ /* 0x000fea0003800000 */
.L_x_654:
[----:B------:R-:W-:Y:S06]  /*1d2d0*/  BAR.SYNC.DEFER_BLOCKING 0x0 ;  /* 0x0000000000007b1d */ /* 0x000fec0000010000 */
[----:B------:R-:W-:Y:S04]  /*1d2e0*/  BSSY B2, `(.L_x_656) ;  /* 0x0000007000027945 */ /* 0x000fe80003800000 */
[----:B------:R-:W-:Y:S05]  /*1d2f0*/  @P0 BRA `(.L_x_657) ;  /* 0x0000000000140947 */ /* 0x000fea0003800000 */
[----:B------:R-:W-:Y:S01]  /*1d300*/  ISETP.GT.AND P3, PT, R4, 0xf7, PT ;  /* 0x000000f70400780c */ /* 0x000fe20003f64270 */
[----:B---34-:R-:W-:-:S12]  /*1d310*/  LDS R6, [R5+0x600] ;  /* 0x0006000005067984 */ /* 0x018fd80000000800 */
[----:B------:R-:W3:Y:S02]  /*1d320*/  @!P3 LDS R7, [R5+0x620] ;  /* 0x000620000507b984 */ /* 0x000ee40000000800 */
[----:B---3--:R-:W-:-:S05]  /*1d330*/  @!P3 IMAD.IADD R6, R6, 0x1, R7 ;  /* 0x000000010606b824 */ /* 0x008fca00078e0207 */
[----:B------:R3:W-:Y:S02]  /*1d340*/  STS [R5], R6 ;  /* 0x0000000605007388 */ /* 0x0007e40000000800 */
.L_x_657:
[----:B------:R-:W-:Y:S05]  /*1d350*/  BSYNC B2 ;  /* 0x0000000000027941 */ /* 0x000fea0003800000 */
.L_x_656:
        /* <DEDUP_REMOVED lines=8> */
.L_x_659:
[----:B------:R-:W-:Y:S05]  /*1d3e0*/  BSYNC B2 ;  /* 0x0000000000027941 */ /* 0x000fea0003800000 */
.L_x_658:
        /* <DEDUP_REMOVED lines=8> */
.L_x_661:
[----:B------:R-:W-:Y:S05]  /*1d470*/  BSYNC B2 ;  /* 0x0000000000027941 */ /* 0x000fea0003800000 */
.L_x_660:
        /* <DEDUP_REMOVED lines=8> */
.L_x_663:
[----:B------:R-:W-:Y:S05]  /*1d500*/  BSYNC B2 ;  /* 0x0000000000027941 */ /* 0x000fea0003800000 */
.L_x_662:
        /* <DEDUP_REMOVED lines=8> */
.L_x_665:
[----:B------:R-:W-:Y:S05]  /*1d590*/  BSYNC B2 ;  /* 0x0000000000027941 */ /* 0x000fea0003800000 */
.L_x_664:
[----:B------:R-:W-:Y:S06]  /*1d5a0*/  BAR.SYNC.DEFER_BLOCKING 0x0 ;  /* 0x0000000000007b1d */ /* 0x000fec0000010000 */
[----:B------:R-:W-:Y:S04]  /*1d5b0*/  BSSY B2, `(.L_x_666) ;  /* 0x000000c000027945 */ /* 0x000fe80003800000 */
[----:B------:R-:W-:Y:S05]  /*1d5c0*/  @P0 BRA `(.L_x_667) ;  /* 0x0000000000280947 */ /* 0x000fea0003800000 */
[----:B---34-:R-:W3:Y:S02]  /*1d5d0*/  LDS R6, [R5] ;  /* 0x0000000005067984 */ /* 0x018ee40000000800 */
[----:B---3--:R-:W-:-:S13]  /*1d5e0*/  ISETP.GT.AND P0, PT, R6, R27, PT ;  /* 0x0000001b0600720c */ /* 0x008fda0003f04270 */
[----:B------:R-:W-:Y:S05]  /*1d5f0*/  @!P0 BRA `(.L_x_667) ;  /* 0x00000000001c8947 */ /* 0x000fea0003800000 */
[----:B------:R-:W3:Y:S02]  /*1d600*/  LDS R6, [R5+0x4] ;  /* 0x0000040005067984 */ /* 0x000ee40000000800 */
[----:B---3--:R-:W-:-:S13]  /*1d610*/  ISETP.GT.AND P0, PT, R6, R27, PT ;  /* 0x0000001b0600720c */ /* 0x008fda0003f04270 */
[----:B------:R-:W-:Y:S04]  /*1d620*/  @!P0 STS [UR13+0x7fe8], R4 ;  /* 0x007fe804ff008988 */ /* 0x000fe8000800080d */
[----:B------:R-:W-:Y:S04]  /*1d630*/  @!P0 STS [UR13+0x7ff0], RZ ;  /* 0x007ff0ffff008988 */ /* 0x000fe8000800080d */
[----:B------:R-:W3:Y:S02]  /*1d640*/  @!P0 LDS R6, [R5+0x4] ;  /* 0x0000040005068984 */ /* 0x000ee40000000800 */
[----:B---3--:R-:W-:-:S05]  /*1d650*/  @!P0 IMAD.IADD R6, R27, 0x1, -R6 ;  /* 0x000000011b068824 */ /* 0x008fca00078e0a06 */
[----:B------:R3:W-:Y:S02]  /*1d660*/  @!P0 STS [UR13+0x7fec], R6 ;  /* 0x007fec06ff008988 */ /* 0x0007e4000800080d */
.L_x_667:
[----:B------:R-:W-:Y:S05]  /*1d670*/  BSYNC B2 ;  /* 0x0000000000027941 */ /* 0x000fea0003800000 */
.L_x_666:
[----:B------:R-:W-:Y:S01]  /*1d680*/  BAR.SYNC.DEFER_BLOCKING 0x0 ;  /* 0x0000000000007b1d */ /* 0x000fe20000010000 */
[----:B------:R-:W-:Y:S01]  /*1d690*/  IMAD.MOV.U32 R8, RZ, RZ, 0x1 ;  /* 0x00000001ff087424 */ /* 0x000fe200078e00ff */
[----:B--2---:R-:W-:-:S04]  /*1d6a0*/  VIMNMX R7, R9, 0xe7c, PT ;  /* 0x00000e7c09077848 */ /* 0x004fc80003fe0100 */
[----:B------:R-:W-:Y:S01]  /*1d6b0*/  UMOV UR4, URZ ;  /* 0x0000003f00047c82 */ /* 0x000fe20008000000 */
[----:B---34-:R-:W2:Y:S02]  /*1d6c0*/  LDS R6, [UR13+0x7fe8] ;  /* 0x007fe80dff067984 */ /* 0x018ea40008000800 */
[----:B--2---:R-:W-:-:S06]  /*1d6d0*/  LEA R12, R6, UR13, 0x2 ;  /* 0x0000000d060c7c11 */ /* 0x004fcc000f8e10ff */
[----:B------:R-:W2:Y:S02]  /*1d6e0*/  LDS R12, [R12+0x4] ;  /* 0x000004000c0c7984 */ /* 0x000ea40000000800 */
[----:B--2---:R-:W-:-:S13]  /*1d6f0*/  ISETP.NE.AND P0, PT, R27, R12, PT ;  /* 0x0000000c1b00720c */ /* 0x004fda0003f05270 */
        /* <DEDUP_REMOVED lines=12> */
[----:B012---:R-:W-:-:S04]  /*1d7c0*/  LEA.HI R5, R12, 0x1, RZ, 0x16 ;  /* 0x000000010c057811 */ /* 0x007fc800078fb0ff */
[----:B------:R-:W-:-:S13]  /*1d7d0*/  LOP3.LUT P0, R5, R5, 0x3, RZ, 0xc0, !PT ;  /* 0x0000000305057812 */ /* 0x000fda000780c0ff */
[----:B------:R-:W-:Y:S05]  /*1d7e0*/  @!P0 BRA `(.L_x_671) ;  /* 0x0000000800688947 */ /* 0x000fea0003800000 */
[----:B------:R-:W-:Y:S02]  /*1d7f0*/  R2UR UR20, R24 ;  /* 0x00000000181472ca */ /* 0x000fe400000e0000 */
[----:B------:R-:W-:-:S13]  /*1d800*/  R2UR UR21, R25 ;  /* 0x00000000191572ca */ /* 0x000fda00000e0000 */
[----:B------:R-:W2:Y:S02]  /*1d810*/  LD.E R18, desc[UR20][R22.64+0x45f0] ;  /* 0x0045f01416127980 */ /* 0x000ea4000c101900 */
[----:B--2---:R-:W-:-:S05]  /*1d820*/  IMAD.WIDE R8, R18, 0x4, R16 ;  /* 0x0000000412087825 */ /* 0x004fca00078e0210 */
        /* <DEDUP_REMOVED lines=29> */
.L_x_673:
        /* <DEDUP_REMOVED lines=10> */
[----:B--2---:R-:W1:Y:S04]  /*1daa0*/  @P0 ATOMS.ADD R19, [UR13+0x7fe4], R19 ;  /* 0x007fe413ff13098c */ /* 0x004e68000800000d */
[----:B-1----:R-:W0:Y:S02]  /*1dab0*/  SHFL.IDX PT, R9, R19, R20, 0x1f ;  /* 0x00001f1413097589 */ /* 0x002e2400000e0000 */
[----:B0-----:R-:W-:-:S04]  /*1dac0*/  IMAD.IADD R9, R9, 0x1, R8 ;  /* 0x0000000109097824 */ /* 0x001fc800078e0208 */
[----:B------:R-:W-:-:S05]  /*1dad0*/  IMAD.WIDE R8, R9, 0x4, R14 ;  /* 0x0000000409087825 */ /* 0x000fca00078e020e */
[----:B------:R1:W-:Y:S02]  /*1dae0*/  STG.E desc[UR20][R8.64], R18 ;  /* 0x0000001208007986 */ /* 0x0003e4000c101914 */
.L_x_674:
[----:B------:R-:W-:Y:S05]  /*1daf0*/  BSYNC B4 ;  /* 0x0000000000047941 */ /* 0x000fea0003800000 */
.L_x_672:
[----:B------:R-:W-:Y:S01]  /*1db00*/  ISETP.NE.AND P0, PT, R5, 0x1, PT ;  /* 0x000000010500780c */ /* 0x000fe20003f05270 */
[----:B01----:R-:W-:-:S12]  /*1db10*/  VIADD R8, R4, 0x400 ;  /* 0x0000040004087836 */ /* 0x003fd80000000000 */
        /* <DEDUP_REMOVED lines=34> */
.L_x_676:
        /* <DEDUP_REMOVED lines=15> */
.L_x_677:
[----:B------:R-:W-:Y:S05]  /*1de30*/  BSYNC B4 ;  /* 0x0000000000047941 */ /* 0x000fea0003800000 */
.L_x_675:
        /* <DEDUP_REMOVED lines=36> */
.L_x_679:
        /* <DEDUP_REMOVED lines=15> */
.L_x_680:
[----:B------:R-:W-:Y:S05]  /*1e170*/  BSYNC B4 ;  /* 0x0000000000047941 */ /* 0x000fea0003800000 */
.L_x_678:
[----:B01----:R-:W-:-:S07]  /*1e180*/  VIADD R8, R4, 0xc00 ;  /* 0x00000c0004087836 */ /* 0x003fce0000000000 */
.L_x_671:
[----:B------:R-:W-:Y:S05]  /*1e190*/  BSYNC B2 ;  /* 0x0000000000027941 */ /* 0x000fea0003800000 */
.L_x_670:
[----:B------:R-:W-:-:S13]  /*1e1a0*/  ISETP.GE.U32.AND P0, PT, R12, 0xc00, PT ;  /* 0x00000c000c00780c */ /* 0x000fda0003f06070 */
[----:B------:R-:W-:Y:S05]  /*1e1b0*/  @!P0 BRA `(.L_x_669) ;  /* 0x0000000c00308947 */ /* 0x000fea0003800000 */
[----:B------:R-:W-:-:S03]  /*1e1c0*/  IMAD.WIDE R10, R8, 0x4, R10 ;  /* 0x00000004080a7825 */ /* 0x000fc600078e020a */
[----:B------:R-:W-:-:S05]  /*1e1d0*/  IADD3 R4, P0, R10, 0x45f0, RZ ;  /* 0x000045f00a047810 */ /* 0x000fca0007f1e0ff */
[----:B------:R-:W-:-:S08]  /*1e1e0*/  IMAD.X R5, RZ, RZ, R11, P0 ;  /* 0x000000ffff057224 */ /* 0x000fd000000e060b */
.L_x_693:
[----:B------:R-:W-:Y:S02]  /*1e1f0*/  R2UR UR20, R24 ;  /* 0x00000000181472ca */ /* 0x000fe400000e0000 */
[----:B------:R-:W-:-:S13]  /*1e200*/  R2UR UR21, R25 ;  /* 0x00000000191572ca */ /* 0x000fda00000e0000 */
[----:B01----:R-:W2:Y:S02]  /*1e210*/  LD.E R9, desc[UR20][R4.64] ;  /* 0x0000001404097980 */ /* 0x003ea4000c101900 */
[----:B--2---:R-:W-:-:S05]  /*1e220*/  IMAD.WIDE R10, R9, 0x4, R16 ;  /* 0x00000004090a7825 */ /* 0x004fca00078e0210 */
        /* <DEDUP_REMOVED lines=18> */
[----:B-1----:R-:W-:-:S04]  /*1e350*/  LOP3.LUT R18, R18, UR4, RZ, 0xc0, !PT ;  /* 0x0000000412127c12 */ /* 0x002fc8000f8ec0ff */
[----:B------:R-:W0:Y:S07]  /*1e360*/  POPC R19, R18 ;  /* 0x0000001200137309 */ /* 0x000e2e0000000000 */
        /* <DEDUP_REMOVED lines=11> */
.L_x_682:
        /* <DEDUP_REMOVED lines=15> */
.L_x_683:
[----:B------:R-:W-:Y:S05]  /*1e510*/  BSYNC B2 ;  /* 0x0000000000027941 */ /* 0x000fea0003800000 */
.L_x_681:
[----:B------:R-:W-:Y:S02]  /*1e520*/  R2UR UR20, R24 ;  /* 0x00000000181472ca */ /* 0x000fe400000e0000 */
[----:B------:R-:W-:-:S13]  /*1e530*/  R2UR UR21, R25 ;  /* 0x00000000191572ca */ /* 0x000fda00000e0000 */
[----:B01----:R-:W2:Y:S02]  /*1e540*/  LD.E R9, desc[UR20][R4.64+0x1000] ;  /* 0x0010001404097980 */ /* 0x003ea4000c101900 */
        /* <DEDUP_REMOVED lines=30> */
.L_x_685:
        /* <DEDUP_REMOVED lines=15> */
.L_x_686:
[----:B------:R-:W-:Y:S05]  /*1e820*/  BSYNC B2 ;  /* 0x0000000000027941 */ /* 0x000fea0003800000 */
.L_x_684:
        /* <DEDUP_REMOVED lines=33> */
.L_x_688:
        /* <DEDUP_REMOVED lines=15> */
.L_x_689:
[----:B------:R-:W-:Y:S05]  /*1eb30*/  BSYNC B2 ;  /* 0x0000000000027941 */ /* 0x000fea0003800000 */
.L_x_687:
        /* <DEDUP_REMOVED lines=33> */
.L_x_691:
        /* <DEDUP_REMOVED lines=15> */
.L_x_692:
[----:B------:R-:W-:Y:S05]  /*1ee40*/  BSYNC B2 ;  /* 0x0000000000027941 */ /* 0x000fea0003800000 */
.L_x_690:
[----:B------:R-:W-:-:S05]  /*1ee50*/  IADD3 R4, P2, R4, 0x4000, RZ ;  /* 0x0000400004047810 */ /* 0x000fca0007f5e0ff */
[----:B------:R-:W-:Y:S01]  /*1ee60*/  IMAD.X R5, RZ, RZ, R5, P2 ;  /* 0x000000ffff057224 */ /* 0x000fe200010e0605 */
[----:B------:R-:W-:Y:S07]  /*1ee70*/  @!P0 BRA `(.L_x_693) ;  /* 0xfffffff000dc8947 */ /* 0x000fee000383ffff */
.L_x_669:
[----:B------:R-:W-:Y:S05]  /*1ee80*/  BSYNC B3 ;  /* 0x0000000000037941 */ /* 0x000fea0003800000 */
.L_x_668:
[----:B------:R-:W-:Y:S01]  /*1ee90*/  BAR.SYNC.DEFER_BLOCKING 0x0 ;  /* 0x0000000000007b1d */ /* 0x000fe20000010000 */
[----:B01----:R-:W-:Y:S01]  /*1eea0*/  MOV R9, 0x7060 ;  /* 0x0000706000097802 */ /* 0x003fe20000000f00 */
[----:B--2---:R-:W-:-:S04]  /*1eeb0*/  IMAD.MOV.U32 R5, RZ, RZ, 0x0 ;  /* 0x00000000ff057424 */ /* 0x004fc800078e00ff */
[----:B------:R-:W-:-:S04]  /*1eec0*/  IMAD.MOV.U32 R4, RZ, RZ, R9 ;  /* 0x000000ffff047224 */ /* 0x000fc800078e0009 */
[----:B------:R-:W-:Y:S05]  /*1eed0*/  RET.REL.NODEC R4 `(_ZN4vllm10persistent22persistent_topk_kernelILj1EEEvNS0_20PersistentTopKParamsE) ;  /* 0xfffffe1004487950 */ /* 0x000fea0003c3ffff */
.L_x_535:
[----:B------:R-:W-:Y:S01]  /*1eee0*/  ISETP.GE.AND P0, PT, R4, R7, PT ;  /* 0x000000070400720c */ /* 0x000fe20003f06270 */
[----:B------:R-:W-:-:S12]  /*1eef0*/  BSSY B2, `(.L_x_694) ;  /* 0x00000ae000027945 */ /* 0x000fd80003800000 */
[----:B------:R-:W-:Y:S05]  /*1ef00*/  @P0 BRA `(.L_x_695) ;  /* 0x0000000800b00947 */ /* 0x000fea0003800000 */
[----:B------:R-:W-:-:S06]  /*1ef10*/  IMAD.U32 R8, R8, 0x8, R1 ;  /* 0x0000000808087824 */ /* 0x000fcc00078e0001 */
[----:B------:R-:W5:Y:S01]  /*1ef20*/  LDL.64 R8, [R8+0x10] ;  /* 0x0000100008087983 */ /* 0x000f620000100a00 */
[----:B------:R-:W-:Y:S01]  /*1ef30*/  LOP3.LUT R18, RZ, R4, RZ, 0x33, !PT ;  /* 0x00000004ff127212 */ /* 0x000fe200078e33ff */
[----:B------:R-:W-:Y:S04]  /*1ef40*/  BSSY B3, `(.L_x_696) ;  /* 0x000002c000037945 */ /* 0x000fe80003800000 */
[----:B------:R-:W-:-:S05]  /*1ef50*/  IMAD.IADD R18, R18, 0x1, R7 ;  /* 0x0000000112127824 */ /* 0x000fca00078e0207 */
[----:B01----:R-:W-:-:S04]  /*1ef60*/  LEA.HI R5, R18, 0x1, RZ, 0x16 ;  /* 0x0000000112057811 */ /* 0x003fc800078fb0ff */
[----:B------:R-:W-:-:S13]  /*1ef70*/  LOP3.LUT P0, R5, R5, 0x3, RZ, 0xc0, !PT ;  /* 0x0000000305057812 */ /* 0x000fda000780c0ff */
[----:B------:R-:W-:Y:S05]  /*1ef80*/  @!P0 BRA `(.L_x_697) ;  /* 0x00000000009c8947 */ /* 0x000fea0003800000 */
[----:B-----5:R-:W-:-:S04]  /*1ef90*/  LEA R12, P0, R4, R8, 0x2 ;  /* 0x00000008040c7211 */ /* 0x020fc800078010ff */
[----:B------:R-:W-:-:S09]  /*1efa0*/  LEA.HI.X R29, R4, R9, R29, 0x2, P0 ;  /* 0x00000009041d7211 */ /* 0x000fd200000f141d */
.L_x_700:
[----:B------:R-:W-:Y:S01]  /*1efb0*/  R2UR UR20, R24 ;  /* 0x00000000181472ca */ /* 0x000fe200000e0000 */
[----:B0-----:R-:W-:Y:S01]  /*1efc0*/  IMAD.MOV.U32 R10, RZ, RZ, R12 ;  /* 0x000000ffff0a7224 */ /* 0x001fe200078e000c */
[----:B------:R-:W-:Y:S01]  /*1efd0*/  R2UR UR21, R25 ;  /* 0x00000000191572ca */ /* 0x000fe200000e0000 */
[----:B------:R-:W-:-:S12]  /*1efe0*/  IMAD.MOV.U32 R11, RZ, RZ, R29 ;  /* 0x000000ffff0b7224 */ /* 0x000fd800078e001d */
[----:B------:R-:W2:Y:S02]  /*1eff0*/  LD.E R19, desc[UR20][R10.64] ;  /* 0x000000140a137980 */ /* 0x000ea4000c101900 */
[----:B--2---:R-:W-:-:S05]  /*1f000*/  IMAD.WIDE R10, R19, 0x4, R16 ;  /* 0x00000004130a7825 */ /* 0x004fca00078e0210 */
[----:B------:R-:W2:Y:S01]  /*1f010*/  LDG.E R20, desc[UR20][R10.64] ;  /* 0x000000140a147981 */ /* 0x000ea2000c1e1900 */
[----:B------:R-:W-:Y:S01]  /*1f020*/  VIADD R5, R5, 0xffffffff ;  /* 0xffffffff05057836 */ /* 0x000fe20000000000 */
[----:B------:R-:W-:Y:S01]  /*1f030*/  BSSY B4, `(.L_x_698) ;  /* 0x0000019000047945 */ /* 0x000fe20003800000 */
[----:B------:R-:W-:-:S03]  /*1f040*/  IADD3 R12, P2, R12, 0x1000, RZ ;  /* 0x000010000c0c7810 */ /* 0x000fc60007f5e0ff */
[----:B------:R-:W-:Y:S02]  /*1f050*/  ISETP.NE.AND P3, PT, R5, RZ, PT ;  /* 0x000000ff0500720c */ /* 0x000fe40003f65270 */
[----:B--2---:R-:W-:Y:S02]  /*1f060*/  ISETP.GE.AND P0, PT, R20, RZ, PT ;  /* 0x000000ff1400720c */ /* 0x004fe40003f06270 */
[----:B------:R-:W-:-:S11]  /*1f070*/  LOP3.LUT R21, RZ, R20, RZ, 0x33, !PT ;  /* 0x00000014ff157212 */ /* 0x000fd600078e33ff */
[----:B------:R-:W-:-:S04]  /*1f080*/  @P0 LOP3.LUT R21, R20, 0x80000000, RZ, 0xfc, !PT ;  /* 0x8000000014150812 */ /* 0x000fc800078efcff */
[----:B------:R-:W-:-:S04]  /*1f090*/  SHF.R.U32.HI R21, RZ, UR4, R21 ;  /* 0x00000004ff157c19 */ /* 0x000fc80008011615 */
[----:B------:R-:W-:-:S04]  /*1f0a0*/  LOP3.LUT R21, R21, 0xff, RZ, 0xc0, !PT ;  /* 0x000000ff15157812 */ /* 0x000fc800078ec0ff */
[----:B------:R-:W-:-:S13]  /*1f0b0*/  ISETP.GT.U32.AND P0, PT, R21, R6, PT ;  /* 0x000000061500720c */ /* 0x000fda0003f04070 */
[----:B------:R-:W-:Y:S05]  /*1f0c0*/  @!P0 BRA `(.L_x_699) ;  /* 0x00000000003c8947 */ /* 0x000fea0003800000 */
        /* <DEDUP_REMOVED lines=15> */
.L_x_699:
[----:B------:R-:W-:Y:S05]  /*1f1c0*/  BSYNC B4 ;  /* 0x0000000000047941 */ /* 0x000fea0003800000 */
.L_x_698:
[----:B------:R-:W-:Y:S02]  /*1f1d0*/  VIADD R4, R4, 0x400 ;  /* 0x0000040004047836 */ /* 0x000fe40000000000 */
[----:B------:R-:W-:Y:S01]  /*1f1e0*/  IMAD.X R29, RZ, RZ, R29, P2 ;  /* 0x000000ffff1d7224 */ /* 0x000fe200010e061d */
[----:B------:R-:W-:Y:S06]  /*1f1f0*/  @P3 BRA `(.L_x_700) ;  /* 0xfffffffc006c3947 */ /* 0x000fec000383ffff */
.L_x_697:
[----:B------:R-:W-:Y:S05]  /*1f200*/  BSYNC B3 ;  /* 0x0000000000037941 */ /* 0x000fea0003800000 */
.L_x_696:
[----:B------:R-:W-:-:S13]  /*1f210*/  ISETP.GE.U32.AND P0, PT, R18, 0xc00, PT ;  /* 0x00000c001200780c */ /* 0x000fda0003f06070 */
[----:B------:R-:W-:Y:S05]  /*1f220*/  @!P0 BRA `(.L_x_695) ;  /* 0x0000000400e88947 */ /* 0x000fea0003800000 */
[----:B-----5:R-:W-:-:S07]  /*1f230*/  IMAD.WIDE R8, R4, 0x4, R8 ;  /* 0x0000000404087825 */ /* 0x020fce00078e0208 */
.L_x_709:
[----:B------:R-:W-:Y:S02]  /*1f240*/  R2UR UR20, R24 ;  /* 0x00000000181472ca */ /* 0x000fe400000e0000 */
[----:B------:R-:W-:-:S13]  /*1f250*/  R2UR UR21, R25 ;  /* 0x00000000191572ca */ /* 0x000fda00000e0000 */
[----:B0-----:R-:W0:Y:S02]  /*1f260*/  LD.E R5, desc[UR20][R8.64] ;  /* 0x0000001408057980 */ /* 0x001e24000c101900 */
[----:B0-----:R-:W-:-:S06]  /*1f270*/  IMAD.WIDE R10, R5, 0x4, R16 ;  /* 0x00000004050a7825 */ /* 0x001fcc00078e0210 */
[----:B------:R-:W2:Y:S01]  /*1f280*/  LDG.E R10, desc[UR20][R10.64] ;  /* 0x000000140a0a7981 */ /* 0x000ea2000c1e1900 */
[----:B------:R-:W-:Y:S01]  /*1f290*/  BSSY B3, `(.L_x_701) ;  /* 0x0000017000037945 */ /* 0x000fe20003800000 */
        /* <DEDUP_REMOVED lines=22> */
.L_x_702:
[----:B------:R-:W-:Y:S05]  /*1f400*/  BSYNC B3 ;  /* 0x0000000000037941 */ /* 0x000fea0003800000 */
.L_x_701:
[----:B------:R-:W-:Y:S02]  /*1f410*/  R2UR UR20, R24 ;  /* 0x00000000181472ca */ /* 0x000fe400000e0000 */
[----:B------:R-:W-:-:S13]  /*1f420*/  R2UR UR21, R25 ;  /* 0x00000000191572ca */ /* 0x000fda00000e0000 */
[----:B0-----:R-:W2:Y:S02]  /*1f430*/  LD.E R5, desc[UR20][R8.64+0x1000] ;  /* 0x0010001408057980 */ /* 0x001ea4000c101900 */
[----:B--2---:R-:W-:-:S06]  /*1f440*/  IMAD.WIDE R10, R5, 0x4, R16 ;  /* 0x00000004050a7825 */ /* 0x004fcc00078e0210 */
        /* <DEDUP_REMOVED lines=24> */
.L_x_704:
[----:B------:R-:W-:Y:S05]  /*1f5d0*/  BSYNC B3 ;  /* 0x0000000000037941 */ /* 0x000fea0003800000 */
.L_x_703:
        /* <DEDUP_REMOVED lines=28> */
.L_x_706:
[----:B------:R-:W-:Y:S05]  /*1f7a0*/  BSYNC B3 ;  /* 0x0000000000037941 */ /* 0x000fea0003800000 */
.L_x_705:
        /* <DEDUP_REMOVED lines=28> */
.L_x_708:
[----:B------:R-:W-:Y:S05]  /*1f970*/  BSYNC B3 ;  /* 0x0000000000037941 */ /* 0x000fea0003800000 */
.L_x_707:
[----:B------:R-:W-:Y:S01]  /*1f980*/  VIADD R4, R4, 0x1000 ;  /* 0x0000100004047836 */ /* 0x000fe20000000000 */
[----:B------:R-:W-:-:S04]  /*1f990*/  IADD3 R8, P2, R8, 0x4000, RZ ;  /* 0x0000400008087810 */ /* 0x000fc80007f5e0ff */
[----:B------:R-:W-:Y:S01]  /*1f9a0*/  ISETP.GE.AND P0, PT, R4, R7, PT ;  /* 0x000000070400720c */ /* 0x000fe20003f06270 */
[----:B------:R-:W-:-:S12]  /*1f9b0*/  IMAD.X R9, RZ, RZ, R9, P2 ;  /* 0x000000ffff097224 */ /* 0x000fd800010e0609 */
[----:B------:R-:W-:Y:S05]  /*1f9c0*/  @!P0 BRA `(.L_x_709) ;  /* 0xfffffff8001c8947 */ /* 0x000fea000383ffff */
.L_x_695:
[----:B------:R-:W-:Y:S05]  /*1f9d0*/  BSYNC B2 ;  /* 0x0000000000027941 */ /* 0x000fea0003800000 */
.L_x_694:
[----:B------:R-:W-:Y:S01]  /*1f9e0*/  BAR.SYNC.DEFER_BLOCKING 0x0 ;  /* 0x0000000000007b1d */ /* 0x000fe20000010000 */
[----:B01----:R-:W-:-:S05]  /*1f9f0*/  MOV R5, 0x7060 ;  /* 0x0000706000057802 */ /* 0x003fca0000000f00 */
[----:B------:R-:W-:Y:S02]  /*1fa00*/  IMAD.MOV.U32 R4, RZ, RZ, R5 ;  /* 0x000000ffff047224 */ /* 0x000fe400078e0005 */
[----:B------:R-:W-:-:S04]  /*1fa10*/  IMAD.MOV.U32 R5, RZ, RZ, 0x0 ;  /* 0x00000000ff057424 */ /* 0x000fc800078e00ff */
[----:B-----5:R-:W-:Y:S05]  /*1fa20*/  RET.REL.NODEC R4 `(_ZN4vllm10persistent22persistent_topk_kernelILj1EEEvNS0_20PersistentTopKParamsE) ;  /* 0xfffffe0404747950 */ /* 0x020fea0003c3ffff */
.L_x_441:
[----:B------:R-:W-:Y:S01]  /*1fa30*/  BSSY B2, `(.L_x_710) ;  /* 0x0000008000027945 */ /* 0x000fe20003800000 */
[----:B------:R-:W-:Y:S02]  /*1fa40*/  IMAD.MOV.U32 R23, RZ, RZ, R8 ;  /* 0x000000ffff177224 */ /* 0x000fe400078e0008 */
[----:B------:R-:W-:Y:S02]  /*1fa50*/  IMAD.MOV.U32 R22, RZ, RZ, 0x1 ;  /* 0x00000001ff167424 */ /* 0x000fe400078e00ff */
[----:B------:R-:W-:Y:S02]  /*1fa60*/  IMAD.MOV.U32 R7, RZ, RZ, RZ ;  /* 0x000000ffff077224 */ /* 0x000fe400078e00ff */
[----:B------:R-:W-:-:S07]  /*1fa70*/  IMAD.MOV.U32 R18, RZ, RZ, -0x1 ;  /* 0xffffffffff127424 */ /* 0x000fce00078e00ff */
[----:B-----5:R-:W-:Y:S05]  /*1fa80*/  WARPSYNC.COLLECTIVE R18, `(.L_x_711) ;  /* 0x0000000012087348 */ /* 0x020fea0003c00000 */
[----:B------:R0:W1:Y:S02]  /*1fa90*/  SHFL.UP P0, R7, R23, R22, R7 ;  /* 0x0400001617077389 */ /* 0x0000640000000007 */
[----:B01---5:R-:W-:Y:S01]  /*1faa0*/  ENDCOLLECTIVE ;  /* 0x000000000000791b */ /* 0x023fe20003800000 */
.L_x_711:
[----:B------:R-:W-:Y:S05]  /*1fab0*/  BSYNC B2 ;  /* 0x0000000000027941 */ /* 0x000fea0003800000 */
.L_x_710:
[----:B------:R-:W-:Y:S02]  /*1fac0*/  IMAD.MOV.U32 R23, RZ, RZ, R7 ;  /* 0x000000ffff177224 */ /* 0x000fe400078e0007 */
[----:B------:R-:W-:Y:S02]  /*1fad0*/  IMAD.MOV.U32 R7, RZ, RZ, RZ ;  /* 0x000000ffff077224 */ /* 0x000fe400078e00ff */
[----:B------:R-:W-:Y:S02]  /*1fae0*/  @P0 IMAD.IADD R23, R8, 0x1, R23 ;  /* 0x0000000108170824 */ /* 0x000fe400078e0217 */
[----:B------:R-:W-:Y:S02]  /*1faf0*/  IMAD.MOV.U32 R22, RZ, RZ, 0x2 ;  /* 0x00000002ff167424 */ /* 0x000fe400078e00ff */
[----:B------:R-:W-:-:S07]  /*1fb00*/  IMAD.MOV.U32 R18, RZ, RZ, -0x1 ;  /* 0xffffffffff127424 */ /* 0x000fce00078e00ff */
[----:B------:R-:W-:Y:S05]  /*1fb10*/  WARPSYNC.COLLECTIVE R18, `(.L_x_712) ;  /* 0x0000000012087348 */ /* 0x000fea0003c00000 */
[----:B------:R0:W1:Y:S02]  /*1fb20*/  SHFL.UP P0, R7, R23, R22, R7 ;  /* 0x0400001617077389 */ /* 0x0000640000000007 */
[----:B01----:R-:W-:Y:S01]  /*1fb30*/  ENDCOLLECTIVE ;  /* 0x000000000000791b */ /* 0x003fe20003800000 */
.L_x_712:
[----:B------:R-:W-:Y:S02]  /*1fb40*/  IMAD.MOV.U32 R22, RZ, RZ, 0x4 ;  /* 0x00000004ff167424 */ /* 0x000fe400078e00ff */
[----:B------:R-:W-:Y:S02]  /*1fb50*/  IMAD.MOV.U32 R21, RZ, RZ, R7 ;  /* 0x000000ffff157224 */ /* 0x000fe400078e0007 */
[----:B------:R-:W-:Y:S02]  /*1fb60*/  IMAD.MOV.U32 R7, RZ, RZ, RZ ;  /* 0x000000ffff077224 */ /* 0x000fe400078e00ff */
[----:B------:R-:W-:-:S04]  /*1fb70*/  @P0 IMAD.IADD R21, R23, 0x1, R21 ;  /* 0x0000000117150824 */ /* 0x000fc800078e0215 */
[----:B------:R-:W-:-:S07]  /*1fb80*/  IMAD.MOV.U32 R23, RZ, RZ, R21 ;  /* 0x000000ffff177224 */ /* 0x000fce00078e0015 */
[----:B------:R-:W-:Y:S05]  /*1fb90*/  WARPSYNC.COLLECTIVE R18, `(.L_x_713) ;  /* 0x0000000012087348 */ /* 0x000fea0003c00000 */
[----:B------:R0:W1:Y:S02]  /*1fba0*/  SHFL.UP P0, R7, R23, R22, R7 ;  /* 0x0400001617077389 */ /* 0x0000640000000007 */
[----:B01----:R-:W-:Y:S01]  /*1fbb0*/  ENDCOLLECTIVE ;  /* 0x000000000000791b */ /* 0x003fe20003800000 */
.L_x_713:
[----:B------:R-:W-:Y:S02]  /*1fbc0*/  IMAD.MOV.U32 R22, RZ, RZ, 0x8 ;  /* 0x00000008ff167424 */ /* 0x000fe400078e00ff */
[----:B------:R-:W-:Y:S02]  /*1fbd0*/  IMAD.MOV.U32 R23, RZ, RZ, R7 ;  /* 0x000000ffff177224 */ /* 0x000fe400078e0007 */
[----:B------:R-:W-:Y:S02]  /*1fbe0*/  IMAD.MOV.U32 R7, RZ, RZ, RZ ;  /* 0x000000ffff077224 */ /* 0x000fe400078e00ff */
[----:B------:R-:W-:-:S07]  /*1fbf0*/  @P0 IMAD.IADD R23, R21, 0x1, R23 ;  /* 0x0000000115170824 */ /* 0x000fce00078e0217 */
[----:B------:R-:W-:Y:S05]  /*1fc00*/  WARPSYNC.COLLECTIVE R18, `(.L_x_714) ;  /* 0x0000000012087348 */ /* 0x000fea0003c00000 */
[----:B------:R0:W1:Y:S02]  /*1fc10*/  SHFL.UP P0, R7, R23, R22, R7 ;  /* 0x0400001617077389 */ /* 0x0000640000000007 */
[----:B01----:R-:W-:Y:S01]  /*1fc20*/  ENDCOLLECTIVE ;  /* 0x000000000000791b */ /* 0x003fe20003800000 */
.L_x_714:
        /* <DEDUP_REMOVED lines=8> */
.L_x_715:
[----:B------:R-:W-:Y:S05]  /*1fcb0*/  BRA `(.L_x_716) ;  /* 0xffffff4400347947 */ /* 0x000fea000383ffff */
.L_x_443:
[----:B------:R-:W-:Y:S01]  /*1fcc0*/  BSSY B2, `(.L_x_717) ;  /* 0x0000006000027945 */ /* 0x000fe20003800000 */
[----:B------:R-:W-:Y:S01]  /*1fcd0*/  PLOP3.LUT P2, PT, P6, PT, PT, 0x80, 0x0 ;  /* 0x000000000000781c */ /* 0x000fe2000374f070 */
[----:B------:R-:W-:-:S12]  /*1fce0*/  IMAD.MOV.U32 R18, RZ, RZ, -0x1 ;  /* 0xffffffffff127424 */ /* 0x000fd800078e00ff */
[----:B------:R-:W-:Y:S05]  /*1fcf0*/  WARPSYNC.COLLECTIVE R18, `(.L_x_718) ;  /* 0x0000000012087348 */ /* 0x000fea0003c00000 */
[----:B------:R-:W-:Y:S01]  /*1fd00*/  VOTE.ANY R18, PT, P2 ;  /* 0x0000000000127806 */ /* 0x000fe200010e0100 */
[----:B------:R-:W-:Y:S06]  /*1fd10*/  ENDCOLLECTIVE ;  /* 0x000000000000791b */ /* 0x000fec0003800000 */
.L_x_718:
[----:B------:R-:W-:Y:S05]  /*1fd20*/  BSYNC B2 ;  /* 0x0000000000027941 */ /* 0x000fea0003800000 */
.L_x_717:
[----:B------:R-:W-:Y:S01]  /*1fd30*/  IMAD.MOV.U32 R27, RZ, RZ, R18 ;  /* 0x000000ffff1b7224 */ /* 0x000fe200078e0012 */
[----:B------:R-:W-:Y:S06]  /*1fd40*/  BRA `(.L_x_719) ;  /* 0xffffff4c00d07947 */ /* 0x000fec000383ffff */
.L_x_447:
[----:B------:R-:W-:Y:S01]  /*1fd50*/  BSSY B2, `(.L_x_720) ;  /* 0x0000008000027945 */ /* 0x000fe20003800000 */
[----:B------:R-:W-:Y:S02]  /*1fd60*/  IMAD.MOV.U32 R28, RZ, RZ, R13 ;  /* 0x000000ffff1c7224 */ /* 0x000fe400078e000d */
[----:B------:R-:W-:Y:S02]  /*1fd70*/  IMAD.MOV.U32 R23, RZ, RZ, RZ ;  /* 0x000000ffff177224 */ /* 0x000fe400078e00ff */
[----:B------:R-:W-:Y:S02]  /*1fd80*/  IMAD.MOV.U32 R19, RZ, RZ, 0x1f ;  /* 0x0000001fff137424 */ /* 0x000fe400078e00ff */
[----:B------:R-:W-:-:S07]  /*1fd90*/  IMAD.MOV.U32 R18, RZ, RZ, -0x1 ;  /* 0xffffffffff127424 */ /* 0x000fce00078e00ff */
[----:B------:R-:W-:Y:S05]  /*1fda0*/  WARPSYNC.COLLECTIVE R18, `(.L_x_721) ;  /* 0x0000000012087348 */ /* 0x000fea0003c00000 */
[----:B------:R0:W1:Y:S02]  /*1fdb0*/  SHFL.IDX P2, R18, R28, R23, R19 ;  /* 0x000000171c127389 */ /* 0x0000640000040013 */
[----:B01----:R-:W-:Y:S01]  /*1fdc0*/  ENDCOLLECTIVE ;  /* 0x000000000000791b */ /* 0x003fe20003800000 */
.L_x_721:
[----:B------:R-:W-:Y:S05]  /*1fdd0*/  BSYNC B2 ;  /* 0x0000000000027941 */ /* 0x000fea0003800000 */
.L_x_720:
[----:B------:R-:W-:Y:S01]  /*1fde0*/  IMAD.MOV.U32 R13, RZ, RZ, R18 ;  /* 0x000000ffff0d7224 */ /* 0x000fe200078e0012 */
[----:B------:R-:W-:Y:S06]  /*1fdf0*/  BRA `(.L_x_722) ;  /* 0xffffff5000007947 */ /* 0x000fec000383ffff */
.L_x_448:
[----:B------:R-:W-:Y:S01]  /*1fe00*/  BSSY B2, `(.L_x_723) ;  /* 0x0000006000027945 */ /* 0x000fe20003800000 */
[----:B------:R-:W-:Y:S01]  /*1fe10*/  PLOP3.LUT P2, PT, P3, PT, PT, 0x80, 0x0 ;  /* 0x000000000000781c */ /* 0x000fe20001f4f070 */
[----:B0-----:R-:W-:-:S12]  /*1fe20*/  IMAD.MOV.U32 R18, RZ, RZ, -0x1 ;  /* 0xffffffffff127424 */ /* 0x001fd800078e00ff */
[----:B------:R-:W-:Y:S05]  /*1fe30*/  WARPSYNC.COLLECTIVE R18, `(.L_x_724) ;  /* 0x0000000012087348 */ /* 0x000fea0003c00000 */
[----:B------:R-:W-:Y:S01]  /*1fe40*/  VOTE.ANY R18, PT, P2 ;  /* 0x0000000000127806 */ /* 0x000fe200010e0100 */
[----:B------:R-:W-:Y:S06]  /*1fe50*/  ENDCOLLECTIVE ;  /* 0x000000000000791b */ /* 0x000fec0003800000 */
.L_x_724:
[----:B------:R-:W-:Y:S05]  /*1fe60*/  BSYNC B2 ;  /* 0x0000000000027941 */ /* 0x000fea0003800000 */
.L_x_723:
[----:B------:R-:W-:Y:S01]  /*1fe70*/  IMAD.MOV.U32 R27, RZ, RZ, R18 ;  /* 0x000000ffff1b7224 */ /* 0x000fe200078e0012 */
[----:B------:R-:W-:Y:S06]  /*1fe80*/  BRA `(.L_x_725) ;  /* 0xffffff5000047947 */ /* 0x000fec000383ffff */
.L_x_452:
[----:B------:R-:W-:Y:S01]  /*1fe90*/  BSSY B2, `(.L_x_726) ;  /* 0x0000008000027945 */ /* 0x000fe20003800000 */
[----:B------:R-:W-:Y:S02]  /*1fea0*/  IMAD.MOV.U32 R28, RZ, RZ, R26 ;  /* 0x000000ffff1c7224 */ /* 0x000fe400078e001a */
[----:B------:R-:W-:Y:S02]  /*1feb0*/  IMAD.MOV.U32 R23, RZ, RZ, RZ ;  /* 0x000000ffff177224 */ /* 0x000fe400078e00ff */
[----:B0-----:R-:W-:Y:S02]  /*1fec0*/  IMAD.MOV.U32 R19, RZ, RZ, 0x1f ;  /* 0x0000001fff137424 */ /* 0x001fe400078e00ff */
[----:B------:R-:W-:-:S07]  /*1fed0*/  IMAD.MOV.U32 R18, RZ, RZ, -0x1 ;  /* 0xffffffffff127424 */ /* 0x000fce00078e00ff */
[----:B------:R-:W-:Y:S05]  /*1fee0*/  WARPSYNC.COLLECTIVE R18, `(.L_x_727) ;  /* 0x0000000012087348 */ /* 0x000fea0003c00000 */
[----:B------:R0:W1:Y:S02]  /*1fef0*/  SHFL.IDX P2, R18, R28, R23, R19 ;  /* 0x000000171c127389 */ /* 0x0000640000040013 */
[----:B01----:R-:W-:Y:S01]  /*1ff00*/  ENDCOLLECTIVE ;  /* 0x000000000000791b */ /* 0x003fe20003800000 */
.L_x_727:
[----:B------:R-:W-:Y:S05]  /*1ff10*/  BSYNC B2 ;  /* 0x0000000000027941 */ /* 0x000fea0003800000 */
.L_x_726:
[----:B------:R-:W-:Y:S01]  /*1ff20*/  IMAD.MOV.U32 R26, RZ, RZ, R18 ;  /* 0x000000ffff1a7224 */ /* 0x000fe200078e0012 */
[----:B------:R-:W-:Y:S06]  /*1ff30*/  BRA `(.L_x_728) ;  /* 0xffffff5000347947 */ /* 0x000fec000383ffff */
.L_x_455:
[----:B------:R-:W-:Y:S01]  /*1ff40*/  BSSY B2, `(.L_x_729) ;  /* 0x0000006000027945 */ /* 0x000fe20003800000 */
[----:B------:R-:W-:Y:S01]  /*1ff50*/  PLOP3.LUT P2, PT, P6, PT, PT, 0x80, 0x0 ;  /* 0x000000000000781c */ /* 0x000fe2000374f070 */
[----:B------:R-:W-:-:S12]  /*1ff60*/  IMAD.MOV.U32 R18, RZ, RZ, -0x1 ;  /* 0xffffffffff127424 */ /* 0x000fd800078e00ff */
[----:B-1----:R-:W-:Y:S05]  /*1ff70*/  WARPSYNC.COLLECTIVE R18, `(.L_x_730) ;  /* 0x0000000012087348 */ /* 0x002fea0003c00000 */
[----:B------:R-:W-:Y:S01]  /*1ff80*/  VOTE.ANY R18, PT, P2 ;  /* 0x0000000000127806 */ /* 0x000fe200010e0100 */
[----:B-1----:R-:W-:Y:S06]  /*1ff90*/  ENDCOLLECTIVE ;  /* 0x000000000000791b */ /* 0x002fec0003800000 */
.L_x_730:
[----:B------:R-:W-:Y:S05]  /*1ffa0*/  BSYNC B2 ;  /* 0x0000000000027941 */ /* 0x000fea0003800000 */
.L_x_729:
[----:B------:R-:W-:Y:S01]  /*1ffb0*/  IMAD.MOV.U32 R27, RZ, RZ, R18 ;  /* 0x000000ffff1b7224 */ /* 0x000fe200078e0012 */
[----:B------:R-:W-:Y:S06]  /*1ffc0*/  BRA `(.L_x_731) ;  /* 0xffffff5000647947 */ /* 0x000fec000383ffff */
.L_x_459:
        /* <DEDUP_REMOVED lines=8> */
.L_x_733:
[----:B------:R-:W-:Y:S05]  /*20050*/  BSYNC B2 ;  /* 0x0000000000027941 */ /* 0x000fea0003800000 */
.L_x_732:
[----:B------:R-:W-:Y:S01]  /*20060*/  IMAD.MOV.U32 R13, RZ, RZ, R18 ;  /* 0x000000ffff0d7224 */ /* 0x000fe200078e0012 */
[----:B------:R-:W-:Y:S06]  /*20070*/  BRA `(.L_x_734) ;  /* 0xffffff5000a07947 */ /* 0x000fec000383ffff */
.L_x_460:
[----:B------:R-:W-:Y:S01]  /*20080*/  BSSY B2, `(.L_x_735) ;  /* 0x0000006000027945 */ /* 0x000fe20003800000 */
[----:B------:R-:W-:Y:S01]  /*20090*/  PLOP3.LUT P2, PT, P3, PT, PT, 0x80, 0x0 ;  /* 0x000000000000781c */ /* 0x000fe20001f4f070 */
[----:B0-----:R-:W-:-:S12]  /*200a0*/  IMAD.MOV.U32 R18, RZ, RZ, -0x1 ;  /* 0xffffffffff127424 */ /* 0x001fd800078e00ff */
[----:B------:R-:W-:Y:S05]  /*200b0*/  WARPSYNC.COLLECTIVE R18, `(.L_x_736) ;  /* 0x0000000012087348 */ /* 0x000fea0003c00000 */
[----:B------:R-:W-:Y:S01]  /*200c0*/  VOTE.ANY R18, PT, P2 ;  /* 0x0000000000127806 */ /* 0x000fe200010e0100 */
[----:B------:R-:W-:Y:S06]  /*200d0*/  ENDCOLLECTIVE ;  /* 0x000000000000791b */ /* 0x000fec0003800000 */
.L_x_736:
[----:B------:R-:W-:Y:S05]  /*200e0*/  BSYNC B2 ;  /* 0x0000000000027941 */ /* 0x000fea0003800000 */
.L_x_735:
[----:B------:R-:W-:Y:S01]  /*200f0*/  IMAD.MOV.U32 R27, RZ, RZ, R18 ;  /* 0x000000ffff1b7224 */ /* 0x000fe200078e0012 */
[----:B------:R-:W-:Y:S06]  /*20100*/  BRA `(.L_x_737) ;  /* 0xffffff5000a87947 */ /* 0x000fec000383ffff */
.L_x_464:
[----:B------:R-:W-:Y:S01]  /*20110*/  BSSY B2, `(.L_x_738) ;  /* 0x0000008000027945 */ /* 0x000fe20003800000 */
[----:B------:R-:W-:Y:S02]  /*20120*/  IMAD.MOV.U32 R28, RZ, RZ, R26 ;  /* 0x000000ffff1c7224 */ /* 0x000fe400078e001a */
[----:B0-----:R-:W-:Y:S02]  /*20130*/  IMAD.MOV.U32 R23, RZ, RZ, RZ ;  /* 0x000000ffff177224 */ /* 0x001fe400078e00ff */
[----:B------:R-:W-:Y:S02]  /*20140*/  IMAD.MOV.U32 R19, RZ, RZ, 0x1f ;  /* 0x0000001fff137424 */ /* 0x000fe400078e00ff */
[----:B------:R-:W-:-:S07]  /*20150*/  IMAD.MOV.U32 R18, RZ, RZ, -0x1 ;  /* 0xffffffffff127424 */ /* 0x000fce00078e00ff */
[----:B------:R-:W-:Y:S05]  /*20160*/  WARPSYNC.COLLECTIVE R18, `(.L_x_739) ;  /* 0x0000000012087348 */ /* 0x000fea0003c00000 */
[----:B------:R0:W1:Y:S02]  /*20170*/  SHFL.IDX P2, R18, R28, R23, R19 ;  /* 0x000000171c127389 */ /* 0x0000640000040013 */
[----:B01----:R-:W-:Y:S01]  /*20180*/  ENDCOLLECTIVE ;  /* 0x000000000000791b */ /* 0x003fe20003800000 */
.L_x_739:
[----:B------:R-:W-:Y:S05]  /*20190*/  BSYNC B2 ;  /* 0x0000000000027941 */ /* 0x000fea0003800000 */
.L_x_738:
[----:B------:R-:W-:Y:S01]  /*201a0*/  IMAD.MOV.U32 R26, RZ, RZ, R18 ;  /* 0x000000ffff1a7224 */ /* 0x000fe200078e0012 */
[----:B------:R-:W-:Y:S06]  /*201b0*/  BRA `(.L_x_740) ;  /* 0xffffff5000d87947 */ /* 0x000fec000383ffff */
.L_x_467:
[----:B------:R-:W-:Y:S01]  /*201c0*/  BSSY B2, `(.L_x_741) ;  /* 0x0000006000027945 */ /* 0x000fe20003800000 */
[----:B------:R-:W-:Y:S01]  /*201d0*/  PLOP3.LUT P2, PT, P6, PT, PT, 0x80, 0x0 ;  /* 0x000000000000781c */ /* 0x000fe2000374f070 */
[----:B------:R-:W-:-:S12]  /*201e0*/  IMAD.MOV.U32 R18, RZ, RZ, -0x1 ;  /* 0xffffffffff127424 */ /* 0x000fd800078e00ff */
[----:B------:R-:W-:Y:S05]  /*201f0*/  WARPSYNC.COLLECTIVE R18, `(.L_x_742) ;  /* 0x0000000012087348 */ /* 0x000fea0003c00000 */
[----:B------:R-:W-:Y:S01]  /*20200*/  VOTE.ANY R18, PT, P2 ;  /* 0x0000000000127806 */ /* 0x000fe200010e0100 */
[----:B------:R-:W-:Y:S06]  /*20210*/  ENDCOLLECTIVE ;  /* 0x000000000000791b */ /* 0x000fec0003800000 */
.L_x_742:
[----:B------:R-:W-:Y:S05]  /*20220*/  BSYNC B2 ;  /* 0x0000000000027941 */ /* 0x000fea0003800000 */
.L_x_741:
[----:B------:R-:W-:Y:S01]  /*20230*/  IMAD.MOV.U32 R27, RZ, RZ, R18 ;  /* 0x000000ffff1b7224 */ /* 0x000fe200078e0012 */
[----:B------:R-:W-:Y:S06]  /*20240*/  BRA `(.L_x_743) ;  /* 0xffffff54000c7947 */ /* 0x000fec000383ffff */
.L_x_471:
        /* <DEDUP_REMOVED lines=8> */
.L_x_745:
[----:B------:R-:W-:Y:S05]  /*202d0*/  BSYNC B2 ;  /* 0x0000000000027941 */ /* 0x000fea0003800000 */
.L_x_744:
[----:B------:R-:W-:Y:S01]  /*202e0*/  IMAD.MOV.U32 R13, RZ, RZ, R18 ;  /* 0x000000ffff0d7224 */ /* 0x000fe200078e0012 */
[----:B------:R-:W-:Y:S06]  /*202f0*/  BRA `(.L_x_746) ;  /* 0xffffff5400487947 */ /* 0x000fec000383ffff */
.L_x_472:
[----:B------:R-:W-:Y:S01]  /*20300*/  BSSY B2, `(.L_x_747) ;  /* 0x0000006000027945 */ /* 0x000fe20003800000 */
[----:B------:R-:W-:Y:S01]  /*20310*/  PLOP3.LUT P2, PT, P3, PT, PT, 0x80, 0x0 ;  /* 0x000000000000781c */ /* 0x000fe20001f4f070 */
[----:B0-----:R-:W-:-:S12]  /*20320*/  IMAD.MOV.U32 R18, RZ, RZ, -0x1 ;  /* 0xffffffffff127424 */ /* 0x001fd800078e00ff */
[----:B------:R-:W-:Y:S05]  /*20330*/  WARPSYNC.COLLECTIVE R18, `(.L_x_748) ;  /* 0x0000000012087348 */ /* 0x000fea0003c00000 */
[----:B------:R-:W-:Y:S01]  /*20340*/  VOTE.ANY R18, PT, P2 ;  /* 0x0000000000127806 */ /* 0x000fe200010e0100 */
[----:B------:R-:W-:Y:S06]  /*20350*/  ENDCOLLECTIVE ;  /* 0x000000000000791b */ /* 0x000fec0003800000 */
.L_x_748:
[----:B------:R-:W-:Y:S05]  /*20360*/  BSYNC B2 ;  /* 0x0000000000027941 */ /* 0x000fea0003800000 */
.L_x_747:
[----:B------:R-:W-:Y:S01]  /*20370*/  IMAD.MOV.U32 R27, RZ, RZ, R18 ;  /* 0x000000ffff1b7224 */ /* 0x000fe200078e0012 */
[----:B------:R-:W-:Y:S06]  /*20380*/  BRA `(.L_x_749) ;  /* 0xffffff5400507947 */ /* 0x000fec000383ffff */
.L_x_476:
        /* <DEDUP_REMOVED lines=8> */
.L_x_751:
[----:B------:R-:W-:Y:S05]  /*20410*/  BSYNC B2 ;  /* 0x0000000000027941 */ /* 0x000fea0003800000 */
.L_x_750:
[----:B------:R-:W-:Y:S01]  /*20420*/  IMAD.MOV.U32 R26, RZ, RZ, R18 ;  /* 0x000000ffff1a7224 */ /* 0x000fe200078e0012 */
[----:B------:R-:W-:Y:S06]  /*20430*/  BRA `(.L_x_752) ;  /* 0xffffff5400807947 */ /* 0x000fec000383ffff */
.L_x_479:
[----:B------:R-:W-:Y:S01]  /*20440*/  BSSY B2, `(.L_x_753) ;  /* 0x0000006000027945 */ /* 0x000fe20003800000 */
[----:B------:R-:W-:Y:S01]  /*20450*/  PLOP3.LUT P2, PT, P3, PT, PT, 0x80, 0x0 ;  /* 0x000000000000781c */ /* 0x000fe20001f4f070 */
[----:B------:R-:W-:-:S12]  /*20460*/  IMAD.MOV.U32 R18, RZ, RZ, -0x1 ;  /* 0xffffffffff127424 */ /* 0x000fd800078e00ff */
[----:B------:R-:W-:Y:S05]  /*20470*/  WARPSYNC.COLLECTIVE R18, `(.L_x_754) ;  /* 0x0000000012087348 */ /* 0x000fea0003c00000 */
[----:B------:R-:W-:Y:S01]  /*20480*/  VOTE.ANY R18, PT, P2 ;  /* 0x0000000000127806 */ /* 0x000fe200010e0100 */
[----:B------:R-:W-:Y:S06]  /*20490*/  ENDCOLLECTIVE ;  /* 0x000000000000791b */ /* 0x000fec0003800000 */
.L_x_754:
[----:B------:R-:W-:Y:S05]  /*204a0*/  BSYNC B2 ;  /* 0x0000000000027941 */ /* 0x000fea0003800000 */
.L_x_753:
[----:B------:R-:W-:Y:S01]  /*204b0*/  IMAD.MOV.U32 R27, RZ, RZ, R18 ;  /* 0x000000ffff1b7224 */ /* 0x000fe200078e0012 */
[----:B------:R-:W-:Y:S06]  /*204c0*/  BRA `(.L_x_755) ;  /* 0xffffff5400b47947 */ /* 0x000fec000383ffff */
.L_x_483:
        /* <DEDUP_REMOVED lines=8> */
.L_x_757:
[----:B------:R-:W-:Y:S05]  /*20550*/  BSYNC B2 ;  /* 0x0000000000027941 */ /* 0x000fea0003800000 */
.L_x_756:
[----:B------:R-:W-:Y:S01]  /*20560*/  IMAD.MOV.U32 R13, RZ, RZ, R18 ;  /* 0x000000ffff0d7224 */ /* 0x000fe200078e0012 */
[----:B------:R-:W-:Y:S06]  /*20570*/  BRA `(.L_x_758) ;  /* 0xffffff5400f07947 */ /* 0x000fec000383ffff */
.L_x_484:
[----:B------:R-:W-:Y:S01]  /*20580*/  BSSY B2, `(.L_x_759) ;  /* 0x0000006000027945 */ /* 0x000fe20003800000 */
[----:B------:R-:W-:Y:S01]  /*20590*/  PLOP3.LUT P2, PT, P0, PT, PT, 0x80, 0x0 ;  /* 0x000000000000781c */ /* 0x000fe2000074f070 */
[----:B0-----:R-:W-:-:S12]  /*205a0*/  IMAD.MOV.U32 R18, RZ, RZ, -0x1 ;  /* 0xffffffffff127424 */ /* 0x001fd800078e00ff */
[----:B------:R-:W-:Y:S05]  /*205b0*/  WARPSYNC.COLLECTIVE R18, `(.L_x_760) ;  /* 0x0000000012087348 */ /* 0x000fea0003c00000 */
[----:B------:R-:W-:Y:S01]  /*205c0*/  VOTE.ANY R18, PT, P2 ;  /* 0x0000000000127806 */ /* 0x000fe200010e0100 */
[----:B------:R-:W-:Y:S06]  /*205d0*/  ENDCOLLECTIVE ;  /* 0x000000000000791b */ /* 0x000fec0003800000 */
.L_x_760:
[----:B------:R-:W-:Y:S05]  /*205e0*/  BSYNC B2 ;  /* 0x0000000000027941 */ /* 0x000fea0003800000 */
.L_x_759:
[----:B------:R-:W-:Y:S01]  /*205f0*/  IMAD.MOV.U32 R27, RZ, RZ, R18 ;  /* 0x000000ffff1b7224 */ /* 0x000fe200078e0012 */
[----:B------:R-:W-:Y:S06]  /*20600*/  BRA `(.L_x_761) ;  /* 0xffffff5400f47947 */ /* 0x000fec000383ffff */
.L_x_488:
        /* <DEDUP_REMOVED lines=8> */
.L_x_763:
[----:B------:R-:W-:Y:S05]  /*20690*/  BSYNC B2 ;  /* 0x0000000000027941 */ /* 0x000fea0003800000 */
.L_x_762:
[----:B------:R-:W-:Y:S01]  /*206a0*/  IMAD.MOV.U32 R26, RZ, RZ, R18 ;  /* 0x000000ffff1a7224 */ /* 0x000fe200078e0012 */
[----:B------:R-:W-:Y:S06]  /*206b0*/  BRA `(.L_x_764) ;  /* 0xffffff5800247947 */ /* 0x000fec000383ffff */
.L_x_765:
[----:B------:R-:W-:-:S00]  /*206c0*/  BRA `(.L_x_765) ;  /* 0xfffffffc00fc7947 */ /* 0x000fc0000383ffff */
[----:B------:R-:W-:-:S00]  /*206d0*/  NOP ;  /* 0x0000000000007918 */ /* 0x000fc00000000000 */
        /* <DEDUP_REMOVED lines=10> */
.L_x_3107:


//--------------------- .text._ZN4vllm10persistent22persistent_topk_kernelILj2EEEvNS0_20PersistentTopKParamsE --------------------------
	.section	.text._ZN4vllm10persistent22persistent_topk_kernelILj2EEEvNS0_20PersistentTopKParamsE,"ax",@progbits
	.align	128
        .global         _ZN4vllm10persistent22persistent_topk_kernelILj2EEEvNS0_20PersistentTopKParamsE
        .type           _ZN4vllm10persistent22persistent_topk_kernelILj2EEEvNS0_20PersistentTopKParamsE,@function
        .size           _ZN4vllm10persistent22persistent_topk_kernelILj2EEEvNS0_20PersistentTopKParamsE,(.L_x_3109 - _ZN4vllm10persistent22persistent_topk_kernelILj2EEEvNS0_20PersistentTopKParamsE)
        .other          _ZN4vllm10persistent22persistent_topk_kernelILj2EEEvNS0_20PersistentTopKParamsE,@"STO_CUDA_ENTRY STV_DEFAULT"
_ZN4vllm10persistent22persistent_topk_kernelILj2EEEvNS0_20PersistentTopKParamsE:
.text._ZN4vllm10persistent22persistent_topk_kernelILj2EEEvNS0_20PersistentTopKParamsE:
        /* <DEDUP_REMOVED lines=78> */
.L_x_771:
[----:B------:R-:W-:Y:S05]  /*04e0*/  BSYNC B1 ;  /* 0x0000000000017941 */ /* 0x000fea0003800000 */
.L_x_770:
        /* <DEDUP_REMOVED lines=19> */
.L_x_775:
[----:B------:R-:W-:Y:S05]  /*0620*/  BSYNC B2 ;  /* 0x0000000000027941 */ /* 0x000fea0003800000 */
.L_x_774:
[C---:B------:R-:W-:Y:S01]  /*0630*/  ISETP.GE.U32.AND P2, PT, R7.reuse, 0x100, PT ;  /* 0x000001000700780c */ /* 0x040fe20003f46070 */
[----:B------:R-:W-:Y:S01]  /*0640*/  BSSY B2, `(.L_x_776) ;  /* 0x0000037000027945 */ /* 0x000fe20003800000 */
[----:B------:R-:W-:-:S04]  /*0650*/  IADD3 R6, -R7, 0x100, RZ ;  /* 0x0000010007067810 */ /* 0x000fc80007ffe1ff */
[----:B------:R-:W-:-:S13]  /*0660*/  ISETP.LE.U32.OR P2, PT, R6, 0x3000, P2 ;  /* 0x000030000600780c */ /* 0x000fda0001743470 */
[----:B------:R-:W-:Y:S05]  /*0670*/  @P2 BRA `(.L_x_777) ;  /* 0x0000000000cc2947 */ /* 0x000fea0003800000 */
[----:B------:R-:W-:-:S13]  /*0680*/  PLOP3.LUT P0, PT, PT, PT, PT, 0x8, 0x0 ;  /* 0x000000000000781c */ /* 0x000fda0003f0e170 */
.L_x_778:
        /* <DEDUP_REMOVED lines=50> */
.L_x_777:
[----:B------:R-:W-:Y:S05]  /*09b0*/  BSYNC B2 ;  /* 0x0000000000027941 */ /* 0x000fea0003800000 */
.L_x_776:
        /* <DEDUP_REMOVED lines=30> */
.L_x_780:
[----:B------:R-:W-:Y:S05]  /*0ba0*/  BSYNC B2 ;  /* 0x0000000000027941 */ /* 0x000fea0003800000 */
.L_x_779:
        /* <DEDUP_REMOVED lines=13> */
.L_x_773:
[----:B------:R-:W-:Y:S05]  /*0c80*/  BSYNC B1 ;  /* 0x0000000000017941 */ /* 0x000fea0003800000 */
.L_x_772:
        /* <DEDUP_REMOVED lines=15> */
.L_x_782:
[----:B------:R-:W-:Y:S05]  /*0d80*/  BSYNC B1 ;  /* 0x0000000000017941 */ /* 0x000fea0003800000 */
.L_x_781:
        /* <DEDUP_REMOVED lines=22> */
.L_x_784:
[----:B------:R-:W-:Y:S05]  /*0ef0*/  BSYNC B1 ;  /* 0x0000000000017941 */ /* 0x000fea0003800000 */
.L_x_783:
[C---:B------:R-:W-:Y:S01]  /*0f00*/  ISETP.GE.U32.AND P2, PT, R9.reuse, 0x100, PT ;  /* 0x000001000900780c */ /* 0x040fe20003f46070 */
[----:B------:R-:W-:Y:S01]  /*0f10*/  BSSY B1, `(.L_x_785) ;  /* 0x0000037000017945 */ /* 0x000fe20003800000 */
[----:B------:R-:W-:-:S04]  /*0f20*/  IADD3 R8, -R9, 0x100, RZ ;  /* 0x0000010009087810 */ /* 0x000fc80007ffe1ff */
[----:B------:R-:W-:-:S13]  /*0f30*/  ISETP.LE.U32.OR P2, PT, R8, 0x3000, P2 ;  /* 0x000030000800780c */ /* 0x000fda0001743470 */
[----:B------:R-:W-:Y:S05]  /*0f40*/  @P2 BRA `(.L_x_786) ;  /* 0x0000000000cc2947 */ /* 0x000fea0003800000 */
[----:B------:R-:W-:-:S13]  /*0f50*/  PLOP3.LUT P0, PT, PT, PT, PT, 0x8, 0x0 ;  /* 0x000000000000781c */ /* 0x000fda0003f0e170 */
.L_x_787:
        /* <DEDUP_REMOVED lines=50> */
.L_x_786:
[----:B------:R-:W-:Y:S05]  /*1280*/  BSYNC B1 ;  /* 0x0000000000017941 */ /* 0x000fea0003800000 */
.L_x_785:
        /* <DEDUP_REMOVED lines=30> */
.L_x_789:
[----:B------:R-:W-:Y:S05]  /*1470*/  BSYNC B1 ;  /* 0x0000000000017941 */ /* 0x000fea0003800000 */
.L_x_788:
        /* <DEDUP_REMOVED lines=13> */
.L_x_769:
[----:B------:R-:W-:Y:S05]  /*1550*/  BSYNC B0 ;  /* 0x0000000000007941 */ /* 0x000fea0003800000 */
.L_x_768:
        /* <DEDUP_REMOVED lines=17> */
.L_x_793:
[----:B------:R-:W-:Y:S05]  /*1670*/  BSYNC B1 ;  /* 0x0000000000017941 */ /* 0x000fea0003800000 */
.L_x_792:
        /* <DEDUP_REMOVED lines=22> */
.L_x_795:
[----:B------:R-:W-:Y:S05]  /*17e0*/  BSYNC B1 ;  /* 0x0000000000017941 */ /* 0x000fea0003800000 */
.L_x_794:
[C---:B------:R-:W-:Y:S01]  /*17f0*/  ISETP.GE.U32.AND P2, PT, R7.reuse, 0x100, PT ;  /* 0x000001000700780c */ /* 0x040fe20003f46070 */
[----:B------:R-:W-:Y:S01]  /*1800*/  BSSY B1, `(.L_x_796) ;  /* 0x0000037000017945 */ /* 0x000fe20003800000 */
[----:B------:R-:W-:-:S04]  /*1810*/  IADD3 R0, -R7, 0x100, RZ ;  /* 0x0000010007007810 */ /* 0x000fc80007ffe1ff */
[----:B------:R-:W-:-:S13]  /*1820*/  ISETP.LE.U32.OR P2, PT, R0, 0x3000, P2 ;  /* 0x000030000000780c */ /* 0x000fda0001743470 */
[----:B------:R-:W-:Y:S05]  /*1830*/  @P2 BRA `(.L_x_797) ;  /* 0x0000000000cc2947 */ /* 0x000fea0003800000 */
[----:B------:R-:W-:-:S13]  /*1840*/  PLOP3.LUT P0, PT, PT, PT, PT, 0x8, 0x0 ;  /* 0x000000000000781c */ /* 0x000fda0003f0e170 */
.L_x_798:
        /* <DEDUP_REMOVED lines=50> */
.L_x_797:
[----:B------:R-:W-:Y:S05]  /*1b70*/  BSYNC B1 ;  /* 0x0000000000017941 */ /* 0x000fea0003800000 */
.L_x_796:
        /* <DEDUP_REMOVED lines=30> */
.L_x_800:
[----:B------:R-:W-:Y:S05]  /*1d60*/  BSYNC B1 ;  /* 0x0000000000017941 */ /* 0x000fea0003800000 */
.L_x_799:
        /* <DEDUP_REMOVED lines=13> */
.L_x_791:
[----:B------:R-:W-:Y:S05]  /*1e40*/  BSYNC B0 ;  /* 0x0000000000007941 */ /* 0x000fea0003800000 */
.L_x_790:
[----:B------:R-:W5:Y:S02]  /*1e50*/  S2R R0, SR_TID.X ;  /* 0x0000000000007919 */ /* 0x000f640000002100 */
[----:B-----5:R-:W-:-:S13]  /*1e60*/  ISETP.NE.AND P0, PT, R0, RZ, PT ;  /* 0x000000ff0000720c */ /* 0x020fda0003f05270 */
[----:B------:R0:W-:Y:S04]  /*1e70*/  @!P0 STG.E desc[UR16][R2.64+0xc00], RZ ;  /* 0x000c00ff02008986 */ /* 0x0001e8000c101910 */
[----:B------:R0:W-:Y:S04]  /*1e80*/  @!P0 STG.E desc[UR16][R2.64+0xc04], RZ ;  /* 0x000c04ff02008986 */ /* 0x0001e8000c101910 */
[----:B------:R0:W-:Y:S04]  /*1e90*/  @!P0 STG.E desc[UR16][R2.64+0xc08], RZ ;  /* 0x000c08ff02008986 */ /* 0x0001e8000c101910 */
[----:B------:R0:W-:Y:S02]  /*1ea0*/  @!P0 STG.E desc[UR16][R2.64+0xc0c], RZ ;  /* 0x000c0cff02008986 */ /* 0x0001e4000c101910 */
.L_x_767:
[----:B------:R-:W-:Y:S06]  /*1eb0*/  BAR.SYNC.DEFER_BLOCKING 0x0 ;  /* 0x0000000000007b1d */ /* 0x000fec0000010000 */
.L_x_766:
        /* <DEDUP_REMOVED lines=44> */
.L_x_927:
        /* <DEDUP_REMOVED lines=26> */
[----:B------:R-:W-:Y:S01]  /*2320*/  LOP3.LUT R22, R5, 0xfffffffe, RZ, 0xc0, !PT ;  /* 0xfffffffe05167812 */ /* 0x000fe200078ec0ff */
[----:B0-----:R-:W-:-:S05]  /*2330*/  IMAD.SHL.U32 R20, R7, 0x2, RZ ;  /* 0x0000000207147824 */ /* 0x001fca00078e00ff */
[----:B------:R-:W-:-:S13]  /*2340*/  ISETP.GE.U32.AND P0, PT, R20, R22, PT ;  /* 0x000000161400720c */ /* 0x000fda0003f06070 */
        /* <DEDUP_REMOVED lines=8> */
[----:B------:R-:W-:-:S06]  /*23d0*/  @P3 LEA.HI.X R9, R10, R9, R11, 0x2, P0 ;  /* 0x000000090a093211 */ /* 0x000fcc00000f140b */
[----:B------:R-:W2:Y:S01]  /*23e0*/  @P3 LDG.E.64 R8, desc[UR16][R8.64] ;  /* 0x0000001008083981 */ /* 0x000ea2000c1e1b00 */
[C---:B------:R-:W-:Y:S01]  /*23f0*/  @P3 IMAD R15, R20.reuse, 0x4, R0 ;  /* 0x00000004140f3824 */ /* 0x040fe200078e0200 */
[----:B------:R-:W-:Y:S01]  /*2400*/  BSSY B3, `(.L_x_806) ;  /* 0x0000048000037945 */ /* 0x000fe20003800000 */
[----:B------:R-:W-:-:S04]  /*2410*/  @P3 VIADD R20, R20, 0x800 ;  /* 0x0000080014143836 */ /* 0x000fc80000000000 */
[C---:B------:R-:W-:Y:S01]  /*2420*/  IMAD.IADD R14, R22.reuse, 0x1, -R20 ;  /* 0x00000001160e7824 */ /* 0x040fe200078e0a14 */
[----:B------:R-:W-:-:S04]  /*2430*/  ISETP.GT.U32.AND P2, PT, R22, R20, PT ;  /* 0x000000141600720c */ /* 0x000fc80003f44070 */
[----:B------:R-:W-:Y:S02]  /*2440*/  ISETP.LE.U32.OR P2, PT, R14, 0x1800, !P2 ;  /* 0x000018000e00780c */ /* 0x000fe40005743470 */
[----:B--2---:R-:W-:Y:S02]  /*2450*/  ISETP.GE.AND P0, PT, R9, RZ, P3 ;  /* 0x000000ff0900720c */ /* 0x004fe40001f06270 */
[----:B------:R-:W-:Y:S02]  /*2460*/  ISETP.GE.AND P4, PT, R8, RZ, P3 ;  /* 0x000000ff0800720c */ /* 0x000fe40001f86270 */
[----:B------:R-:W-:Y:S02]  /*2470*/  @P3 LOP3.LUT R11, RZ, R9, RZ, 0x33, !PT ;  /* 0x00000009ff0b3212 */ /* 0x000fe400078e33ff */
[----:B------:R-:W-:-:S07]  /*2480*/  @P3 LOP3.LUT R10, RZ, R8, RZ, 0x33, !PT ;  /* 0x00000008ff0a3212 */ /* 0x000fce00078e33ff */
[----:B------:R-:W-:Y:S02]  /*2490*/  @P0 LOP3.LUT R11, R9, 0x80000000, RZ, 0xfc, !PT ;  /* 0x80000000090b0812 */ /* 0x000fe400078efcff */
[----:B------:R-:W-:Y:S02]  /*24a0*/  @P4 LOP3.LUT R10, R8, 0x80000000, RZ, 0xfc, !PT ;  /* 0x80000000080a4812 */ /* 0x000fe400078efcff */
[----:B------:R-:W-:-:S03]  /*24b0*/  PLOP3.LUT P0, PT, P3, PT, PT, 0x8, 0x0 ;  /* 0x000000000000781c */ /* 0x000fc60001f0e170 */
[----:B------:R0:W-:Y:S01]  /*24c0*/  @P3 STS.64 [R15+0x820], R10 ;  /* 0x0008200a0f003388 */ /* 0x0001e20000000a00 */
[----:B------:R-:W-:Y:S09]  /*24d0*/  @P2 BRA `(.L_x_807) ;  /* 0x0000000000e82947 */ /* 0x000ff20003800000 */
[----:B------:R-:W-:Y:S01]  /*24e0*/  PLOP3.LUT P0, PT, PT, PT, PT, 0x8, 0x0 ;  /* 0x000000000000781c */ /* 0x000fe20003f0e170 */
[----:B------:R-:W-:-:S12]  /*24f0*/  VIADD R21, R22, 0xffffe800 ;  /* 0xffffe80016157836 */ /* 0x000fd80000000000 */
.L_x_808:
[C---:B------:R-:W-:Y:S01]  /*2500*/  IADD3 R9, P2, R20.reuse, R7, RZ ;  /* 0x0000000714097210 */ /* 0x040fe20007f5e0ff */
[----:B------:R-:W-:Y:S01]  /*2510*/  VIADD R8, R20, 0x800 ;  /* 0x0000080014087836 */ /* 0x000fe20000000000 */
[----:B------:R-:W-:-:S03]  /*2520*/  ULDC.64 UR20, c[0x0][0x210] ;  /* 0x0000840000147ab9 */ /* 0x000fc60000000a00 */
[----:B------:R-:W-:Y:S01]  /*2530*/  IMAD.X R16, RZ, RZ, R12, P2 ;  /* 0x000000ffff107224 */ /* 0x000fe200010e060c */
[C---:B0-----:R-:W-:Y:S02]  /*2540*/  LEA R10, P2, R9.reuse, UR20, 0x2 ;  /* 0x00000014090a7c11 */ /* 0x041fe4000f8410ff */
[-C--:B------:R-:W-:Y:S01]  /*2550*/  IADD3 R14, P3, R8, R7.reuse, RZ ;  /* 0x00000007080e7210 */ /* 0x080fe20007f7e0ff */
[----:B------:R-:W-:Y:S01]  /*2560*/  VIADD R8, R20, 0x1000 ;  /* 0x0000100014087836 */ /* 0x000fe20000000000 */
[----:B------:R-:W-:Y:S02]  /*2570*/  LEA.HI.X R11, R9, UR21, R16, 0x2, P2 ;  /* 0x00000015090b7c11 */ /* 0x000fe400090f1410 */
[----:B------:R-:W-:Y:S01]  /*2580*/  LEA R18, P2, R14, UR20, 0x2 ;  /* 0x000000140e127c11 */ /* 0x000fe2000f8410ff */
[--C-:B------:R-:W-:Y:S01]  /*2590*/  IMAD.X R15, RZ, RZ, R12.reuse, P3 ;  /* 0x000000ffff0f7224 */ /* 0x100fe200018e060c */
[----:B------:R-:W-:Y:S02]  /*25a0*/  IADD3 R9, P3, R8, R7, RZ ;  /* 0x0000000708097210 */ /* 0x000fe40007f7e0ff */
[----:B------:R-:W2:Y:S01]  /*25b0*/  LDG.E.64 R10, desc[UR16][R10.64] ;  /* 0x000000100a0a7981 */ /* 0x000ea2000c1e1b00 */
[----:B------:R-:W-:Y:S01]  /*25c0*/  VIADD R8, R20, 0x1800 ;  /* 0x0000180014087836 */ /* 0x000fe20000000000 */
[----:B------:R-:W-:Y:S01]  /*25d0*/  LEA.HI.X R19, R14, UR21, R15, 0x2, P2 ;  /* 0x000000150e137c11 */ /* 0x000fe200090f140f */
[----:B------:R-:W-:Y:S01]  /*25e0*/  IMAD.X R14, RZ, RZ, R12, P3 ;  /* 0x000000ffff0e7224 */ /* 0x000fe200018e060c */
[----:B------:R-:W-:-:S04]  /*25f0*/  LEA R16, P2, R9, UR20, 0x2 ;  /* 0x0000001409107c11 */ /* 0x000fc8000f8410ff */
[----:B------:R-:W-:Y:S01]  /*2600*/  LEA.HI.X R17, R9, UR21, R14, 0x2, P2 ;  /* 0x0000001509117c11 */ /* 0x000fe200090f140e */
[----:B------:R-:W3:Y:S01]  /*2610*/  LDG.E.64 R18, desc[UR16][R18.64] ;  /* 0x0000001012127981 */ /* 0x000ee2000c1e1b00 */
[----:B------:R-:W-:-:S04]  /*2620*/  IADD3 R9, P2, R8, R7, RZ ;  /* 0x0000000708097210 */ /* 0x000fc80007f5e0ff */
[----:B------:R-:W4:Y:S01]  /*2630*/  LDG.E.64 R16, desc[UR16][R16.64] ;  /* 0x0000001010107981 */ /* 0x000f22000c1e1b00 */
[----:B------:R-:W-:Y:S01]  /*2640*/  IMAD.X R14, RZ, RZ, R12, P2 ;  /* 0x000000ffff0e7224 */ /* 0x000fe200010e060c */
[----:B------:R-:W-:-:S04]  /*2650*/  LEA R8, P2, R9, UR20, 0x2 ;  /* 0x0000001409087c11 */ /* 0x000fc8000f8410ff */
[----:B------:R-:W-:-:S06]  /*2660*/  LEA.HI.X R9, R9, UR21, R14, 0x2, P2 ;  /* 0x0000001509097c11 */ /* 0x000fcc00090f140e */
[----:B------:R-:W5:Y:S01]  /*2670*/  LDG.E.64 R8, desc[UR16][R8.64] ;  /* 0x0000001008087981 */ /* 0x000f62000c1e1b00 */
[----:B--2---:R-:W-:Y:S02]  /*2680*/  ISETP.GE.AND P2, PT, R10, RZ, PT ;  /* 0x000000ff0a00720c */ /* 0x004fe40003f46270 */
[----:B------:R-:W-:Y:S02]  /*2690*/  ISETP.GE.AND P3, PT, R11, RZ, PT ;  /* 0x000000ff0b00720c */ /* 0x000fe40003f66270 */
[----:B------:R-:W-:Y:S02]  /*26a0*/  LOP3.LUT R14, RZ, R10, RZ, 0x33, !PT ;  /* 0x0000000aff0e7212 */ /* 0x000fe400078e33ff */
[----:B------:R-:W-:Y:S02]  /*26b0*/  LOP3.LUT R15, RZ, R11, RZ, 0x33, !PT ;  /* 0x0000000bff0f7212 */ /* 0x000fe400078e33ff */
[----:B---3--:R-:W-:-:S05]  /*26c0*/  ISETP.GE.AND P4, PT, R18, RZ, PT ;  /* 0x000000ff1200720c */ /* 0x008fca0003f86270 */
[----:B------:R-:W-:Y:S02]  /*26d0*/  @P2 LOP3.LUT R14, R10, 0x80000000, RZ, 0xfc, !PT ;  /* 0x800000000a0e2812 */ /* 0x000fe400078efcff */
[----:B------:R-:W-:Y:S02]  /*26e0*/  ISETP.GE.AND P2, PT, R19, RZ, PT ;  /* 0x000000ff1300720c */ /* 0x000fe40003f46270 */
[----:B------:R-:W-:Y:S02]  /*26f0*/  @P3 LOP3.LUT R15, R11, 0x80000000, RZ, 0xfc, !PT ;  /* 0x800000000b0f3812 */ /* 0x000fe400078efcff */
[----:B----4-:R-:W-:Y:S02]  /*2700*/  ISETP.GE.AND P3, PT, R16, RZ, PT ;  /* 0x000000ff1000720c */ /* 0x010fe40003f66270 */
[----:B------:R-:W-:Y:S02]  /*2710*/  LOP3.LUT R10, RZ, R18, RZ, 0x33, !PT ;  /* 0x00000012ff0a7212 */ /* 0x000fe400078e33ff */
[----:B------:R-:W-:-:S02]  /*2720*/  @P4 LOP3.LUT R10, R18, 0x80000000, RZ, 0xfc, !PT ;  /* 0x80000000120a4812 */ /* 0x000fc400078efcff */
[----:B------:R-:W-:Y:S02]  /*2730*/  LOP3.LUT R11, RZ, R19, RZ, 0x33, !PT ;  /* 0x00000013ff0b7212 */ /* 0x000fe400078e33ff */
[----:B------:R-:W-:Y:S02]  /*2740*/  ISETP.GE.AND P4, PT, R17, RZ, PT ;  /* 0x000000ff1100720c */ /* 0x000fe40003f86270 */
[----:B------:R-:W-:Y:S02]  /*2750*/  @P2 LOP3.LUT R11, R19, 0x80000000, RZ, 0xfc, !PT ;  /* 0x80000000130b2812 */ /* 0x000fe400078efcff */
[----:B------:R-:W-:Y:S02]  /*2760*/  LOP3.LUT R18, RZ, R16, RZ, 0x33, !PT ;  /* 0x00000010ff127212 */ /* 0x000fe400078e33ff */
[----:B-----5:R-:W-:Y:S02]  /*2770*/  ISETP.GE.AND P2, PT, R8, RZ, PT ;  /* 0x000000ff0800720c */ /* 0x020fe40003f46270 */
[----:B------:R-:W-:-:S02]  /*2780*/  @P3 LOP3.LUT R18, R16, 0x80000000, RZ, 0xfc, !PT ;  /* 0x8000000010123812 */ /* 0x000fc400078efcff */
[----:B------:R-:W-:Y:S02]  /*2790*/  ISETP.GE.AND P3, PT, R9, RZ, PT ;  /* 0x000000ff0900720c */ /* 0x000fe40003f66270 */
[----:B------:R-:W-:Y:S02]  /*27a0*/  LOP3.LUT R19, RZ, R17, RZ, 0x33, !PT ;  /* 0x00000011ff137212 */ /* 0x000fe400078e33ff */
[----:B------:R-:W-:Y:S02]  /*27b0*/  @P4 LOP3.LUT R19, R17, 0x80000000, RZ, 0xfc, !PT ;  /* 0x8000000011134812 */ /* 0x000fe400078efcff */
[----:B------:R-:W-:Y:S02]  /*27c0*/  LOP3.LUT R16, RZ, R8, RZ, 0x33, !PT ;  /* 0x00000008ff107212 */ /* 0x000fe400078e33ff */
[----:B------:R-:W-:Y:S02]  /*27d0*/  LOP3.LUT R17, RZ, R9, RZ, 0x33, !PT ;  /* 0x00000009ff117212 */ /* 0x000fe400078e33ff */
[----:B------:R-:W-:Y:S01]  /*27e0*/  @P2 LOP3.LUT R16, R8, 0x80000000, RZ, 0xfc, !PT ;  /* 0x8000000008102812 */ /* 0x000fe200078efcff */
[----:B------:R-:W-:-:S02]  /*27f0*/  IMAD R8, R20, 0x4, R0 ;  /* 0x0000000414087824 */ /* 0x000fc400078e0200 */
[----:B------:R-:W-:Y:S01]  /*2800*/  @P3 LOP3.LUT R17, R9, 0x80000000, RZ, 0xfc, !PT ;  /* 0x8000000009113812 */ /* 0x000fe200078efcff */
[----:B------:R-:W-:Y:S02]  /*2810*/  VIADD R20, R20, 0x2000 ;  /* 0x0000200014147836 */ /* 0x000fe40000000000 */
[----:B------:R1:W-:Y:S04]  /*2820*/  STS.64 [R8+0x820], R14 ;  /* 0x0008200e08007388 */ /* 0x0003e80000000a00 */
[----:B------:R1:W-:Y:S04]  /*2830*/  STS.64 [R8+0x2820], R10 ;  /* 0x0028200a08007388 */ /* 0x0003e80000000a00 */
[----:B------:R1:W-:Y:S04]  /*2840*/  STS.64 [R8+0x4820], R18 ;  /* 0x0048201208007388 */ /* 0x0003e80000000a00 */
[----:B------:R1:W-:Y:S01]  /*2850*/  STS.64 [R8+0x6820], R16 ;  /* 0x0068201008007388 */ /* 0x0003e20000000a00 */
[----:B------:R-:W-:-:S13]  /*2860*/  ISETP.GE.U32.AND P2, PT, R20, R21, PT ;  /* 0x000000151400720c */ /* 0x000fda0003f46070 */
[----:B-1----:R-:W-:Y:S05]  /*2870*/  @!P2 BRA `(.L_x_808) ;  /* 0xfffffffc0020a947 */ /* 0x002fea000383ffff */
.L_x_807:
[----:B------:R-:W-:Y:S05]  /*2880*/  BSYNC B3 ;  /* 0x0000000000037941 */ /* 0x000fea0003800000 */
.L_x_806:
[C---:B------:R-:W-:Y:S01]  /*2890*/  IMAD.IADD R8, R22.reuse, 0x1, -R20 ;  /* 0x0000000116087824 */ /* 0x040fe200078e0a14 */
[----:B------:R-:W-:Y:S01]  /*28a0*/  ISETP.GT.U32.AND P2, PT, R22, R20, PT ;  /* 0x000000141600720c */ /* 0x000fe20003f44070 */
[----:B------:R-:W-:Y:S03]  /*28b0*/  BSSY B3, `(.L_x_809) ;  /* 0x0000020000037945 */ /* 0x000fe60003800000 */
[----:B------:R-:W-:-:S13]  /*28c0*/  ISETP.LE.U32.OR P2, PT, R8, 0x800, !P2 ;  /* 0x000008000800780c */ /* 0x000fda0005743470 */
[----:B------:R-:W-:Y:S05]  /*28d0*/  @P2 BRA `(.L_x_810) ;  /* 0x0000000000742947 */ /* 0x000fea0003800000 */
[C---:B------:R-:W-:Y:S01]  /*28e0*/  VIADD R8, R20.reuse, 0x800 ;  /* 0x0000080014087836 */ /* 0x040fe20000000000 */
[----:B0-----:R-:W-:Y:S01]  /*28f0*/  IADD3 R11, P2, R20, R7, RZ ;  /* 0x00000007140b7210 */ /* 0x001fe20007f5e0ff */
[----:B------:R-:W-:-:S03]  /*2900*/  ULDC.64 UR20, c[0x0][0x210] ;  /* 0x0000840000147ab9 */ /* 0x000fc60000000a00 */
[----:B------:R-:W-:Y:S01]  /*2910*/  IADD3 R9, P0, R8, R7, RZ ;  /* 0x0000000708097210 */ /* 0x000fe20007f1e0ff */
[----:B------:R-:W-:Y:S01]  /*2920*/  IMAD.X R16, RZ, RZ, R12, P2 ;  /* 0x000000ffff107224 */ /* 0x000fe200010e060c */
[----:B------:R-:W-:-:S03]  /*2930*/  LEA R10, P2, R11, UR20, 0x2 ;  /* 0x000000140b0a7c11 */ /* 0x000fc6000f8410ff */
[----:B------:R-:W-:Y:S01]  /*2940*/  IMAD.X R14, RZ, RZ, R12, P0 ;  /* 0x000000ffff0e7224 */ /* 0x000fe200000e060c */
[----:B------:R-:W-:Y:S02]  /*2950*/  LEA R8, P0, R9, UR20, 0x2 ;  /* 0x0000001409087c11 */ /* 0x000fe4000f8010ff */
[----:B------:R-:W-:Y:S02]  /*2960*/  LEA.HI.X R11, R11, UR21, R16, 0x2, P2 ;  /* 0x000000150b0b7c11 */ /* 0x000fe400090f1410 */
[----:B------:R-:W-:-:S04]  /*2970*/  LEA.HI.X R9, R9, UR21, R14, 0x2, P0 ;  /* 0x0000001509097c11 */ /* 0x000fc800080f140e */
[----:B------:R-:W2:Y:S04]  /*2980*/  LDG.E.64 R10, desc[UR16][R10.64] ;  /* 0x000000100a0a7981 */ /* 0x000ea8000c1e1b00 */
[----:B------:R-:W3:Y:S01]  /*2990*/  LDG.E.64 R8, desc[UR16][R8.64] ;  /* 0x0000001008087981 */ /* 0x000ee2000c1e1b00 */
[----:B--2---:R-:W-:Y:S02]  /*29a0*/  ISETP.GE.AND P0, PT, R10, RZ, PT ;  /* 0x000000ff0a00720c */ /* 0x004fe40003f06270 */
[----:B------:R-:W-:Y:S02]  /*29b0*/  ISETP.GE.AND P2, PT, R11, RZ, PT ;  /* 0x000000ff0b00720c */ /* 0x000fe40003f46270 */
[----:B---3--:R-:W-:Y:S02]  /*29c0*/  ISETP.GE.AND P3, PT, R8, RZ, PT ;  /* 0x000000ff0800720c */ /* 0x008fe40003f66270 */
[----:B------:R-:W-:-:S02]  /*29d0*/  ISETP.GE.AND P4, PT, R9, RZ, PT ;  /* 0x000000ff0900720c */ /* 0x000fc40003f86270 */
[----:B------:R-:W-:Y:S02]  /*29e0*/  LOP3.LUT R14, RZ, R8, RZ, 0x33, !PT ;  /* 0x00000008ff0e7212 */ /* 0x000fe400078e33ff */
[----:B------:R-:W-:Y:S02]  /*29f0*/  LOP3.LUT R16, RZ, R10, RZ, 0x33, !PT ;  /* 0x0000000aff107212 */ /* 0x000fe400078e33ff */
[----:B------:R-:W-:Y:S02]  /*2a00*/  LOP3.LUT R17, RZ, R11, RZ, 0x33, !PT ;  /* 0x0000000bff117212 */ /* 0x000fe400078e33ff */
[----:B------:R-:W-:Y:S02]  /*2a10*/  LOP3.LUT R15, RZ, R9, RZ, 0x33, !PT ;  /* 0x00000009ff0f7212 */ /* 0x000fe400078e33ff */
[----:B------:R-:W-:Y:S02]  /*2a20*/  @P0 LOP3.LUT R16, R10, 0x80000000, RZ, 0xfc, !PT ;  /* 0x800000000a100812 */ /* 0x000fe400078efcff */
[----:B------:R-:W-:Y:S01]  /*2a30*/  @P3 LOP3.LUT R14, R8, 0x80000000, RZ, 0xfc, !PT ;  /* 0x80000000080e3812 */ /* 0x000fe200078efcff */
[C---:B------:R-:W-:Y:S01]  /*2a40*/  IMAD R8, R20.reuse, 0x4, R0 ;  /* 0x0000000414087824 */ /* 0x040fe200078e0200 */
[----:B------:R-:W-:Y:S01]  /*2a50*/  @P2 LOP3.LUT R17, R11, 0x80000000, RZ, 0xfc, !PT ;  /* 0x800000000b112812 */ /* 0x000fe200078efcff */
[----:B------:R-:W-:Y:S01]  /*2a60*/  VIADD R20, R20, 0x1000 ;  /* 0x0000100014147836 */ /* 0x000fe20000000000 */
[----:B------:R-:W-:-:S02]  /*2a70*/  @P4 LOP3.LUT R15, R9, 0x80000000, RZ, 0xfc, !PT ;  /* 0x80000000090f4812 */ /* 0x000fc400078efcff */
[----:B------:R-:W-:Y:S01]  /*2a80*/  PLOP3.LUT P0, PT, PT, PT, PT, 0x8, 0x0 ;  /* 0x000000000000781c */ /* 0x000fe20003f0e170 */
[----:B------:R1:W-:Y:S04]  /*2a90*/  STS.64 [R8+0x820], R16 ;  /* 0x0008201008007388 */ /* 0x0003e80000000a00 */
[----:B------:R1:W-:Y:S08]  /*2aa0*/  STS.64 [R8+0x2820], R14 ;  /* 0x0028200e08007388 */ /* 0x0003f00000000a00 */
.L_x_810:
[----:B------:R-:W-:Y:S05]  /*2ab0*/  BSYNC B3 ;  /* 0x0000000000037941 */ /* 0x000fea0003800000 */
.L_x_809:
[----:B------:R-:W-:-:S13]  /*2ac0*/  ISETP.LT.U32.OR P0, PT, R20, R22, P0 ;  /* 0x000000161400720c */ /* 0x000fda0000701470 */
[----:B------:R-:W-:Y:S05]  /*2ad0*/  @!P0 BRA `(.L_x_805) ;  /* 0x0000000000388947 */ /* 0x000fea0003800000 */
[----:B------:R-:W-:Y:S01]  /*2ae0*/  IADD3 R7, P0, R20, R7, RZ ;  /* 0x0000000714077210 */ /* 0x000fe20007f1e0ff */
[----:B------:R-:W-:-:S04]  /*2af0*/  ULDC.64 UR20, c[0x0][0x210] ;  /* 0x0000840000147ab9 */ /* 0x000fc80000000a00 */
[----:B------:R-:W-:Y:S01]  /*2b00*/  IMAD.X R12, RZ, RZ, R12, P0 ;  /* 0x000000ffff0c7224 */ /* 0x000fe200000e060c */
[----:B-1----:R-:W-:-:S04]  /*2b10*/  LEA R8, P0, R7, UR20, 0x2 ;  /* 0x0000001407087c11 */ /* 0x002fc8000f8010ff */
[----:B------:R-:W-:-:S06]  /*2b20*/  LEA.HI.X R9, R7, UR21, R12, 0x2, P0 ;  /* 0x0000001507097c11 */ /* 0x000fcc00080f140c */
[----:B------:R-:W2:Y:S01]  /*2b30*/  LDG.E.64 R8, desc[UR16][R8.64] ;  /* 0x0000001008087981 */ /* 0x000ea2000c1e1b00 */
[----:B------:R-:W-:Y:S01]  /*2b40*/  IMAD R20, R20, 0x4, R0 ;  /* 0x0000000414147824 */ /* 0x000fe200078e0200 */
[----:B--2---:R-:W-:Y:S02]  /*2b50*/  ISETP.GE.AND P0, PT, R8, RZ, PT ;  /* 0x000000ff0800720c */ /* 0x004fe40003f06270 */
[----:B------:R-:W-:Y:S02]  /*2b60*/  ISETP.GE.AND P2, PT, R9, RZ, PT ;  /* 0x000000ff0900720c */ /* 0x000fe40003f46270 */
[----:B0-----:R-:W-:Y:S02]  /*2b70*/  LOP3.LUT R10, RZ, R8, RZ, 0x33, !PT ;  /* 0x00000008ff0a7212 */ /* 0x001fe400078e33ff */
[----:B------:R-:W-:-:S07]  /*2b80*/  LOP3.LUT R11, RZ, R9, RZ, 0x33, !PT ;  /* 0x00000009ff0b7212 */ /* 0x000fce00078e33ff */
[----:B------:R-:W-:Y:S02]  /*2b90*/  @P0 LOP3.LUT R10, R8, 0x80000000, RZ, 0xfc, !PT ;  /* 0x80000000080a0812 */ /* 0x000fe400078efcff */
[----:B------:R-:W-:-:S05]  /*2ba0*/  @P2 LOP3.LUT R11, R9, 0x80000000, RZ, 0xfc, !PT ;  /* 0x80000000090b2812 */ /* 0x000fca00078efcff */
[----:B------:R2:W-:Y:S02]  /*2bb0*/  STS.64 [R20+0x820], R10 ;  /* 0x0008200a14007388 */ /* 0x0005e40000000a00 */
.L_x_805:
[----:B------:R-:W-:Y:S05]  /*2bc0*/  BSYNC B2 ;  /* 0x0000000000027941 */ /* 0x000fea0003800000 */
.L_x_804:
[----:B------:R-:W3:Y:S02]  /*2bd0*/  S2R R7, SR_TID.X ;  /* 0x0000000000077919 */ /* 0x000ee40000002100 */
[----:B---3--:R-:W-:-:S05]  /*2be0*/  IMAD.IADD R12, R22, 0x1, R7 ;  /* 0x00000001160c7824 */ /* 0x008fca00078e0207 */
[----:B------:R-:W-:-:S13]  /*2bf0*/  ISETP.GE.U32.AND P0, PT, R12, R5, PT ;  /* 0x000000050c00720c */ /* 0x000fda0003f06070 */
[----:B------:R-:W-:Y:S05]  /*2c00*/  @P0 BRA `(.L_x_811) ;  /* 0x0000000400d00947 */ /* 0x000fea0003800000 */
[----:B------:R-:W-:-:S13]  /*2c10*/  ISETP.GE.U32.AND P3, PT, R12, R5, PT ;  /* 0x000000050c00720c */ /* 0x000fda0003f66070 */
[----:B-1----:R-:W1:Y:S01]  /*2c20*/  @P3 LDC.64 R8, c[0x0][0x210] ;  /* 0x00008400ff083b82 */ /* 0x002e620000000a00 */
[----:B------:R-:W-:-:S05]  /*2c30*/  @P3 VIADD R7, R12, UR15 ;  /* 0x0000000f0c073c36 */ /* 0x000fca0008000000 */
[----:B------:R-:W-:-:S05]  /*2c40*/  @P3 IADD3 R7, P0, R6, R7, RZ ;  /* 0x0000000706073210 */ /* 0x000fca0007f1e0ff */
[----:B0-2---:R-:W-:Y:S01]  /*2c50*/  @P3 IMAD.X R10, RZ, RZ, RZ, P0 ;  /* 0x000000ffff0a3224 */ /* 0x005fe200000e06ff */
[----:B-1----:R-:W-:-:S04]  /*2c60*/  @P3 LEA R8, P0, R7, R8, 0x2 ;  /* 0x0000000807083211 */ /* 0x002fc800078010ff */
        /* <DEDUP_REMOVED lines=16> */
.L_x_814:
        /* <DEDUP_REMOVED lines=8> */
[----:B------:R-:W-:Y:S01]  /*2df0*/  IMAD.X R15, RZ, RZ, RZ, P2 ;  /* 0x000000ffff0f7224 */ /* 0x000fe200010e06ff */
        /* <DEDUP_REMOVED lines=39> */
.L_x_813:
[----:B------:R-:W-:Y:S05]  /*3070*/  BSYNC B2 ;  /* 0x0000000000027941 */ /* 0x000fea0003800000 */
.L_x_812:
        /* <DEDUP_REMOVED lines=11> */
[----:B------:R-:W-:Y:S01]  /*3130*/  IMAD.X R16, RZ, RZ, RZ, P2 ;  /* 0x000000ffff107224 */ /* 0x000fe200010e06ff */
        /* <DEDUP_REMOVED lines=18> */
.L_x_816:
[----:B------:R-:W-:Y:S05]  /*3260*/  BSYNC B2 ;  /* 0x0000000000027941 */ /* 0x000fea0003800000 */
.L_x_815:
[----:B------:R-:W-:-:S13]  /*3270*/  ISETP.LT.U32.OR P0, PT, R12, R5, P0 ;  /* 0x000000050c00720c */ /* 0x000fda0000701470 */
[----:B------:R-:W-:Y:S05]  /*3280*/  @!P0 BRA `(.L_x_811) ;  /* 0x0000000000308947 */ /* 0x000fea0003800000 */
[----:B-1----:R-:W-:Y:S01]  /*3290*/  VIADD R7, R12, UR15 ;  /* 0x0000000f0c077c36 */ /* 0x002fe20008000000 */
        /* <DEDUP_REMOVED lines=11> */
.L_x_811:
[----:B------:R-:W4:Y:S01]  /*3350*/  S2R R0, SR_TID.X ;  /* 0x0000000000007919 */ /* 0x000f220000002100 */
[----:B------:R-:W-:Y:S05]  /*3360*/  WARPSYNC.ALL ;  /* 0x0000000000007948 */ /* 0x000fea0003800000 */
[----:B------:R-:W-:Y:S01]  /*3370*/  BAR.SYNC.DEFER_BLOCKING 0x0 ;  /* 0x0000000000007b1d */ /* 0x000fe20000010000 */
[----:B-1-3--:R-:W-:Y:S01]  /*3380*/  IMAD.MOV.U32 R8, RZ, RZ, RZ ;  /* 0x000000ffff087224 */ /* 0x00afe200078e00ff */
[----:B----4-:R-:W-:-:S13]  /*3390*/  ISETP.NE.AND P2, PT, R0, RZ, PT ;  /* 0x000000ff0000720c */ /* 0x010fda0003f45270 */
[----:B------:R-:W1:Y:S01]  /*33a0*/  @!P2 S2R R7, SR_CgaCtaId ;  /* 0x000000000007a919 */ /* 0x000e620000008800 */
[----:B------:R-:W-:Y:S01]  /*33b0*/  @!P2 MOV R0, 0x400 ;  /* 0x000004000000a802 */ /* 0x000fe20000000f00 */
[----:B------:R-:W-:-:S03]  /*33c0*/  @!P2 IMAD.MOV.U32 R9, RZ, RZ, 0x800 ;  /* 0x00000800ff09a424 */ /* 0x000fc600078e00ff */
[----:B-1----:R-:W-:-:S05]  /*33d0*/  @!P2 LEA R0, R7, R0, 0x18 ;  /* 0x000000000700a211 */ /* 0x002fca00078ec0ff */
[----:B------:R1:W-:Y:S01]  /*33e0*/  @!P2 STS.64 [R0+0x800], R8 ;  /* 0x000800080000a388 */ /* 0x0003e20000000a00 */
[----:B------:R-:W-:Y:S06]  /*33f0*/  BAR.SYNC.DEFER_BLOCKING 0x0 ;  /* 0x0000000000007b1d */ /* 0x000fec0000010000 */
[----:B------:R-:W-:Y:S05]  /*3400*/  @P2 BRA `(.L_x_817) ;  /* 0x00000000005c2947 */ /* 0x000fea0003800000 */
[----:B-1----:R-:W-:Y:S02]  /*3410*/  IMAD.U32 R8, RZ, RZ, UR8 ;  /* 0x00000008ff087e24 */ /* 0x002fe4000f8e00ff */
        /* <DEDUP_REMOVED lines=8> */
[----:B0-2---:R-:W2:Y:S01]  /*34a0*/  LDL R10, [R1+0x28] ;  /* 0x00002800010a7983 */ /* 0x005ea20000100800 */
[----:B------:R-:W-:-:S03]  /*34b0*/  ULDC UR4, c[0x0][0x23c] ;  /* 0x00008f0000047ab9 */ /* 0x000fc60000000800 */
[----:B------:R0:W-:Y:S01]  /*34c0*/  REDG.E.ADD.S32.STRONG.GPU desc[UR16][R6.64+0xc08], R9 ;  /* 0x000c08090600798e */ /* 0x0001e2000c10e390 */
[----:B--2---:R-:W-:-:S04]  /*34d0*/  VIADD R0, R10, 0x1 ;  /* 0x000000010a007836 */ /* 0x004fc80000000000 */
[----:B0-----:R-:W-:-:S07]  /*34e0*/  IMAD R11, R0, UR4, RZ ;  /* 0x00000004000b7c24 */ /* 0x001fce000f8e02ff */
.L_x_818:
        /* <DEDUP_REMOVED lines=9> */
.L_x_817:
[----:B-1----:R-:W1:Y:S01]  /*3580*/  S2R R0, SR_TID.X ;  /* 0x0000000000007919 */ /* 0x002e620000002100 */
[----:B------:R-:W-:Y:S05]  /*3590*/  WARPSYNC.ALL ;  /* 0x0000000000007948 */ /* 0x000fea0003800000 */
[----:B------:R-:W-:Y:S06]  /*35a0*/  BAR.SYNC.DEFER_BLOCKING 0x0 ;  /* 0x0000000000007b1d */ /* 0x000fec0000010000 */
[----:B------:R-:W-:Y:S02]  /*35b0*/  BSSY B2, `(.L_x_819) ;  /* 0x0000010000027945 */ /* 0x000fe40003800000 */
[----:B------:R-:W-:Y:S01]  /*35c0*/  BAR.SYNC.DEFER_BLOCKING 0x0 ;  /* 0x0000000000007b1d */ /* 0x000fe20000010000 */
[----:B-1----:R-:W-:-:S13]  /*35d0*/  LOP3.LUT P0, RZ, R0, UR10, RZ, 0xfc, !PT ;  /* 0x0000000a00ff7c12 */ /* 0x002fda000f80fcff */
        /* <DEDUP_REMOVED lines=13> */
.L_x_820:
[----:B------:R-:W-:Y:S05]  /*36b0*/  BSYNC B2 ;  /* 0x0000000000027941 */ /* 0x000fea0003800000 */
.L_x_819:
[----:B------:R-:W-:-:S07]  /*36c0*/  IMAD.MOV.U32 R0, RZ, RZ, RZ ;  /* 0x000000ffff007224 */ /* 0x000fce00078e00ff */
.L_x_895:
[----:B-1-3--:R-:W3:Y:S01]  /*36d0*/  LDL R6, [R1+0x94] ;  /* 0x0000940001067983 */ /* 0x00aee20000100800 */
[----:B------:R-:W1:Y:S01]  /*36e0*/  S2UR UR14, SR_CgaCtaId ;  /* 0x00000000000e79c3 */ /* 0x000e620000008800 */
[----:B------:R-:W-:Y:S02]  /*36f0*/  UMOV UR4, 0x400 ;  /* 0x0000040000047882 */ /* 0x000fe40000000000 */
[----:B-----5:R4:W5:Y:S01]  /*3700*/  LDL R24, [R1+0x28] ;  /* 0x0000280001187983 */ /* 0x0209620000100800 */
[----:B0-----:R-:W0:Y:S01]  /*3710*/  S2R R15, SR_TID.X ;  /* 0x00000000000f7919 */ /* 0x001e220000002100 */
[----:B-1----:R-:W-:-:S09]  /*3720*/  ULEA UR4, UR14, UR4, 0x18 ;  /* 0x000000040e047291 */ /* 0x002fd2000f8ec03f */
[----:B--2---:R-:W1:Y:S01]  /*3730*/  LDS.64 R10, [UR4+0x800] ;  /* 0x00080004ff0a7984 */ /* 0x004e620008000a00 */
[----:B0-----:R-:W-:Y:S01]  /*3740*/  ISETP.GT.U32.AND P4, PT, R15, 0xff, PT ;  /* 0x000000ff0f00780c */ /* 0x001fe20003f84070 */
[----:B------:R-:W-:Y:S01]  /*3750*/  BSSY B2, `(.L_x_821) ;  /* 0x0000055000027945 */ /* 0x000fe20003800000 */
[----:B---3--:R-:W-:-:S04]  /*3760*/  IMAD R12, R6, 0x4, R0 ;  /* 0x00000004060c7824 */ /* 0x008fc800078e0200 */
[C---:B------:R-:W-:Y:S02]  /*3770*/  VIADD R14, R12.reuse, 0x1 ;  /* 0x000000010c0e7836 */ /* 0x040fe40000000000 */
[----:B------:R-:W-:-:S04]  /*3780*/  IMAD.WIDE.U32 R6, R12, -0x55555555, RZ ;  /* 0xaaaaaaab0c067825 */ /* 0x000fc800078e00ff */
[----:B------:R-:W-:Y:S01]  /*3790*/  IMAD.WIDE.U32 R8, R14, -0x55555555, RZ ;  /* 0xaaaaaaab0e087825 */ /* 0x000fe200078e00ff */
[----:B------:R-:W-:-:S04]  /*37a0*/  SHF.R.U32.HI R7, RZ, 0x1, R7 ;  /* 0x00000001ff077819 */ /* 0x000fc80000011607 */
[----:B------:R-:W-:Y:S01]  /*37b0*/  SHF.R.U32.HI R9, RZ, 0x1, R9 ;  /* 0x00000001ff097819 */ /* 0x000fe20000011609 */
[----:B------:R-:W-:-:S04]  /*37c0*/  IMAD R6, R7, -0x3, R12 ;  /* 0xfffffffd07067824 */ /* 0x000fc800078e020c */
[----:B------:R-:W-:Y:S01]  /*37d0*/  IMAD R8, R9, -0x3, R14 ;  /* 0xfffffffd09087824 */ /* 0x000fe200078e020e */
[----:B-1--4-:R-:W-:Y:S06]  /*37e0*/  @P4 BRA `(.L_x_822) ;  /* 0x00000004002c4947 */ /* 0x012fec0003800000 */
        /* <DEDUP_REMOVED lines=15> */
.L_x_824:
[----:B------:R-:W-:Y:S05]  /*38e0*/  BSYNC B3 ;  /* 0x0000000000037941 */ /* 0x000fea0003800000 */
.L_x_823:
        /* <DEDUP_REMOVED lines=15> */
.L_x_827:
        /* <DEDUP_REMOVED lines=20> */
.L_x_826:
[----:B------:R-:W-:Y:S05]  /*3b20*/  BSYNC B3 ;  /* 0x0000000000037941 */ /* 0x000fea0003800000 */
.L_x_825:
        /* <DEDUP_REMOVED lines=16> */
.L_x_829:
[----:B------:R-:W-:Y:S05]  /*3c30*/  BSYNC B3 ;  /* 0x0000000000037941 */ /* 0x000fea0003800000 */
.L_x_828:
[----:B------:R-:W-:-:S13]  /*3c40*/  ISETP.LT.U32.OR P0, PT, R7, 0x100, P0 ;  /* 0x000001000700780c */ /* 0x000fda0000701470 */
[----:B------:R-:W-:-:S05]  /*3c50*/  @P0 LEA R7, R7, UR4, 0x2 ;  /* 0x0000000407070c11 */ /* 0x000fca000f8e10ff */
[----:B------:R2:W-:Y:S04]  /*3c60*/  @P0 STS [R7], RZ ;  /* 0x000000ff07000388 */ /* 0x0005e80000000800 */
[----:B------:R2:W-:Y:S04]  /*3c70*/  @P0 STS [R7+0x1000], RZ ;  /* 0x001000ff07000388 */ /* 0x0005e80000000800 */
[----:B------:R2:W-:Y:S04]  /*3c80*/  @P0 STS [R7+0x2000], RZ ;  /* 0x002000ff07000388 */ /* 0x0005e80000000800 */
[----:B------:R2:W-:Y:S02]  /*3c90*/  @P0 STS [R7+0x3000], RZ ;  /* 0x003000ff07000388 */ /* 0x0005e40000000800 */
.L_x_822:
[----:B------:R-:W-:Y:S05]  /*3ca0*/  BSYNC B2 ;  /* 0x0000000000027941 */ /* 0x000fea0003800000 */
.L_x_821:
[----:B-1----:R-:W1:Y:S01]  /*3cb0*/  S2R R9, SR_TID.X ;  /* 0x0000000000097919 */ /* 0x002e620000002100 */
[----:B------:R-:W-:Y:S01]  /*3cc0*/  BAR.SYNC.DEFER_BLOCKING 0x0 ;  /* 0x0000000000007b1d */ /* 0x000fe20000010000 */
[----:B-1----:R-:W-:-:S13]  /*3cd0*/  ISETP.GE.U32.AND P3, PT, R9, R5, PT ;  /* 0x000000050900720c */ /* 0x002fda0003f66070 */
[----:B------:R-:W-:Y:S05]  /*3ce0*/  @P3 BRA `(.L_x_830) ;  /* 0x0000000000603947 */ /* 0x000fea0003800000 */
[----:B--2---:R-:W-:Y:S01]  /*3cf0*/  IMAD.MOV.U32 R7, RZ, RZ, -0x8 ;  /* 0xfffffff8ff077424 */ /* 0x004fe200078e00ff */
[C---:B------:R-:W-:Y:S01]  /*3d00*/  ISETP.NE.AND P0, PT, R0.reuse, RZ, PT ;  /* 0x000000ff0000720c */ /* 0x040fe20003f05270 */
[----:B------:R-:W-:Y:S02]  /*3d10*/  IMAD.MOV.U32 R12, RZ, RZ, -0x1 ;  /* 0xffffffffff0c7424 */ /* 0x000fe400078e00ff */
[----:B------:R-:W-:-:S05]  /*3d20*/  IMAD R7, R0, R7, 0x20 ;  /* 0x0000002000077424 */ /* 0x000fca00078e0207 */
[----:B------:R-:W-:Y:S01]  /*3d30*/  SHF.L.U32 R7, R12, R7, RZ ;  /* 0x000000070c077219 */ /* 0x000fe200000006ff */
[----:B------:R-:W-:-:S03]  /*3d40*/  IMAD.MOV.U32 R12, RZ, RZ, R9 ;  /* 0x000000ffff0c7224 */ /* 0x000fc600078e0009 */
[----:B------:R-:W-:-:S07]  /*3d50*/  SEL R14, R7, RZ, P0 ;  /* 0x000000ff070e7207 */ /* 0x000fce0000000000 */
.L_x_833:
        /* <DEDUP_REMOVED lines=15> */
.L_x_832:
[----:B------:R-:W-:Y:S05]  /*3e50*/  BSYNC B2 ;  /* 0x0000000000027941 */ /* 0x000fea0003800000 */
.L_x_831:
[----:B------:R-:W-:Y:S05]  /*3e60*/  @!P5 BRA `(.L_x_833) ;  /* 0xfffffffc00bcd947 */ /* 0x000fea000383ffff */
.L_x_830:
        /* <DEDUP_REMOVED lines=19> */
.L_x_839:
[----:B------:R-:W-:Y:S05]  /*3fa0*/  BSYNC B4 ;  /* 0x0000000000047941 */ /* 0x000fea0003800000 */
.L_x_838:
        /* <DEDUP_REMOVED lines=12> */
.L_x_841:
[----:B------:R-:W-:Y:S05]  /*4070*/  BSYNC B4 ;  /* 0x0000000000047941 */ /* 0x000fea0003800000 */
.L_x_840:
        /* <DEDUP_REMOVED lines=10> */
.L_x_837:
[----:B------:R-:W-:Y:S05]  /*4120*/  BSYNC B2 ;  /* 0x0000000000027941 */ /* 0x000fea0003800000 */
.L_x_836:
[----:B-1----:R-:W-:-:S04]  /*4130*/  IADD3 R9, -R16, 0xff, RZ ;  /* 0x000000ff10097810 */ /* 0x002fc80007ffe1ff */
[----:B------:R-:W-:-:S13]  /*4140*/  ISETP.GE.U32.AND P0, PT, R9, 0xc00, PT ;  /* 0x00000c000900780c */ /* 0x000fda0003f06070 */
[----:B------:R-:W-:Y:S05]  /*4150*/  @!P0 BRA `(.L_x_835) ;  /* 0x0000000000b48947 */ /* 0x000fea0003800000 */
[----:B------:R-:W-:-:S07]  /*4160*/  LEA R9, R7, UR4, 0x2 ;  /* 0x0000000407097c11 */ /* 0x000fce000f8e10ff */
.L_x_850:
        /* <DEDUP_REMOVED lines=12> */
.L_x_843:
[----:B------:R-:W-:Y:S05]  /*4230*/  BSYNC B2 ;  /* 0x0000000000027941 */ /* 0x000fea0003800000 */
.L_x_842:
        /* <DEDUP_REMOVED lines=10> */
.L_x_845:
[----:B------:R-:W-:Y:S05]  /*42e0*/  BSYNC B2 ;  /* 0x0000000000027941 */ /* 0x000fea0003800000 */
.L_x_844:
[----:B------:R-:W-:Y:S04]  /*42f0*/  BSSY B2, `(.L_x_846) ;  /* 0x0000007000027945 */ /* 0x000fe80003800000 */
[----:B------:R-:W-:Y:S05]  /*4300*/  @!P0 BRA `(.L_x_847) ;  /* 0x0000000000148947 */ /* 0x000fea0003800000 */
[----:B01----:R-:W-:Y:S01]  /*4310*/  LEA R14, P0, R6, UR8, 0xa ;  /* 0x00000008060e7c11 */ /* 0x003fe2000f8050ff */
[----:B------:R-:W-:-:S03]  /*4320*/  VIADD R17, R7, 0x800 ;  /* 0x0000080007117836 */ /* 0x000fc60000000000 */
[----:B------:R-:W-:-:S03]  /*4330*/  LEA.HI.X R15, R6, UR12, RZ, 0xa, P0 ;  /* 0x0000000c060f7c11 */ /* 0x000fc600080f54ff */
[----:B------:R-:W-:-:S05]  /*4340*/  IMAD.WIDE.U32 R14, R17, 0x4, R14 ;  /* 0x00000004110e7825 */ /* 0x000fca00078e000e */
[----:B------:R2:W5:Y:S02]  /*4350*/  ATOMG.E.ADD.STRONG.GPU PT, RZ, desc[UR16][R14.64], R16 ;  /* 0x000000100eff79a8 */ /* 0x00056400081ee1d0 */
.L_x_847:
[----:B------:R-:W-:Y:S05]  /*4360*/  BSYNC B2 ;  /* 0x0000000000027941 */ /* 0x000fea0003800000 */
.L_x_846:
[----:B------:R-:W-:Y:S04]  /*4370*/  BSSY B2, `(.L_x_848) ;  /* 0x0000007000027945 */ /* 0x000fe80003800000 */
[----:B------:R-:W-:Y:S05]  /*4380*/  @!P5 BRA `(.L_x_849) ;  /* 0x000000000014d947 */ /* 0x000fea0003800000 */
[----:B012---:R-:W-:Y:S01]  /*4390*/  LEA R14, P0, R6, UR8, 0xa ;  /* 0x00000008060e7c11 */ /* 0x007fe2000f8050ff */
[----:B------:R-:W-:-:S03]  /*43a0*/  VIADD R17, R7, 0xc00 ;  /* 0x00000c0007117836 */ /* 0x000fc60000000000 */
[----:B------:R-:W-:-:S03]  /*43b0*/  LEA.HI.X R15, R6, UR12, RZ, 0xa, P0 ;  /* 0x0000000c060f7c11 */ /* 0x000fc600080f54ff */
[----:B------:R-:W-:-:S05]  /*43c0*/  IMAD.WIDE.U32 R14, R17, 0x4, R14 ;  /* 0x00000004110e7825 */ /* 0x000fca00078e000e */
[----:B------:R3:W5:Y:S02]  /*43d0*/  ATOMG.E.ADD.STRONG.GPU PT, RZ, desc[UR16][R14.64], R12 ;  /* 0x0000000c0eff79a8 */ /* 0x00076400081ee1d0 */
.L_x_849:
[----:B------:R-:W-:Y:S05]  /*43e0*/  BSYNC B2 ;  /* 0x0000000000027941 */ /* 0x000fea0003800000 */
.L_x_848:
[----:B------:R-:W-:Y:S02]  /*43f0*/  VIADD R7, R7, 0x1000 ;  /* 0x0000100007077836 */ /* 0x000fe40000000000 */
[----:B------:R-:W-:-:S03]  /*4400*/  VIADD R9, R9, 0x4000 ;  /* 0x0000400009097836 */ /* 0x000fc60000000000 */
[----:B------:R-:W-:-:S13]  /*4410*/  ISETP.GE.U32.AND P0, PT, R7, 0x100, PT ;  /* 0x000001000700780c */ /* 0x000fda0003f06070 */
[----:B------:R-:W-:Y:S05]  /*4420*/  @!P0 BRA `(.L_x_850) ;  /* 0xfffffffc00508947 */ /* 0x000fea000383ffff */
.L_x_835:
[----:B------:R-:W-:Y:S05]  /*4430*/  BSYNC B3 ;  /* 0x0000000000037941 */ /* 0x000fea0003800000 */
.L_x_834:
        /* <DEDUP_REMOVED lines=22> */
.L_x_854:
[----:B------:R-:W-:Y:S05]  /*45a0*/  BSYNC B3 ;  /* 0x0000000000037941 */ /* 0x000fea0003800000 */
.L_x_853:
        /* <DEDUP_REMOVED lines=20> */
.L_x_856:
[----:B------:R-:W-:Y:S05]  /*46f0*/  BSYNC B3 ;  /* 0x0000000000037941 */ /* 0x000fea0003800000 */
.L_x_855:
        /* <DEDUP_REMOVED lines=8> */
.L_x_859:
        /* <DEDUP_REMOVED lines=50> */
.L_x_858:
[----:B------:R-:W-:Y:S05]  /*4aa0*/  BSYNC B3 ;  /* 0x0000000000037941 */ /* 0x000fea0003800000 */
.L_x_857:
        /* <DEDUP_REMOVED lines=32> */
.L_x_861:
[----:B------:R-:W-:Y:S05]  /*4cb0*/  BSYNC B3 ;  /* 0x0000000000037941 */ /* 0x000fea0003800000 */
.L_x_860:
        /* <DEDUP_REMOVED lines=15> */
.L_x_852:
[----:B------:R-:W-:Y:S05]  /*4db0*/  BSYNC B2 ;  /* 0x0000000000027941 */ /* 0x000fea0003800000 */
.L_x_851:
        /* <DEDUP_REMOVED lines=15> */
.L_x_863:
        /* <DEDUP_REMOVED lines=9> */
.L_x_862:
        /* <DEDUP_REMOVED lines=27> */
.L_x_867:
[----:B------:R-:W-:Y:S05]  /*50f0*/  BSYNC B3 ;  /* 0x0000000000037941 */ /* 0x000fea0003800000 */
.L_x_866:
        /* <DEDUP_REMOVED lines=25> */
.L_x_869:
[----:B------:R-:W-:Y:S05]  /*5290*/  BSYNC B3 ;  /* 0x0000000000037941 */ /* 0x000fea0003800000 */
.L_x_868:
        /* <DEDUP_REMOVED lines=8> */
.L_x_872:
        /* <DEDUP_REMOVED lines=67> */
.L_x_871:
[----:B------:R-:W-:Y:S05]  /*5750*/  BSYNC B3 ;  /* 0x0000000000037941 */ /* 0x000fea0003800000 */
.L_x_870:
        /* <DEDUP_REMOVED lines=41> */
.L_x_874:
[----:B------:R-:W-:Y:S05]  /*59f0*/  BSYNC B3 ;  /* 0x0000000000037941 */ /* 0x000fea0003800000 */
.L_x_873:
        /* <DEDUP_REMOVED lines=20> */
.L_x_865:
[----:B------:R-:W-:Y:S05]  /*5b40*/  BSYNC B2 ;  /* 0x0000000000027941 */ /* 0x000fea0003800000 */
.L_x_864:
        /* <DEDUP_REMOVED lines=14> */
.L_x_876:
[----:B------:R-:W-:Y:S05]  /*5c30*/  BSYNC B2 ;  /* 0x0000000000027941 */ /* 0x000fea0003800000 */
.L_x_875:
        /* <DEDUP_REMOVED lines=11> */
.L_x_878:
[----:B------:R-:W-:Y:S05]  /*5cf0*/  BSYNC B2 ;  /* 0x0000000000027941 */ /* 0x000fea0003800000 */
.L_x_877:
        /* <DEDUP_REMOVED lines=11> */
.L_x_880:
[----:B------:R-:W-:Y:S05]  /*5db0*/  BSYNC B2 ;  /* 0x0000000000027941 */ /* 0x000fea0003800000 */
.L_x_879:
        /* <DEDUP_REMOVED lines=11> */
.L_x_882:
[----:B------:R-:W-:Y:S05]  /*5e70*/  BSYNC B2 ;  /* 0x0000000000027941 */ /* 0x000fea0003800000 */
.L_x_881:
        /* <DEDUP_REMOVED lines=11> */
.L_x_884:
[----:B------:R-:W-:Y:S05]  /*5f30*/  BSYNC B2 ;  /* 0x0000000000027941 */ /* 0x000fea0003800000 */
.L_x_883:
        /* <DEDUP_REMOVED lines=11> */
.L_x_886:
[----:B------:R-:W-:Y:S05]  /*5ff0*/  BSYNC B2 ;  /* 0x0000000000027941 */ /* 0x000fea0003800000 */
.L_x_885:
        /* <DEDUP_REMOVED lines=11> */
.L_x_888:
[----:B------:R-:W-:Y:S05]  /*60b0*/  BSYNC B2 ;  /* 0x0000000000027941 */ /* 0x000fea0003800000 */
.L_x_887:
        /* <DEDUP_REMOVED lines=12> */
.L_x_890:
[----:B------:R-:W-:Y:S05]  /*6180*/  BSYNC B2 ;  /* 0x0000000000027941 */ /* 0x000fea0003800000 */
.L_x_889:
        /* <DEDUP_REMOVED lines=19> */
.L_x_892:
[----:B------:R-:W-:Y:S05]  /*62c0*/  BSYNC B2 ;  /* 0x0000000000027941 */ /* 0x000fea0003800000 */
.L_x_891:
        /* <DEDUP_REMOVED lines=12> */
.L_x_894:
[----:B------:R-:W-:Y:S05]  /*6390*/  BSYNC B2 ;  /* 0x0000000000027941 */ /* 0x000fea0003800000 */
.L_x_893:
        /* <DEDUP_REMOVED lines=35> */
.L_x_900:
        /* <DEDUP_REMOVED lines=20> */
.L_x_899:
[----:B------:R-:W-:Y:S05]  /*6710*/  BSYNC B3 ;  /* 0x0000000000037941 */ /* 0x000fea0003800000 */
.L_x_898:
        /* <DEDUP_REMOVED lines=16> */
.L_x_902:
[----:B------:R-:W-:Y:S05]  /*6820*/  BSYNC B3 ;  /* 0x0000000000037941 */ /* 0x000fea0003800000 */
.L_x_901:
[----:B------:R-:W-:-:S13]  /*6830*/  ISETP.LT.U32.OR P0, PT, R8, R5, P0 ;  /* 0x000000050800720c */ /* 0x000fda0000701470 */
[----:B------:R-:W-:-:S05]  /*6840*/  @P0 IMAD R8, R8, 0x4, R0 ;  /* 0x0000000408080824 */ /* 0x000fca00078e0200 */
[----:B------:R-:W3:Y:S02]  /*6850*/  @P0 LDS R9, [R8+0x820] ;  /* 0x0008200008090984 */ /* 0x000ee40000000800 */
[----:B---3--:R-:W-:Y:S01]  /*6860*/  ISETP.GT.U32.OR P4, PT, R9, R6, !P0 ;  /* 0x000000060900720c */ /* 0x008fe20004784470 */
[----:B------:R-:W-:-:S12]  /*6870*/  @P0 VIADD R9, R7, 0x1 ;  /* 0x0000000107090836 */ /* 0x000fd80000000000 */
[----:B------:R-:W-:-:S04]  /*6880*/  @!P4 IMAD.MOV R9, RZ, RZ, R7 ;  /* 0x000000ffff09c224 */ /* 0x000fc800078e0207 */
[----:B------:R-:W-:-:S07]  /*6890*/  @P0 IMAD.MOV.U32 R7, RZ, RZ, R9 ;  /* 0x000000ffff070224 */ /* 0x000fce00078e0009 */
.L_x_897:
[----:B------:R-:W-:Y:S05]  /*68a0*/  BSYNC B2 ;  /* 0x0000000000027941 */ /* 0x000fea0003800000 */
.L_x_896:
        /* <DEDUP_REMOVED lines=22> */
.L_x_904:
[----:B------:R-:W-:Y:S05]  /*6a10*/  BSYNC B2 ;  /* 0x0000000000027941 */ /* 0x000fea0003800000 */
.L_x_903:
        /* <DEDUP_REMOVED lines=13> */
.L_x_906:
[----:B------:R-:W-:Y:S05]  /*6af0*/  BSYNC B2 ;  /* 0x0000000000027941 */ /* 0x000fea0003800000 */
.L_x_905:
[----:B------:R-:W-:Y:S06]  /*6b00*/  BAR.SYNC.DEFER_BLOCKING 0x0 ;  /* 0x0000000000007b1d */ /* 0x000fec0000010000 */
[----:B------:R-:W-:Y:S01]  /*6b10*/  ULDC.64 UR18, c[0x0][0x218] ;  /* 0x0000860000127ab9 */ /* 0x000fe20000000a00 */
[----:B------:R-:W-:Y:S04]  /*6b20*/  BSSY B2, `(.L_x_907) ;  /* 0x0000023000027945 */ /* 0x000fe80003800000 */
[----:B------:R-:W-:Y:S05]  /*6b30*/  @P3 BRA `(.L_x_908) ;  /* 0x0000000000843947 */ /* 0x000fea0003800000 */
[----:B--2-4-:R-:W-:-:S07]  /*6b40*/  IMAD.MOV.U32 R7, RZ, RZ, R14 ;  /* 0x000000ffff077224 */ /* 0x014fce00078e000e */
.L_x_911:
        /* <DEDUP_REMOVED lines=28> */
.L_x_910:
[----:B------:R-:W-:Y:S05]  /*6d10*/  BSYNC B3 ;  /* 0x0000000000037941 */ /* 0x000fea0003800000 */
.L_x_909:
[----:B------:R-:W-:-:S05]  /*6d20*/  VIADD R7, R7, 0x400 ;  /* 0x0000040007077836 */ /* 0x000fca0000000000 */
[----:B------:R-:W-:-:S13]  /*6d30*/  ISETP.GE.U32.AND P0, PT, R7, R5, PT ;  /* 0x000000050700720c */ /* 0x000fda0003f06070 */
[----:B------:R-:W-:Y:S05]  /*6d40*/  @!P0 BRA `(.L_x_911) ;  /* 0xfffffffc00808947 */ /* 0x000fea000383ffff */
.L_x_908:
[----:B------:R-:W-:Y:S05]  /*6d50*/  BSYNC B2 ;  /* 0x0000000000027941 */ /* 0x000fea0003800000 */
.L_x_907:
        /* <DEDUP_REMOVED lines=14> */
.L_x_913:
[----:B------:R-:W-:Y:S05]  /*6e40*/  BSYNC B2 ;  /* 0x0000000000027941 */ /* 0x000fea0003800000 */
.L_x_912:
[----:B------:R-:W-:Y:S05]  /*6e50*/  @P2 BRA `(.L_x_914) ;  /* 0x00000000002c2947 */ /* 0x000fea0003800000 */
[----:B------:R-:W-:Y:S02]  /*6e60*/  ULDC UR4, c[0x0][0x23c] ;  /* 0x00008f0000047ab9 */ /* 0x000fe40000000800 */
[----:B--2-4-:R-:W-:-:S07]  /*6e70*/  IMAD R7, R12, UR4, RZ ;  /* 0x000000040c077c24 */ /* 0x014fce000f8e02ff */
.L_x_915:
        /* <DEDUP_REMOVED lines=9> */
.L_x_914:
[----:B------:R-:W-:Y:S05]  /*6f10*/  WARPSYNC.ALL ;  /* 0x0000000000007948 */ /* 0x000fea0003800000 */
[----:B------:R-:W-:Y:S06]  /*6f20*/  BAR.SYNC.DEFER_BLOCKING 0x0 ;  /* 0x0000000000007b1d */ /* 0x000fec0000010000 */
[----:B------:R-:W-:Y:S02]  /*6f30*/  BSSY B2, `(.L_x_916) ;  /* 0x0000026000027945 */ /* 0x000fe40003800000 */
[----:B------:R-:W-:Y:S06]  /*6f40*/  BAR.SYNC.DEFER_BLOCKING 0x0 ;  /* 0x0000000000007b1d */ /* 0x000fec0000010000 */
[----:B------:R-:W-:Y:S05]  /*6f50*/  @P3 BRA `(.L_x_917) ;  /* 0x00000000008c3947 */ /* 0x000fea0003800000 */
[----:B--2---:R-:W4:Y:S02]  /*6f60*/  S2R R8, SR_TID.X ;  /* 0x0000000000087919 */ /* 0x004f240000002100 */
[----:B----4-:R-:W-:-:S07]  /*6f70*/  IMAD.MOV.U32 R7, RZ, RZ, R8 ;  /* 0x000000ffff077224 */ /* 0x010fce00078e0008 */
.L_x_920:
        /* <DEDUP_REMOVED lines=29> */
.L_x_919:
[----:B------:R-:W-:Y:S05]  /*7150*/  BSYNC B3 ;  /* 0x0000000000037941 */ /* 0x000fea0003800000 */
.L_x_918:
[----:B------:R-:W-:-:S05]  /*7160*/  VIADD R7, R7, 0x400 ;  /* 0x0000040007077836 */ /* 0x000fca0000000000 */
[----:B------:R-:W-:-:S13]  /*7170*/  ISETP.GE.U32.AND P0, PT, R7, R5, PT ;  /* 0x000000050700720c */ /* 0x000fda0003f06070 */
[----:B------:R-:W-:Y:S05]  /*7180*/  @!P0 BRA `(.L_x_920) ;  /* 0xfffffffc007c8947 */ /* 0x000fea000383ffff */
.L_x_917:
[----:B------:R-:W-:Y:S05]  /*7190*/  BSYNC B2 ;  /* 0x0000000000027941 */ /* 0x000fea0003800000 */
.L_x_916:
[----:B------:R-:W-:Y:S05]  /*71a0*/  BRA `(.L_x_921) ;  /* 0x00000004003c7947 */ /* 0x000fea0003800000 */
.L_x_803:
[----:B------:R-:W-:Y:S05]  /*71b0*/  @P1 BRA `(.L_x_921) ;  /* 0x0000000400381947 */ /* 0x000fea0003800000 */
[----:B------:R-:W-:-:S13]  /*71c0*/  ISETP.GE.U32.AND P0, PT, R20, 0x801, PT ;  /* 0x000008011400780c */ /* 0x000fda0003f06070 */
[----:B------:R-:W-:Y:S05]  /*71d0*/  @!P0 BRA `(.L_x_922) ;  /* 0x00000000001c8947 */ /* 0x000fea0003800000 */
[----:B------:R-:W-:-:S13]  /*71e0*/  ISETP.GE.U32.AND P0, PT, R20, 0x2001, PT ;  /* 0x000020011400780c */ /* 0x000fda0003f06070 */
[----:B------:R-:W-:Y:S05]  /*71f0*/  @P0 BRA `(.L_x_923) ;  /* 0x0000000000080947 */ /* 0x000fea0003800000 */
[----:B------:R-:W-:Y:S05]  /*7200*/  CALL.REL.NOINC `($_ZN4vllm10persistent22persistent_topk_kernelILj2EEEvNS0_20PersistentTopKParamsE$_ZN4vllm10persistent19histogram_2048_topkEPKfPii) ;  /* 0x000000b000c47944 */ /* 0x000fea0003c00000 */
[----:B------:R-:W-:Y:S05]  /*7210*/  BRA `(.L_x_921) ;  /* 0x0000000400207947 */ /* 0x000fea0003800000 */
.L_x_923:
[----:B------:R-:W-:-:S07]  /*7220*/  MOV R27, 0x7240 ;  /* 0x00007240001b7802 */ /* 0x000fce0000000f00 */
[----:B------:R-:W-:Y:S05]  /*7230*/  CALL.REL.NOINC `($_ZN4vllm10persistent22persistent_topk_kernelILj2EEEvNS0_20PersistentTopKParamsE$_ZN4vllm10persistent18histogram_256_topkEPKfPiii) ;  /* 0x0000000400387944 */ /* 0x000fea0003c00000 */
[----:B------:R-:W-:Y:S05]  /*7240*/  BRA `(.L_x_921) ;  /* 0x0000000400147947 */ /* 0x000fea0003800000 */
.L_x_922:
        /* <DEDUP_REMOVED lines=32> */
.L_x_925:
[----:B------:R-:W-:Y:S05]  /*7450*/  BSYNC B2 ;  /* 0x0000000000027941 */ /* 0x000fea0003800000 */
.L_x_924:
[----:B------:R-:W-:Y:S05]  /*7460*/  @!P0 BRA `(.L_x_921) ;  /* 0x00000000008c8947 */ /* 0x000fea0003800000 */
.L_x_926:
        /* <DEDUP_REMOVED lines=35> */
.L_x_921:
[----:B------:R-:W-:Y:S05]  /*76a0*/  BSYNC B0 ;  /* 0x0000000000007941 */ /* 0x000fea0003800000 */
.L_x_802:
[----:B01-3--:R-:W3:Y:S02]  /*76b0*/  LDL.LU R6, [R1+0x94] ;  /* 0x0000940001067983 */ /* 0x00bee40000300800 */
[----:B---3--:R-:W-:-:S05]  /*76c0*/  VIADD R6, R6, 0x1 ;  /* 0x0000000106067836 */ /* 0x008fca0000000000 */
[----:B------:R0:W-:Y:S01]  /*76d0*/  STL [R1+0x94], R6 ;  /* 0x0000940601007387 */ /* 0x0001e20000100800 */
[----:B------:R-:W-:-:S13]  /*76e0*/  ISETP.GE.U32.AND P0, PT, R6, UR5, PT ;  /* 0x0000000506007c0c */ /* 0x000fda000bf06070 */
[----:B0-----:R-:W-:Y:S05]  /*76f0*/  @!P0 BRA `(.L_x_927) ;  /* 0xffffffa800a08947 */ /* 0x001fea000383ffff */
[----:B------:R-:W-:Y:S05]  /*7700*/  BSYNC B1 ;  /* 0x0000000000017941 */ /* 0x000fea0003800000 */
.L_x_801:
[----:B------:R-:W-:Y:S05]  /*7710*/  EXIT ;  /* 0x000000000000794d */ /* 0x000fea0003800000 */
        .type           $_ZN4vllm10persistent22persistent_topk_kernelILj2EEEvNS0_20PersistentTopKParamsE$_ZN4vllm10persistent18histogram_256_topkEPKfPiii,@function
        .size           $_ZN4vllm10persistent22persistent_topk_kernelILj2EEEvNS0_20PersistentTopKParamsE$_ZN4vllm10persistent18histogram_256_topkEPKfPiii,($_ZN4vllm10persistent22persistent_topk_kernelILj2EEEvNS0_20PersistentTopKParamsE$_ZN4vllm10persistent19histogram_2048_topkEPKfPii - $_ZN4vllm10persistent22persistent_topk_kernelILj2EEEvNS0_20PersistentTopKParamsE$_ZN4vllm10persistent18histogram_256_topkEPKfPiii)
$_ZN4vllm10persistent22persistent_topk_kernelILj2EEEvNS0_20PersistentTopKParamsE$_ZN4vllm10persistent18histogram_256_topkEPKfPiii:
        /* <DEDUP_REMOVED lines=25> */
.L_x_932:
        /* <DEDUP_REMOVED lines=19> */
.L_x_931:
[----:B------:R-:W-:Y:S05]  /*79e0*/  BSYNC B3 ;  /* 0x0000000000037941 */ /* 0x000fea0003800000 */
.L_x_930:
[----:B------:R-:W-:Y:S05]  /*79f0*/  @!P0 BRA `(.L_x_929) ;  /* 0x0000000000d88947 */ /* 0x000fea0003800000 */
[----:B------:R-:W-:-:S03]  /*7a00*/  IMAD.WIDE R16, R19, 0x4, R10 ;  /* 0x0000000413107825 */ /* 0x000fc600078e020a */
[----:B------:R-:W-:-:S05]  /*7a10*/  IADD3 R16, P0, R16, 0x2000, RZ ;  /* 0x0000200010107810 */ /* 0x000fca0007f1e0ff */
[----:B------:R-:W-:-:S08]  /*7a20*/  IMAD.X R17, RZ, RZ, R17, P0 ;  /* 0x000000ffff117224 */ /* 0x000fd000000e0611 */
.L_x_933:
        /* <DEDUP_REMOVED lines=51> */
.L_x_929:
[----:B------:R-:W-:Y:S05]  /*7d60*/  BSYNC B2 ;  /* 0x0000000000027941 */ /* 0x000fea0003800000 */
.L_x_928:
        /* <DEDUP_REMOVED lines=9> */
.L_x_935:
[----:B------:R-:W-:Y:S05]  /*7e00*/  BSYNC B2 ;  /* 0x0000000000027941 */ /* 0x000fea0003800000 */
.L_x_934:
        /* <DEDUP_REMOVED lines=8> */
.L_x_937:
[----:B------:R-:W-:Y:S05]  /*7e90*/  BSYNC B2 ;  /* 0x0000000000027941 */ /* 0x000fea0003800000 */
.L_x_936:
        /* <DEDUP_REMOVED lines=8> */
.L_x_939:
[----:B------:R-:W-:Y:S05]  /*7f20*/  BSYNC B2 ;  /* 0x0000000000027941 */ /* 0x000fea0003800000 */
.L_x_938:
        /* <DEDUP_REMOVED lines=8> */
.L_x_941:
[----:B------:R-:W-:Y:S05]  /*7fb0*/  BSYNC B2 ;  /* 0x0000000000027941 */ /* 0x000fea0003800000 */
.L_x_940:
        /* <DEDUP_REMOVED lines=8> */
.L_x_943:
[----:B------:R-:W-:Y:S05]  /*8040*/  BSYNC B2 ;  /* 0x0000000000027941 */ /* 0x000fea0003800000 */
.L_x_942:
        /* <DEDUP_REMOVED lines=8> */
.L_x_945:
[----:B------:R-:W-:Y:S05]  /*80d0*/  BSYNC B2 ;  /* 0x0000000000027941 */ /* 0x000fea0003800000 */
.L_x_944:
        /* <DEDUP_REMOVED lines=8> */
.L_x_947:
[----:B------:R-:W-:Y:S05]  /*8160*/  BSYNC B2 ;  /* 0x0000000000027941 */ /* 0x000fea0003800000 */
.L_x_946:
        /* <DEDUP_REMOVED lines=8> */
.L_x_949:
[----:B------:R-:W-:Y:S05]  /*81f0*/  BSYNC B2 ;  /* 0x0000000000027941 */ /* 0x000fea0003800000 */
.L_x_948:
        /* <DEDUP_REMOVED lines=11> */
.L_x_951:
[----:B------:R-:W-:Y:S05]  /*82b0*/  BSYNC B2 ;  /* 0x0000000000027941 */ /* 0x000fea0003800000 */
.L_x_950:
        /* <DEDUP_REMOVED lines=23> */
.L_x_960:
        /* <DEDUP_REMOVED lines=43> */
.L_x_958:
        /* <DEDUP_REMOVED lines=15> */
.L_x_959:
[----:B------:R-:W-:Y:S05]  /*87d0*/  BSYNC B4 ;  /* 0x0000000000047941 */ /* 0x000fea0003800000 */
.L_x_957:
[----:B------:R-:W-:Y:S01]  /*87e0*/  IADD3 R18, P4, R18, 0x1000, RZ ;  /* 0x0000100012127810 */ /* 0x000fe20007f9e0ff */
[----:B-1-3--:R-:W-:-:S04]  /*87f0*/  VIADD R12, R12, 0x400 ;  /* 0x000004000c0c7836 */ /* 0x00afc80000000000 */
[----:B------:R-:W-:Y:S01]  /*8800*/  IMAD.X R22, RZ, RZ, R22, P4 ;  /* 0x000000ffff167224 */ /* 0x000fe200020e0616 */
[----:B------:R-:W-:Y:S07]  /*8810*/  @P3 BRA `(.L_x_960) ;  /* 0xfffffffc00043947 */ /* 0x000fee000383ffff */
.L_x_956:
[----:B------:R-:W-:Y:S05]  /*8820*/  BSYNC B3 ;  /* 0x0000000000037941 */ /* 0x000fea0003800000 */
.L_x_955:
[----:B------:R-:W-:-:S13]  /*8830*/  ISETP.GE.U32.AND P3, PT, R19, 0xc00, PT ;  /* 0x00000c001300780c */ /* 0x000fda0003f66070 */
[----:B------:R-:W-:Y:S05]  /*8840*/  @!P3 BRA `(.L_x_954) ;  /* 0x0000000c00a0b947 */ /* 0x000fea0003800000 */
[----:B---34-:R-:W-:-:S07]  /*8850*/  IMAD.WIDE R16, R12, 0x4, R10 ;  /* 0x000000040c107825 */ /* 0x018fce00078e020a */
.L_x_973:
        /* <DEDUP_REMOVED lines=39> */
.L_x_962:
        /* <DEDUP_REMOVED lines=15> */
.L_x_963:
[----:B------:R-:W-:Y:S05]  /*8bc0*/  BSYNC B3 ;  /* 0x0000000000037941 */ /* 0x000fea0003800000 */
.L_x_961:
        /* <DEDUP_REMOVED lines=40> */
.L_x_965:
        /* <DEDUP_REMOVED lines=16> */
.L_x_966:
[----:B------:R-:W-:Y:S05]  /*8f50*/  BSYNC B3 ;  /* 0x0000000000037941 */ /* 0x000fea0003800000 */
.L_x_964:
        /* <DEDUP_REMOVED lines=40> */
.L_x_968:
        /* <DEDUP_REMOVED lines=16> */
.L_x_969:
[----:B------:R-:W-:Y:S05]  /*92e0*/  BSYNC B3 ;  /* 0x0000000000037941 */ /* 0x000fea0003800000 */
.L_x_967:
        /* <DEDUP_REMOVED lines=40> */
.L_x_971:
        /* <DEDUP_REMOVED lines=16> */
.L_x_972:
[----:B------:R-:W-:Y:S05]  /*9670*/  BSYNC B3 ;  /* 0x0000000000037941 */ /* 0x000fea0003800000 */
.L_x_970:
[----:B------:R-:W-:Y:S01]  /*9680*/  VIADD R12, R12, 0x1000 ;  /* 0x000010000c0c7836 */ /* 0x000fe20000000000 */
[----:B------:R-:W-:-:S04]  /*9690*/  IADD3 R16, P4, R16, 0x4000, RZ ;  /* 0x0000400010107810 */ /* 0x000fc80007f9e0ff */
[----:B------:R-:W-:Y:S01]  /*96a0*/  ISETP.GE.AND P3, PT, R12, R20, PT ;  /* 0x000000140c00720c */ /* 0x000fe20003f66270 */
[----:B------:R-:W-:-:S12]  /*96b0*/  IMAD.X R17, RZ, RZ, R17, P4 ;  /* 0x000000ffff117224 */ /* 0x000fd800020e0611 */
[----:B------:R-:W-:Y:S05]  /*96c0*/  @!P3 BRA `(.L_x_973) ;  /* 0xfffffff00064b947 */ /* 0x000fea000383ffff */
.L_x_954:
[----:B------:R-:W-:Y:S05]  /*96d0*/  BSYNC B2 ;  /* 0x0000000000027941 */ /* 0x000fea0003800000 */
.L_x_953:
        /* <DEDUP_REMOVED lines=12> */
.L_x_975:
[----:B------:R-:W-:Y:S05]  /*97a0*/  BSYNC B2 ;  /* 0x0000000000027941 */ /* 0x000fea0003800000 */
.L_x_974:
        /* <DEDUP_REMOVED lines=8> */
.L_x_977:
[----:B------:R-:W-:Y:S05]  /*9830*/  BSYNC B2 ;  /* 0x0000000000027941 */ /* 0x000fea0003800000 */
.L_x_976:
        /* <DEDUP_REMOVED lines=8> */
.L_x_979:
[----:B------:R-:W-:Y:S05]  /*98c0*/  BSYNC B2 ;  /* 0x0000000000027941 */ /* 0x000fea0003800000 */
.L_x_978:
        /* <DEDUP_REMOVED lines=8> */
.L_x_981:
[----:B------:R-:W-:Y:S05]  /*9950*/  BSYNC B2 ;  /* 0x0000000000027941 */ /* 0x000fea0003800000 */
.L_x_980:
        /* <DEDUP_REMOVED lines=8> */
.L_x_983:
[----:B------:R-:W-:Y:S05]  /*99e0*/  BSYNC B2 ;  /* 0x0000000000027941 */ /* 0x000fea0003800000 */
.L_x_982:
        /* <DEDUP_REMOVED lines=8> */
.L_x_985:
[----:B------:R-:W-:Y:S05]  /*9a70*/  BSYNC B2 ;  /* 0x0000000000027941 */ /* 0x000fea0003800000 */
.L_x_984:
        /* <DEDUP_REMOVED lines=8> */
.L_x_987:
[----:B------:R-:W-:Y:S05]  /*9b00*/  BSYNC B2 ;  /* 0x0000000000027941 */ /* 0x000fea0003800000 */
.L_x_986:
        /* <DEDUP_REMOVED lines=8> */
.L_x_989:
[----:B------:R-:W-:Y:S05]  /*9b90*/  BSYNC B2 ;  /* 0x0000000000027941 */ /* 0x000fea0003800000 */
.L_x_988:
        /* <DEDUP_REMOVED lines=13> */
.L_x_991:
[----:B------:R-:W-:Y:S05]  /*9c70*/  BSYNC B2 ;  /* 0x0000000000027941 */ /* 0x000fea0003800000 */
.L_x_990:
        /* <DEDUP_REMOVED lines=57> */
.L_x_998:
        /* <DEDUP_REMOVED lines=15> */
.L_x_999:
[----:B------:R-:W-:Y:S05]  /*a100*/  BSYNC B4 ;  /* 0x0000000000047941 */ /* 0x000fea0003800000 */
.L_x_997:
        /* <DEDUP_REMOVED lines=36> */
.L_x_1001:
        /* <DEDUP_REMOVED lines=15> */
.L_x_1002:
[----:B------:R-:W-:Y:S05]  /*a440*/  BSYNC B4 ;  /* 0x0000000000047941 */ /* 0x000fea0003800000 */
.L_x_1000:
        /* <DEDUP_REMOVED lines=36> */
.L_x_1004:
        /* <DEDUP_REMOVED lines=15> */
.L_x_1005:
[----:B------:R-:W-:Y:S05]  /*a780*/  BSYNC B4 ;  /* 0x0000000000047941 */ /* 0x000fea0003800000 */
.L_x_1003:
[----:B-1----:R-:W-:-:S07]  /*a790*/  VIADD R12, R7, 0xc00 ;  /* 0x00000c00070c7836 */ /* 0x002fce0000000000 */
.L_x_996:
[----:B------:R-:W-:Y:S05]  /*a7a0*/  BSYNC B2 ;  /* 0x0000000000027941 */ /* 0x000fea0003800000 */
.L_x_995:
[----:B------:R-:W-:-:S13]  /*a7b0*/  ISETP.GE.U32.AND P3, PT, R16, 0xc00, PT ;  /* 0x00000c001000780c */ /* 0x000fda0003f66070 */
[----:B------:R-:W-:Y:S05]  /*a7c0*/  @!P3 BRA `(.L_x_994) ;  /* 0x0000000c0028b947 */ /* 0x000fea0003800000 */
[----:B------:R-:W-:-:S05]  /*a7d0*/  LEA R16, R12, UR14, 0x2 ;  /* 0x0000000e0c107c11 */ /* 0x000fca000f8e10ff */
[----:B------:R-:W-:-:S07]  /*a7e0*/  VIADD R16, R16, 0xc80 ;  /* 0x00000c8010107836 */ /* 0x000fce0000000000 */
.L_x_1018:
        /* <DEDUP_REMOVED lines=35> */
.L_x_1007:
        /* <DEDUP_REMOVED lines=15> */
.L_x_1008:
[----:B------:R-:W-:Y:S05]  /*ab10*/  BSYNC B2 ;  /* 0x0000000000027941 */ /* 0x000fea0003800000 */
.L_x_1006:
        /* <DEDUP_REMOVED lines=33> */
.L_x_1010:
        /* <DEDUP_REMOVED lines=15> */
.L_x_1011:
[----:B------:R-:W-:Y:S05]  /*ae20*/  BSYNC B2 ;  /* 0x0000000000027941 */ /* 0x000fea0003800000 */
.L_x_1009:
        /* <DEDUP_REMOVED lines=33> */
.L_x_1013:
        /* <DEDUP_REMOVED lines=15> */
.L_x_1014:
[----:B------:R-:W-:Y:S05]  /*b130*/  BSYNC B2 ;  /* 0x0000000000027941 */ /* 0x000fea0003800000 */
.L_x_1012:
        /* <DEDUP_REMOVED lines=33> */
.L_x_1016:
        /* <DEDUP_REMOVED lines=15> */
.L_x_1017:
[----:B------:R-:W-:Y:S05]  /*b440*/  BSYNC B2 ;  /* 0x0000000000027941 */ /* 0x000fea0003800000 */
.L_x_1015:
[----:B------:R-:W-:Y:S01]  /*b450*/  VIADD R16, R16, 0x4000 ;  /* 0x0000400010107836 */ /* 0x000fe20000000000 */
[----:B------:R-:W-:Y:S06]  /*b460*/  @!P3 BRA `(.L_x_1018) ;  /* 0xfffffff000e0b947 */ /* 0x000fec000383ffff */
.L_x_994:
[----:B------:R-:W-:Y:S05]  /*b470*/  BSYNC B3 ;  /* 0x0000000000037941 */ /* 0x000fea0003800000 */
.L_x_993:
        /* <DEDUP_REMOVED lines=12> */
.L_x_1020:
[----:B------:R-:W-:Y:S05]  /*b540*/  BSYNC B2 ;  /* 0x0000000000027941 */ /* 0x000fea0003800000 */
.L_x_1019:
        /* <DEDUP_REMOVED lines=8> */
.L_x_1022:
[----:B------:R-:W-:Y:S05]  /*b5d0*/  BSYNC B2 ;  /* 0x0000000000027941 */ /* 0x000fea0003800000 */
.L_x_1021:
        /* <DEDUP_REMOVED lines=8> */
.L_x_1024:
[----:B------:R-:W-:Y:S05]  /*b660*/  BSYNC B2 ;  /* 0x0000000000027941 */ /* 0x000fea0003800000 */
.L_x_1023:
        /* <DEDUP_REMOVED lines=8> */
.L_x_1026:
[----:B------:R-:W-:Y:S05]  /*b6f0*/  BSYNC B2 ;  /* 0x0000000000027941 */ /* 0x000fea0003800000 */
.L_x_1025:
        /* <DEDUP_REMOVED lines=8> */
.L_x_1028:
[----:B------:R-:W-:Y:S05]  /*b780*/  BSYNC B2 ;  /* 0x0000000000027941 */ /* 0x000fea0003800000 */
.L_x_1027:
        /* <DEDUP_REMOVED lines=8> */
.L_x_1030:
[----:B------:R-:W-:Y:S05]  /*b810*/  BSYNC B2 ;  /* 0x0000000000027941 */ /* 0x000fea0003800000 */
.L_x_1029:
        /* <DEDUP_REMOVED lines=8> */
.L_x_1032:
[----:B------:R-:W-:Y:S05]  /*b8a0*/  BSYNC B2 ;  /* 0x0000000000027941 */ /* 0x000fea0003800000 */
.L_x_1031:
        /* <DEDUP_REMOVED lines=8> */
.L_x_1034:
[----:B------:R-:W-:Y:S05]  /*b930*/  BSYNC B2 ;  /* 0x0000000000027941 */ /* 0x000fea0003800000 */
.L_x_1033:
        /* <DEDUP_REMOVED lines=13> */
.L_x_1036:
[----:B------:R-:W-:Y:S05]  /*ba10*/  BSYNC B2 ;  /* 0x0000000000027941 */ /* 0x000fea0003800000 */
.L_x_1035:
        /* <DEDUP_REMOVED lines=58> */
.L_x_1042:
        /* <DEDUP_REMOVED lines=15> */
.L_x_1043:
[----:B------:R-:W-:Y:S05]  /*beb0*/  BSYNC B4 ;  /* 0x0000000000047941 */ /* 0x000fea0003800000 */
.L_x_1041:
        /* <DEDUP_REMOVED lines=37> */
.L_x_1045:
        /* <DEDUP_REMOVED lines=15> */
.L_x_1046:
[----:B------:R-:W-:Y:S05]  /*c200*/  BSYNC B4 ;  /* 0x0000000000047941 */ /* 0x000fea0003800000 */
.L_x_1044:
        /* <DEDUP_REMOVED lines=37> */
.L_x_1048:
        /* <DEDUP_REMOVED lines=15> */
.L_x_1049:
[----:B------:R-:W-:Y:S05]  /*c550*/  BSYNC B4 ;  /* 0x0000000000047941 */ /* 0x000fea0003800000 */
.L_x_1047:
[----:B-1----:R-:W-:-:S07]  /*c560*/  VIADD R12, R7, 0xc00 ;  /* 0x00000c00070c7836 */ /* 0x002fce0000000000 */
.L_x_1040:
[----:B------:R-:W-:Y:S05]  /*c570*/  BSYNC B2 ;  /* 0x0000000000027941 */ /* 0x000fea0003800000 */
.L_x_1039:
[----:B------:R-:W-:-:S13]  /*c580*/  ISETP.GE.U32.AND P3, PT, R16, 0xc00, PT ;  /* 0x00000c001000780c */ /* 0x000fda0003f66070 */
[----:B------:R-:W-:Y:S05]  /*c590*/  @!P3 BRA `(.L_x_1038) ;  /* 0x0000000c0038b947 */ /* 0x000fea0003800000 */
[----:B------:R-:W-:-:S05]  /*c5a0*/  LEA R16, R12, UR14, 0x2 ;  /* 0x0000000e0c107c11 */ /* 0x000fca000f8e10ff */
[----:B------:R-:W-:-:S07]  /*c5b0*/  VIADD R16, R16, 0x4c80 ;  /* 0x00004c8010107836 */ /* 0x000fce0000000000 */
.L_x_1062:
        /* <DEDUP_REMOVED lines=36> */
.L_x_1051:
        /* <DEDUP_REMOVED lines=15> */
.L_x_1052:
[----:B------:R-:W-:Y:S05]  /*c8f0*/  BSYNC B2 ;  /* 0x0000000000027941 */ /* 0x000fea0003800000 */
.L_x_1050:
        /* <DEDUP_REMOVED lines=34> */
.L_x_1054:
        /* <DEDUP_REMOVED lines=15> */
.L_x_1055:
[----:B------:R-:W-:Y:S05]  /*cc10*/  BSYNC B2 ;  /* 0x0000000000027941 */ /* 0x000fea0003800000 */
.L_x_1053:
        /* <DEDUP_REMOVED lines=34> */
.L_x_1057:
        /* <DEDUP_REMOVED lines=15> */
.L_x_1058:
[----:B------:R-:W-:Y:S05]  /*cf30*/  BSYNC B2 ;  /* 0x0000000000027941 */ /* 0x000fea0003800000 */
.L_x_1056:
        /* <DEDUP_REMOVED lines=34> */
.L_x_1060:
        /* <DEDUP_REMOVED lines=15> */
.L_x_1061:
[----:B------:R-:W-:Y:S05]  /*d250*/  BSYNC B2 ;  /* 0x0000000000027941 */ /* 0x000fea0003800000 */
.L_x_1059:
[----:B------:R-:W-:Y:S01]  /*d260*/  VIADD R16, R16, 0x4000 ;  /* 0x0000400010107836 */ /* 0x000fe20000000000 */
[----:B------:R-:W-:Y:S06]  /*d270*/  @!P3 BRA `(.L_x_1062) ;  /* 0xfffffff000d0b947 */ /* 0x000fec000383ffff */
.L_x_1038:
[----:B------:R-:W-:Y:S05]  /*d280*/  BSYNC B3 ;  /* 0x0000000000037941 */ /* 0x000fea0003800000 */
.L_x_1037:
        /* <DEDUP_REMOVED lines=12> */
.L_x_1064:
[----:B------:R-:W-:Y:S05]  /*d350*/  BSYNC B2 ;  /* 0x0000000000027941 */ /* 0x000fea0003800000 */
.L_x_1063:
        /* <DEDUP_REMOVED lines=8> */
.L_x_1066:
[----:B------:R-:W-:Y:S05]  /*d3e0*/  BSYNC B2 ;  /* 0x0000000000027941 */ /* 0x000fea0003800000 */
.L_x_1065:
        /* <DEDUP_REMOVED lines=8> */
.L_x_1068:
[----:B------:R-:W-:Y:S05]  /*d470*/  BSYNC B2 ;  /* 0x0000000000027941 */ /* 0x000fea0003800000 */
.L_x_1067:
        /* <DEDUP_REMOVED lines=8> */
.L_x_1070:
[----:B------:R-:W-:Y:S05]  /*d500*/  BSYNC B2 ;  /* 0x0000000000027941 */ /* 0x000fea0003800000 */
.L_x_1069:
        /* <DEDUP_REMOVED lines=8> */
.L_x_1072:
[----:B------:R-:W-:Y:S05]  /*d590*/  BSYNC B2 ;  /* 0x0000000000027941 */ /* 0x000fea0003800000 */
.L_x_1071:
        /* <DEDUP_REMOVED lines=8> */
.L_x_1074:
[----:B------:R-:W-:Y:S05]  /*d620*/  BSYNC B2 ;  /* 0x0000000000027941 */ /* 0x000fea0003800000 */
.L_x_1073:
        /* <DEDUP_REMOVED lines=8> */
.L_x_1076:
[----:B------:R-:W-:Y:S05]  /*d6b0*/  BSYNC B2 ;  /* 0x0000000000027941 */ /* 0x000fea0003800000 */
.L_x_1075:
        /* <DEDUP_REMOVED lines=8> */
.L_x_1078:
[----:B------:R-:W-:Y:S05]  /*d740*/  BSYNC B2 ;  /* 0x0000000000027941 */ /* 0x000fea0003800000 */
.L_x_1077:
        /* <DEDUP_REMOVED lines=13> */
.L_x_1080:
[----:B------:R-:W-:Y:S05]  /*d820*/  BSYNC B2 ;  /* 0x0000000000027941 */ /* 0x000fea0003800000 */
.L_x_1079:
        /* <DEDUP_REMOVED lines=58> */
.L_x_1086:
        /* <DEDUP_REMOVED lines=15> */
.L_x_1087:
[----:B------:R-:W-:Y:S05]  /*dcc0*/  BSYNC B4 ;  /* 0x0000000000047941 */ /* 0x000fea0003800000 */
.L_x_1085:
        /* <DEDUP_REMOVED lines=37> */
.L_x_1089:
        /* <DEDUP_REMOVED lines=15> */
.L_x_1090:
[----:B------:R-:W-:Y:S05]  /*e010*/  BSYNC B4 ;  /* 0x0000000000047941 */ /* 0x000fea0003800000 */
.L_x_1088:
        /* <DEDUP_REMOVED lines=37> */
.L_x_1092:
        /* <DEDUP_REMOVED lines=15> */
.L_x_1093:
[----:B------:R-:W-:Y:S05]  /*e360*/  BSYNC B4 ;  /* 0x0000000000047941 */ /* 0x000fea0003800000 */
.L_x_1091:
[----:B---3--:R-:W-:-:S07]  /*e370*/  VIADD R12, R7, 0xc00 ;  /* 0x00000c00070c7836 */ /* 0x008fce0000000000 */
.L_x_1084:
[----:B------:R-:W-:Y:S05]  /*e380*/  BSYNC B2 ;  /* 0x0000000000027941 */ /* 0x000fea0003800000 */
.L_x_1083:
[----:B------:R-:W-:-:S13]  /*e390*/  ISETP.GE.U32.AND P3, PT, R16, 0xc00, PT ;  /* 0x00000c001000780c */ /* 0x000fda0003f66070 */
[----:B------:R-:W-:Y:S05]  /*e3a0*/  @!P3 BRA `(.L_x_1082) ;  /* 0x0000000c0038b947 */ /* 0x000fea0003800000 */
[----:B------:R-:W-:-:S05]  /*e3b0*/  LEA R16, R12, UR14, 0x2 ;  /* 0x0000000e0c107c11 */ /* 0x000fca000f8e10ff */
[----:B------:R-:W-:-:S07]  /*e3c0*/  VIADD R16, R16, 0xc80 ;  /* 0x00000c8010107836 */ /* 0x000fce0000000000 */
.L_x_1106:
        /* <DEDUP_REMOVED lines=36> */
.L_x_1095:
        /* <DEDUP_REMOVED lines=15> */
.L_x_1096:
[----:B------:R-:W-:Y:S05]  /*e700*/  BSYNC B2 ;  /* 0x0000000000027941 */ /* 0x000fea0003800000 */
.L_x_1094:
        /* <DEDUP_REMOVED lines=34> */
.L_x_1098:
        /* <DEDUP_REMOVED lines=15> */
.L_x_1099:
[----:B------:R-:W-:Y:S05]  /*ea20*/  BSYNC B2 ;  /* 0x0000000000027941 */ /* 0x000fea0003800000 */
.L_x_1097:
        /* <DEDUP_REMOVED lines=34> */
.L_x_1101:
        /* <DEDUP_REMOVED lines=15> */
.L_x_1102:
[----:B------:R-:W-:Y:S05]  /*ed40*/  BSYNC B2 ;  /* 0x0000000000027941 */ /* 0x000fea0003800000 */
.L_x_1100:
        /* <DEDUP_REMOVED lines=34> */
.L_x_1104:
        /* <DEDUP_REMOVED lines=15> */
.L_x_1105:
[----:B------:R-:W-:Y:S05]  /*f060*/  BSYNC B2 ;  /* 0x0000000000027941 */ /* 0x000fea0003800000 */
.L_x_1103:
[----:B------:R-:W-:Y:S01]  /*f070*/  VIADD R16, R16, 0x4000 ;  /* 0x0000400010107836 */ /* 0x000fe20000000000 */
[----:B------:R-:W-:Y:S06]  /*f080*/  @!P3 BRA `(.L_x_1106) ;  /* 0xfffffff000d0b947 */ /* 0x000fec000383ffff */
.L_x_1082:
[----:B------:R-:W-:Y:S05]  /*f090*/  BSYNC B3 ;  /* 0x0000000000037941 */ /* 0x000fea0003800000 */
.L_x_1081:
        /* <DEDUP_REMOVED lines=12> */
.L_x_1108:
[----:B------:R-:W-:Y:S05]  /*f160*/  BSYNC B2 ;  /* 0x0000000000027941 */ /* 0x000fea0003800000 */
.L_x_1107:
        /* <DEDUP_REMOVED lines=8> */
.L_x_1110:
[----:B------:R-:W-:Y:S05]  /*f1f0*/  BSYNC B2 ;  /* 0x0000000000027941 */ /* 0x000fea0003800000 */
.L_x_1109:
        /* <DEDUP_REMOVED lines=8> */
.L_x_1112:
[----:B------:R-:W-:Y:S05]  /*f280*/  BSYNC B2 ;  /* 0x0000000000027941 */ /* 0x000fea0003800000 */
.L_x_1111:
        /* <DEDUP_REMOVED lines=8> */
.L_x_1114:
[----:B------:R-:W-:Y:S05]  /*f310*/  BSYNC B2 ;  /* 0x0000000000027941 */ /* 0x000fea0003800000 */
.L_x_1113:
        /* <DEDUP_REMOVED lines=8> */
.L_x_1116:
[----:B------:R-:W-:Y:S05]  /*f3a0*/  BSYNC B2 ;  /* 0x0000000000027941 */ /* 0x000fea0003800000 */
.L_x_1115:
        /* <DEDUP_REMOVED lines=8> */
.L_x_1118:
[----:B------:R-:W-:Y:S05]  /*f430*/  BSYNC B2 ;  /* 0x0000000000027941 */ /* 0x000fea0003800000 */
.L_x_1117:
        /* <DEDUP_REMOVED lines=8> */
.L_x_1120:
[----:B------:R-:W-:Y:S05]  /*f4c0*/  BSYNC B2 ;  /* 0x0000000000027941 */ /* 0x000fea0003800000 */
.L_x_1119:
        /* <DEDUP_REMOVED lines=8> */
.L_x_1122:
[----:B------:R-:W-:Y:S05]  /*f550*/  BSYNC B2 ;  /* 0x0000000000027941 */ /* 0x000fea0003800000 */
.L_x_1121:
        /* <DEDUP_REMOVED lines=13> */
.L_x_1124:
[----:B------:R-:W-:Y:S05]  /*f630*/  BSYNC B2 ;  /* 0x0000000000027941 */ /* 0x000fea0003800000 */
.L_x_1123:
        /* <DEDUP_REMOVED lines=17> */
[----:B------:R-:W-:Y:S01]  /*f750*/  VIMNMX R12, R16, -0x1001, !PT ;  /* 0xffffefff100c7848 */ /* 0x000fe20007fe0100 */
[----:B------:R-:W-:-:S03]  /*f760*/  IMAD.MOV.U32 R16, RZ, RZ, R7 ;  /* 0x000000ffff107224 */ /* 0x000fc600078e0007 */
        /* <DEDUP_REMOVED lines=37> */
.L_x_1130:
        /* <DEDUP_REMOVED lines=15> */
.L_x_1131:
[----:B------:R-:W-:Y:S05]  /*fab0*/  BSYNC B4 ;  /* 0x0000000000047941 */ /* 0x000fea0003800000 */
.L_x_1129:
        /* <DEDUP_REMOVED lines=36> */
.L_x_1133:
        /* <DEDUP_REMOVED lines=15> */
.L_x_1134:
[----:B------:R-:W-:Y:S05]  /*fdf0*/  BSYNC B4 ;  /* 0x0000000000047941 */ /* 0x000fea0003800000 */
.L_x_1132:
        /* <DEDUP_REMOVED lines=36> */
.L_x_1136:
        /* <DEDUP_REMOVED lines=15> */
.L_x_1137:
[----:B------:R-:W-:Y:S05]  /*10130*/  BSYNC B4 ;  /* 0x0000000000047941 */ /* 0x000fea0003800000 */
.L_x_1135:
[----:B01----:R-:W-:-:S07]  /*10140*/  VIADD R16, R7, 0xc00 ;  /* 0x00000c0007107836 */ /* 0x003fce0000000000 */
.L_x_1128:
[----:B------:R-:W-:Y:S05]  /*10150*/  BSYNC B2 ;  /* 0x0000000000027941 */ /* 0x000fea0003800000 */
.L_x_1127:
[----:B------:R-:W-:-:S13]  /*10160*/  ISETP.GE.U32.AND P0, PT, R12, 0xc00, PT ;  /* 0x00000c000c00780c */ /* 0x000fda0003f06070 */
[----:B------:R-:W-:Y:S05]  /*10170*/  @!P0 BRA `(.L_x_1126) ;  /* 0x0000000c00288947 */ /* 0x000fea0003800000 */
[----:B0-2---:R-:W-:-:S05]  /*10180*/  LEA R4, R16, UR14, 0x2 ;  /* 0x0000000e10047c11 */ /* 0x005fca000f8e10ff */
[----:B------:R-:W-:-:S07]  /*10190*/  VIADD R4, R4, 0x4c80 ;  /* 0x00004c8004047836 */ /* 0x000fce0000000000 */
.L_x_1150:
        /* <DEDUP_REMOVED lines=35> */
.L_x_1139:
        /* <DEDUP_REMOVED lines=15> */
.L_x_1140:
[----:B------:R-:W-:Y:S05]  /*104c0*/  BSYNC B2 ;  /* 0x0000000000027941 */ /* 0x000fea0003800000 */
.L_x_1138:
        /* <DEDUP_REMOVED lines=33> */
.L_x_1142:
        /* <DEDUP_REMOVED lines=15> */
.L_x_1143:
[----:B------:R-:W-:Y:S05]  /*107d0*/  BSYNC B2 ;  /* 0x0000000000027941 */ /* 0x000fea0003800000 */
.L_x_1141:
        /* <DEDUP_REMOVED lines=33> */
.L_x_1145:
        /* <DEDUP_REMOVED lines=15> */
.L_x_1146:
[----:B------:R-:W-:Y:S05]  /*10ae0*/  BSYNC B2 ;  /* 0x0000000000027941 */ /* 0x000fea0003800000 */
.L_x_1144:
        /* <DEDUP_REMOVED lines=33> */
.L_x_1148:
        /* <DEDUP_REMOVED lines=15> */
.L_x_1149:
[----:B------:R-:W-:Y:S05]  /*10df0*/  BSYNC B2 ;  /* 0x0000000000027941 */ /* 0x000fea0003800000 */
.L_x_1147:
[----:B------:R-:W-:Y:S01]  /*10e00*/  VIADD R4, R4, 0x4000 ;  /* 0x0000400004047836 */ /* 0x000fe20000000000 */
[----:B------:R-:W-:Y:S06]  /*10e10*/  @!P0 BRA `(.L_x_1150) ;  /* 0xfffffff000e08947 */ /* 0x000fec000383ffff */
.L_x_1126:
[----:B------:R-:W-:Y:S05]  /*10e20*/  BSYNC B3 ;  /* 0x0000000000037941 */ /* 0x000fea0003800000 */
.L_x_1125:
[----:B------:R-:W-:Y:S01]  /*10e30*/  BAR.SYNC.DEFER_BLOCKING 0x0 ;  /* 0x0000000000007b1d */ /* 0x000fe20000010000 */
[----:B0-2---:R-:W-:Y:S02]  /*10e40*/  IMAD.MOV.U32 R4, RZ, RZ, R27 ;  /* 0x000000ffff047224 */ /* 0x005fe400078e001b */
[----:B------:R-:W-:-:S04]  /*10e50*/  IMAD.MOV.U32 R5, RZ, RZ, 0x0 ;  /* 0x00000000ff057424 */ /* 0x000fc800078e00ff */
[----:B-1----:R-:W-:Y:S05]  /*10e60*/  RET.REL.NODEC R4 `(_ZN4vllm10persistent22persistent_topk_kernelILj2EEEvNS0_20PersistentTopKParamsE) ;  /* 0xfffffef004647950 */ /* 0x002fea0003c3ffff */
.L_x_992:
        /* <DEDUP_REMOVED lines=12> */
.L_x_1157:
        /* <DEDUP_REMOVED lines=30> */
.L_x_1156:
[----:B------:R-:W-:Y:S05]  /*11110*/  BSYNC B4 ;  /* 0x0000000000047941 */ /* 0x000fea0003800000 */
.L_x_1155:
[----:B------:R-:W-:Y:S02]  /*11120*/  VIADD R7, R7, 0x400 ;  /* 0x0000040007077836 */ /* 0x000fe40000000000 */
[----:B------:R-:W-:Y:S01]  /*11130*/  VIADD R19, R19, 0x1000 ;  /* 0x0000100013137836 */ /* 0x000fe20000000000 */
[----:B------:R-:W-:Y:S06]  /*11140*/  @P2 BRA `(.L_x_1157) ;  /* 0xfffffffc00782947 */ /* 0x000fec000383ffff */
.L_x_1154:
[----:B------:R-:W-:Y:S05]  /*11150*/  BSYNC B3 ;  /* 0x0000000000037941 */ /* 0x000fea0003800000 */
.L_x_1153:
[----:B------:R-:W-:-:S13]  /*11160*/  ISETP.GE.U32.AND P0, PT, R4, 0xc00, PT ;  /* 0x00000c000400780c */ /* 0x000fda0003f06070 */
[----:B------:R-:W-:Y:S05]  /*11170*/  @!P0 BRA `(.L_x_1152) ;  /* 0x0000000400ec8947 */ /* 0x000fea0003800000 */
[----:B------:R-:W-:-:S05]  /*11180*/  IMAD R4, R12, 0x1000, R7 ;  /* 0x000010000c047824 */ /* 0x000fca00078e0207 */
[----:B------:R-:W-:-:S05]  /*11190*/  LEA R4, R4, UR14, 0x2 ;  /* 0x0000000e04047c11 */ /* 0x000fca000f8e10ff */
[----:B------:R-:W-:-:S07]  /*111a0*/  VIADD R4, R4, 0xc80 ;  /* 0x00000c8004047836 */ /* 0x000fce0000000000 */
.L_x_1166:
        /* <DEDUP_REMOVED lines=28> */
.L_x_1159:
[----:B------:R-:W-:Y:S05]  /*11370*/  BSYNC B3 ;  /* 0x0000000000037941 */ /* 0x000fea0003800000 */
.L_x_1158:
        /* <DEDUP_REMOVED lines=28> */
.L_x_1161:
[----:B------:R-:W-:Y:S05]  /*11540*/  BSYNC B3 ;  /* 0x0000000000037941 */ /* 0x000fea0003800000 */
.L_x_1160:
        /* <DEDUP_REMOVED lines=28> */
.L_x_1163:
[----:B------:R-:W-:Y:S05]  /*11710*/  BSYNC B3 ;  /* 0x0000000000037941 */ /* 0x000fea0003800000 */
.L_x_1162:
        /* <DEDUP_REMOVED lines=28> */
.L_x_1165:
[----:B------:R-:W-:Y:S05]  /*118e0*/  BSYNC B3 ;  /* 0x0000000000037941 */ /* 0x000fea0003800000 */
.L_x_1164:
[----:B------:R-:W-:Y:S02]  /*118f0*/  VIADD R7, R7, 0x1000 ;  /* 0x0000100007077836 */ /* 0x000fe40000000000 */
[----:B------:R-:W-:-:S03]  /*11900*/  VIADD R4, R4, 0x4000 ;  /* 0x0000400004047836 */ /* 0x000fc60000000000 */
[----:B------:R-:W-:-:S13]  /*11910*/  ISETP.GE.AND P0, PT, R7, R6, PT ;  /* 0x000000060700720c */ /* 0x000fda0003f06270 */
[----:B------:R-:W-:Y:S05]  /*11920*/  @!P0 BRA `(.L_x_1166) ;  /* 0xfffffff800208947 */ /* 0x000fea000383ffff */
.L_x_1152:
[----:B------:R-:W-:Y:S05]  /*11930*/  BSYNC B2 ;  /* 0x0000000000027941 */ /* 0x000fea0003800000 */
.L_x_1151:
[----:B------:R-:W-:Y:S01]  /*11940*/  BAR.SYNC.DEFER_BLOCKING 0x0 ;  /* 0x0000000000007b1d */ /* 0x000fe20000010000 */
[----:B--2---:R-:W-:Y:S02]  /*11950*/  IMAD.MOV.U32 R4, RZ, RZ, R27 ;  /* 0x000000ffff047224 */ /* 0x004fe400078e001b */
[----:B------:R-:W-:-:S04]  /*11960*/  IMAD.MOV.U32 R5, RZ, RZ, 0x0 ;  /* 0x00000000ff057424 */ /* 0x000fc800078e00ff */
[----:B0-----:R-:W-:Y:S05]  /*11970*/  RET.REL.NODEC R4 `(_ZN4vllm10persistent22persistent_topk_kernelILj2EEEvNS0_20PersistentTopKParamsE) ;  /* 0xfffffee404a07950 */ /* 0x001fea0003c3ffff */
.L_x_952:
        /* <DEDUP_REMOVED lines=11> */
.L_x_1173:
        /* <DEDUP_REMOVED lines=34> */
.L_x_1172:
[----:B------:R-:W-:Y:S05]  /*11c50*/  BSYNC B4 ;  /* 0x0000000000047941 */ /* 0x000fea0003800000 */
.L_x_1171:
[----:B------:R-:W-:Y:S02]  /*11c60*/  IMAD.X R19, RZ, RZ, R19, P2 ;  /* 0x000000ffff137224 */ /* 0x000fe400010e0613 */
[----:B0-----:R-:W-:Y:S01]  /*11c70*/  VIADD R7, R7, 0x400 ;  /* 0x0000040007077836 */ /* 0x001fe20000000000 */
[----:B------:R-:W-:Y:S06]  /*11c80*/  @P3 BRA `(.L_x_1173) ;  /* 0xfffffffc00683947 */ /* 0x000fec000383ffff */
.L_x_1170:
[----:B------:R-:W-:Y:S05]  /*11c90*/  BSYNC B3 ;  /* 0x0000000000037941 */ /* 0x000fea0003800000 */
.L_x_1169:
[----:B------:R-:W-:-:S13]  /*11ca0*/  ISETP.GE.U32.AND P0, PT, R4, 0xc00, PT ;  /* 0x00000c000400780c */ /* 0x000fda0003f06070 */
[----:B------:R-:W-:Y:S05]  /*11cb0*/  @!P0 BRA `(.L_x_1168) ;  /* 0x0000000800048947 */ /* 0x000fea0003800000 */
[----:B------:R-:W-:-:S07]  /*11cc0*/  IMAD.WIDE R10, R7, 0x4, R10 ;  /* 0x00000004070a7825 */ /* 0x000fce00078e020a */
.L_x_1182:
        /* <DEDUP_REMOVED lines=29> */
.L_x_1175:
[----:B------:R-:W-:Y:S05]  /*11ea0*/  BSYNC B3 ;  /* 0x0000000000037941 */ /* 0x000fea0003800000 */
.L_x_1174:
        /* <DEDUP_REMOVED lines=30> */
.L_x_1177:
[----:B------:R-:W-:Y:S05]  /*12090*/  BSYNC B3 ;  /* 0x0000000000037941 */ /* 0x000fea0003800000 */
.L_x_1176:
        /* <DEDUP_REMOVED lines=30> */
.L_x_1179:
[----:B------:R-:W-:Y:S05]  /*12280*/  BSYNC B3 ;  /* 0x0000000000037941 */ /* 0x000fea0003800000 */
.L_x_1178:
        /* <DEDUP_REMOVED lines=30> */
.L_x_1181:
[----:B------:R-:W-:Y:S05]  /*12470*/  BSYNC B3 ;  /* 0x0000000000037941 */ /* 0x000fea0003800000 */
.L_x_1180:
[----:B------:R-:W-:Y:S01]  /*12480*/  VIADD R7, R7, 0x1000 ;  /* 0x0000100007077836 */ /* 0x000fe20000000000 */
[----:B------:R-:W-:-:S04]  /*12490*/  IADD3 R10, P2, R10, 0x4000, RZ ;  /* 0x000040000a0a7810 */ /* 0x000fc80007f5e0ff */
[----:B------:R-:W-:Y:S01]  /*124a0*/  ISETP.GE.AND P0, PT, R7, R20, PT ;  /* 0x000000140700720c */ /* 0x000fe20003f06270 */
[----:B------:R-:W-:-:S12]  /*124b0*/  IMAD.X R11, RZ, RZ, R11, P2 ;  /* 0x000000ffff0b7224 */ /* 0x000fd800010e060b */
[----:B------:R-:W-:Y:S05]  /*124c0*/  @!P0 BRA `(.L_x_1182) ;  /* 0xfffffff800008947 */ /* 0x000fea000383ffff */
.L_x_1168:
[----:B------:R-:W-:Y:S05]  /*124d0*/  BSYNC B2 ;  /* 0x0000000000027941 */ /* 0x000fea0003800000 */
.L_x_1167:
[----:B------:R-:W-:Y:S01]  /*124e0*/  BAR.SYNC.DEFER_BLOCKING 0x0 ;  /* 0x0000000000007b1d */ /* 0x000fe20000010000 */
[----:B0--34-:R-:W-:Y:S02]  /*124f0*/  IMAD.MOV.U32 R4, RZ, RZ, R27 ;  /* 0x000000ffff047224 */ /* 0x019fe400078e001b */
[----:B------:R-:W-:-:S04]  /*12500*/  IMAD.MOV.U32 R5, RZ, RZ, 0x0 ;  /* 0x00000000ff057424 */ /* 0x000fc800078e00ff */
[----:B-1----:R-:W-:Y:S05]  /*12510*/  RET.REL.NODEC R4 `(_ZN4vllm10persistent22persistent_topk_kernelILj2EEEvNS0_20PersistentTopKParamsE) ;  /* 0xfffffed804b87950 */ /* 0x002fea0003c3ffff */
        .type           $_ZN4vllm10persistent22persistent_topk_kernelILj2EEEvNS0_20PersistentTopKParamsE$_ZN4vllm10persistent19histogram_2048_topkEPKfPii,@function
        .size           $_ZN4vllm10persistent22persistent_topk_kernelILj2EEEvNS0_20PersistentTopKParamsE$_ZN4vllm10persistent19histogram_2048_topkEPKfPii,(.L_x_3109 - $_ZN4vllm10persistent22persistent_topk_kernelILj2EEEvNS0_20PersistentTopKParamsE$_ZN4vllm10persistent19histogram_2048_topkEPKfPii)
$_ZN4vllm10persistent22persistent_topk_kernelILj2EEEvNS0_20PersistentTopKParamsE$_ZN4vllm10persistent19histogram_2048_topkEPKfPii:
        /* <DEDUP_REMOVED lines=24> */
.L_x_1186:
[----:B------:R-:W-:Y:S01]  /*126a0*/  VIADD R7, R7, 0xffffffff ;  /* 0xffffffff07077836 */ /* 0x000fe20000000000 */
[----:B------:R0:W-:Y:S01]  /*126b0*/  STS [R8], RZ ;  /* 0x000000ff08007388 */ /* 0x0001e20000000800 */
[----:B------:R-:W-:-:S03]  /*126c0*/  VIADD R9, R9, 0x400 ;  /* 0x0000040009097836 */ /* 0x000fc60000000000 */
[----:B------:R-:W-:Y:S01]  /*126d0*/  ISETP.NE.AND P0, PT, R7, RZ, PT ;  /* 0x000000ff0700720c */ /* 0x000fe20003f05270 */
[----:B0-----:R-:W-:-:S12]  /*126e0*/  VIADD R8, R8, 0x1000 ;  /* 0x0000100008087836 */ /* 0x001fd80000000000 */
[----:B------:R-:W-:Y:S05]  /*126f0*/  @P0 BRA `(.L_x_1186) ;  /* 0xfffffffc00e80947 */ /* 0x000fea000383ffff */
.L_x_1185:
[----:B------:R-:W-:Y:S05]  /*12700*/  BSYNC B2 ;  /* 0x0000000000027941 */ /* 0x000fea0003800000 */
.L_x_1184:
        /* <DEDUP_REMOVED lines=10> */
.L_x_1189:
        /* <DEDUP_REMOVED lines=20> */
.L_x_1188:
[----:B------:R-:W-:Y:S05]  /*128f0*/  BSYNC B2 ;  /* 0x0000000000027941 */ /* 0x000fea0003800000 */
.L_x_1187:
        /* <DEDUP_REMOVED lines=15> */
.L_x_1191:
[----:B------:R-:W-:Y:S05]  /*129f0*/  BSYNC B2 ;  /* 0x0000000000027941 */ /* 0x000fea0003800000 */
.L_x_1190:
[----:B------:R-:W-:-:S13]  /*12a00*/  ISETP.LT.OR P0, PT, R8, -0x800, P0 ;  /* 0xfffff8000800780c */ /* 0x000fda0000701670 */
[----:B------:R0:W-:Y:S04]  /*12a10*/  @P0 STS [R7+-0x2000], RZ ;  /* 0xffe000ff07000388 */ /* 0x0001e80000000800 */
[----:B------:R0:W-:Y:S04]  /*12a20*/  @P0 STS [R7+-0x1000], RZ ;  /* 0xfff000ff07000388 */ /* 0x0001e80000000800 */
[----:B------:R0:W-:Y:S04]  /*12a30*/  @P0 STS [R7], RZ ;  /* 0x000000ff07000388 */ /* 0x0001e80000000800 */
[----:B------:R0:W-:Y:S02]  /*12a40*/  @P0 STS [R7+0x1000], RZ ;  /* 0x001000ff07000388 */ /* 0x0001e40000000800 */
.L_x_1183:
        /* <DEDUP_REMOVED lines=24> */
.L_x_1202:
        /* <DEDUP_REMOVED lines=31> */
.L_x_1197:
[----:B------:R-:W-:Y:S02]  /*12dc0*/  R2UR UR20, R24 ;  /* 0x00000000181472ca */ /* 0x000fe400000e0000 */
[----:B------:R-:W-:-:S13]  /*12dd0*/  R2UR UR21, R25 ;  /* 0x00000000191572ca */ /* 0x000fda00000e0000 */
[----:B0-----:R2:W5:Y:S02]  /*12de0*/  LDG.E.128.STRONG.GPU R8, desc[UR20][R18.64] ;  /* 0x0000001412087981 */ /* 0x001564000c1efd00 */
.L_x_1198:
[----:B------:R-:W-:Y:S05]  /*12df0*/  BSYNC B4 ;  /* 0x0000000000047941 */ /* 0x000fea0003800000 */
.L_x_1196:
        /* <DEDUP_REMOVED lines=74> */
.L_x_1200:
[----:B------:R-:W-:Y:S02]  /*132a0*/  R2UR UR20, R24 ;  /* 0x00000000181472ca */ /* 0x000fe400000e0000 */
[----:B------:R-:W-:-:S13]  /*132b0*/  R2UR UR21, R25 ;  /* 0x00000000191572ca */ /* 0x000fda00000e0000 */
[----:B------:R2:W5:Y:S02]  /*132c0*/  LDG.E.128.STRONG.GPU R8, desc[UR20][R18.64] ;  /* 0x0000001412087981 */ /* 0x000564000c1efd00 */
.L_x_1201:
[----:B------:R-:W-:Y:S05]  /*132d0*/  BSYNC B4 ;  /* 0x0000000000047941 */ /* 0x000fea0003800000 */
.L_x_1199:
        /* <DEDUP_REMOVED lines=48> */
.L_x_1195:
[----:B------:R-:W-:Y:S05]  /*135e0*/  BSYNC B2 ;  /* 0x0000000000027941 */ /* 0x000fea0003800000 */
.L_x_1194:
        /* <DEDUP_REMOVED lines=34> */
.L_x_1204:
[----:B------:R-:W-:Y:S02]  /*13810*/  R2UR UR20, R24 ;  /* 0x00000000181472ca */ /* 0x000fe400000e0000 */
[----:B------:R-:W-:-:S13]  /*13820*/  R2UR UR21, R25 ;  /* 0x00000000191572ca */ /* 0x000fda00000e0000 */
[----:B------:R2:W5:Y:S02]  /*13830*/  LDG.E.128.STRONG.GPU R8, desc[UR20][R18.64] ;  /* 0x0000001412087981 */ /* 0x000564000c1efd00 */
.L_x_1205:
[----:B------:R-:W-:Y:S05]  /*13840*/  BSYNC B2 ;  /* 0x0000000000027941 */ /* 0x000fea0003800000 */
.L_x_1203:
        /* <DEDUP_REMOVED lines=44> */
.L_x_1193:
[----:B------:R-:W-:Y:S05]  /*13b10*/  BSYNC B3 ;  /* 0x0000000000037941 */ /* 0x000fea0003800000 */
.L_x_1192:
        /* <DEDUP_REMOVED lines=130> */
.L_x_1482:
[----:B-1----:R-:W-:Y:S01]  /*14340*/  @P0 IMAD.IADD R7, R21, 0x1, R7 ;  /* 0x0000000115070824 */ /* 0x002fe200078e0207 */
[----:B------:R-:W2:Y:S03]  /*14350*/  LDL.LU R23, [R1+0x20] ;  /* 0x0000200001177983 */ /* 0x000ea60000300800 */
[----:B------:R-:W-:Y:S01]  /*14360*/  IMAD.IADD R8, R7, 0x1, -R8 ;  /* 0x0000000107087824 */ /* 0x000fe200078e0a08 */
[----:B------:R-:W3:Y:S03]  /*14370*/  LDL.LU R22, [R1+0x68] ;  /* 0x0000680001167983 */ /* 0x000ee60000300800 */
[----:B------:R-:W-:Y:S01]  /*14380*/  IMAD.IADD R9, R9, 0x1, R8 ;  /* 0x0000000109097824 */ /* 0x000fe200078e0208 */
[----:B-----5:R-:W-:Y:S03]  /*14390*/  STL [R1+0xb8], R16 ;  /* 0x0000b81001007387 */ /* 0x020fe60000100800 */
[----:B------:R-:W-:-:S04]  /*143a0*/  IMAD.IADD R10, R10, 0x1, R9 ;  /* 0x000000010a0a7824 */ /* 0x000fc800078e0209 */
[----:B------:R-:W-:Y:S01]  /*143b0*/  IMAD.IADD R12, R12, 0x1, R10 ;  /* 0x000000010c0c7824 */ /* 0x000fe200078e020a */
[----:B------:R1:W-:Y:S03]  /*143c0*/  STL [R1+0xb0], R14 ;  /* 0x0000b00e01007387 */ /* 0x0003e60000100800 */
[----:B------:R-:W-:Y:S01]  /*143d0*/  IMAD.IADD R18, R11, 0x1, R12 ;  /* 0x000000010b127824 */ /* 0x000fe200078e020c */
[----:B------:R4:W-:Y:S03]  /*143e0*/  STL [R1+0xac], R13 ;  /* 0x0000ac0d01007387 */ /* 0x0009e60000100800 */
[----:B------:R-:W-:Y:S01]  /*143f0*/  IMAD.IADD R19, R19, 0x1, R18 ;  /* 0x0000000113137824 */ /* 0x000fe200078e0212 */
[----:B------:R4:W-:Y:S04]  /*14400*/  STL [R1+0xa8], R6 ;  /* 0x0000a80601007387 */ /* 0x0009e80000100800 */
[----:B-1----:R-:W3:Y:S01]  /*14410*/  LDL.LU R14, [R1+0x24] ;  /* 0x00002400010e7983 */ /* 0x002ee20000300800 */
[----:B0-----:R-:W-:-:S03]  /*14420*/  IMAD.IADD R21, R27, 0x1, R19 ;  /* 0x000000011b157824 */ /* 0x001fc600078e0213 */
[----:B----4-:R-:W4:Y:S04]  /*14430*/  LDL.LU R13, [R1+0x2c] ;  /* 0x00002c00010d7983 */ /* 0x010f280000300800 */
[----:B------:R-:W4:Y:S04]  /*14440*/  LDL.LU R27, [R1+0x30] ;  /* 0x00003000011b7983 */ /* 0x000f280000300800 */
[----:B------:R-:W4:Y:S04]  /*14450*/  LDL R6, [R1+0x34] ;  /* 0x0000340001067983 */ /* 0x000f280000100800 */
[----:B------:R0:W-:Y:S04]  /*14460*/  STL [R1+0x98], R0 ;  /* 0x0000980001007387 */ /* 0x0001e80000100800 */
[----:B------:R1:W-:Y:S04]  /*14470*/  STL [R1+0xa0], R3 ;  /* 0x0000a00301007387 */ /* 0x0003e80000100800 */
[----:B------:R1:W-:Y:S04]  /*14480*/  STL [R1+0xa4], R5 ;  /* 0x0000a40501007387 */ /* 0x0003e80000100800 */
[----:B0-----:R-:W4:Y:S04]  /*14490*/  LDL.LU R0, [R1+0x38] ;  /* 0x0000380001007983 */ /* 0x001f280000300800 */
[----:B-1----:R-:W4:Y:S04]  /*144a0*/  LDL.LU R3, [R1+0x40] ;  /* 0x0000400001037983 */ /* 0x002f280000300800 */
[----:B------:R-:W4:Y:S04]  /*144b0*/  LDL.LU R5, [R1+0x44] ;  /* 0x0000440001057983 */ /* 0x000f280000300800 */
[----:B------:R-:W4:Y:S04]  /*144c0*/  LDL.LU R16, [R1+0x48] ;  /* 0x0000480001107983 */ /* 0x000f280000300800 */
[----:B------:R0:W-:Y:S04]  /*144d0*/  STL [R1+0x9c], R2 ;  /* 0x00009c0201007387 */ /* 0x0001e80000100800 */
[----:B------:R1:W-:Y:S04]  /*144e0*/  STS [R28+0x2018], R10 ;  /* 0x0020180a1c007388 */ /* 0x0003e80000000800 */
[----:B------:R-:W4:Y:S04]  /*144f0*/  LDL.LU R11, [R1+0x54] ;  /* 0x00005400010b7983 */ /* 0x000f280000300800 */
[----:B0-----:R-:W4:Y:S04]  /*14500*/  LDL.LU R2, [R1+0x4c] ;  /* 0x00004c0001027983 */ /* 0x001f280000300800 */
[----:B-1----:R-:W4:Y:S04]  /*14510*/  LDL.LU R10, [R1+0x50] ;  /* 0x00005000010a7983 */ /* 0x002f280000300800 */
[----:B------:R0:W-:Y:S04]  /*14520*/  STS [R28+0x201c], R12 ;  /* 0x00201c0c1c007388 */ /* 0x0001e80000000800 */
[----:B------:R1:W-:Y:S04]  /*14530*/  STS [R28+0x2020], R18 ;  /* 0x002020121c007388 */ /* 0x0003e80000000800 */
[----:B------:R1:W-:Y:S04]  /*14540*/  STL [R1+0xb4], R15 ;  /* 0x0000b40f01007387 */ /* 0x0003e80000100800 */
[----:B0-----:R-:W4:Y:S04]  /*14550*/  LDL.LU R12, [R1+0x58] ;  /* 0x00005800010c7983 */ /* 0x001f280000300800 */
[----:B-1----:R-:W4:Y:S04]  /*14560*/  LDL.LU R18, [R1+0x5c] ;  /* 0x00005c0001127983 */ /* 0x002f280000300800 */
[----:B------:R0:W-:Y:S04]  /*14570*/  STS [R28+0x2024], R19 ;  /* 0x002024131c007388 */ /* 0x0001e80000000800 */
[----:B------:R-:W4:Y:S04]  /*14580*/  LDL.LU R15, [R1+0x64] ;  /* 0x00006400010f7983 */ /* 0x000f280000300800 */
[----:B0-----:R-:W4:Y:S04]  /*14590*/  LDL.LU R19, [R1+0x60] ;  /* 0x0000600001137983 */ /* 0x001f280000300800 */
[----:B------:R-:W-:Y:S01]  /*145a0*/  STS [R28+0x2010], R8 ;  /* 0x002010081c007388 */ /* 0x000fe20000000800 */
[----:B--2---:R-:W-:-:S05]  /*145b0*/  IMAD.IADD R23, R23, 0x1, R21 ;  /* 0x0000000117177824 */ /* 0x004fca00078e0215 */
[----:B------:R0:W-:Y:S01]  /*145c0*/  STS [R28+0x202c], R23 ;  /* 0x00202c171c007388 */ /* 0x0001e20000000800 */
[----:B---3--:R-:W-:-:S03]  /*145d0*/  IMAD.IADD R14, R14, 0x1, R23 ;  /* 0x000000010e0e7824 */ /* 0x008fc600078e0217 */
[----:B0-----:R-:W2:Y:S01]  /*145e0*/  LDL.LU R23, [R1+0x6c] ;  /* 0x00006c0001177983 */ /* 0x001ea20000300800 */
[----:B----4-:R-:W-:-:S04]  /*145f0*/  IMAD.IADD R13, R13, 0x1, R14 ;  /* 0x000000010d0d7824 */ /* 0x010fc800078e020e */
[----:B------:R-:W-:-:S04]  /*14600*/  IMAD.IADD R27, R27, 0x1, R13 ;  /* 0x000000011b1b7824 */ /* 0x000fc800078e020d */
[----:B------:R-:W-:Y:S01]  /*14610*/  IMAD.IADD R6, R6, 0x1, R27 ;  /* 0x0000000106067824 */ /* 0x000fe200078e021b */
[----:B------:R0:W-:Y:S04]  /*14620*/  STS [R28+0x2038], R27 ;  /* 0x0020381b1c007388 */ /* 0x0001e80000000800 */
[----:B0-----:R-:W3:Y:S01]  /*14630*/  LDL.LU R27, [R1+0x74] ;  /* 0x00007400011b7983 */ /* 0x001ee20000300800 */
[----:B------:R-:W-:-:S03]  /*14640*/  IMAD.IADD R8, R0, 0x1, R6 ;  /* 0x0000000100087824 */ /* 0x000fc600078e0206 */
[----:B------:R-:W4:Y:S04]  /*14650*/  LDL.LU R0, [R1+0x70] ;  /* 0x0000700001007983 */ /* 0x000f280000300800 */
[----:B------:R0:W-:Y:S02]  /*14660*/  STS [R28+0x2014], R9 ;  /* 0x002014091c007388 */ /* 0x0001e40000000800 */
[----:B0-----:R-:W-:-:S04]  /*14670*/  IMAD.IADD R9, R3, 0x1, R8 ;  /* 0x0000000103097824 */ /* 0x001fc800078e0208 */
[----:B------:R-:W-:-:S04]  /*14680*/  IMAD.IADD R5, R5, 0x1, R9 ;  /* 0x0000000105057824 */ /* 0x000fc800078e0209 */
[----:B------:R-:W-:-:S04]  /*14690*/  IMAD.IADD R3, R16, 0x1, R5 ;  /* 0x0000000110037824 */ /* 0x000fc800078e0205 */
[----:B------:R-:W-:-:S04]  /*146a0*/  IMAD.IADD R2, R2, 0x1, R3 ;  /* 0x0000000102027824 */ /* 0x000fc800078e0203 */
[----:B------:R-:W-:-:S04]  /*146b0*/  IMAD.IADD R10, R10, 0x1, R2 ;  /* 0x000000010a0a7824 */ /* 0x000fc800078e0202 */
[----:B------:R-:W-:Y:S01]  /*146c0*/  IMAD.IADD R11, R11, 0x1, R10 ;  /* 0x000000010b0b7824 */ /* 0x000fe200078e020a */
[----:B------:R-:W-:-:S03]  /*146d0*/  ISETP.NE.AND P0, PT, R4, RZ, PT ;  /* 0x000000ff0400720c */ /* 0x000fc60003f05270 */
[----:B------:R-:W-:-:S04]  /*146e0*/  IMAD.IADD R12, R12, 0x1, R11 ;  /* 0x000000010c0c7824 */ /* 0x000fc800078e020b */
[----:B------:R-:W-:Y:S01]  /*146f0*/  IMAD.IADD R18, R18, 0x1, R12 ;  /* 0x0000000112127824 */ /* 0x000fe200078e020c */
[----:B------:R0:W-:Y:S05]  /*14700*/  STS [R28+0x2028], R21 ;  /* 0x002028151c007388 */ /* 0x0001ea0000000800 */
[----:B------:R-:W1:Y:S01]  /*14710*/  @!P0 S2R R16, SR_CgaCtaId ;  /* 0x0000000000108919 */ /* 0x000e620000008800 */
[----:B------:R-:W-:-:S04]  /*14720*/  IMAD.IADD R19, R19, 0x1, R18 ;  /* 0x0000000113137824 */ /* 0x000fc800078e0212 */
[----:B0-----:R-:W-:-:S04]  /*14730*/  IMAD.IADD R21, R15, 0x1, R19 ;  /* 0x000000010f157824 */ /* 0x001fc800078e0213 */
[----:B------:R-:W-:Y:S01]  /*14740*/  IMAD.IADD R22, R22, 0x1, R21 ;  /* 0x0000000116167824 */ /* 0x000fe200078e0215 */
[----:B------:R-:W-:Y:S01]  /*14750*/  STS [R28+0x2040], R8 ;  /* 0x002040081c007388 */ /* 0x000fe20000000800 */
[----:B------:R-:W-:Y:S05]  /*14760*/  WARPSYNC.ALL ;  /* 0x0000000000007948 */ /* 0x000fea0003800000 */
[----:B------:R0:W-:Y:S04]  /*14770*/  STS [R28+0x2044], R9 ;  /* 0x002044091c007388 */ /* 0x0001e80000000800 */
[----:B------:R1:W-:Y:S04]  /*14780*/  STS [R28+0x2054], R10 ;  /* 0x0020540a1c007388 */ /* 0x0003e80000000800 */
[----:B0-----:R-:W4:Y:S04]  /*14790*/  LDL.LU R9, [R1+0x78] ;  /* 0x0000780001097983 */ /* 0x001f280000300800 */
[----:B-1----:R-:W4:Y:S01]  /*147a0*/  LDL.LU R10, [R1+0x84] ;  /* 0x00008400010a7983 */ /* 0x002f220000300800 */
[----:B------:R-:W-:-:S03]  /*147b0*/  @!P0 MOV R15, 0x400 ;  /* 0x00000400000f8802 */ /* 0x000fc60000000f00 */
[----:B------:R0:W-:Y:S01]  /*147c0*/  STS [R28+0x2058], R11 ;  /* 0x0020580b1c007388 */ /* 0x0001e20000000800 */
[----:B------:R-:W-:-:S03]  /*147d0*/  @!P0 LEA R15, R16, R15, 0x18 ;  /* 0x0000000f100f8211 */ /* 0x000fc600078ec0ff */
        /* <DEDUP_REMOVED lines=12> */
[----:B------:R-:W-:Y:S04]  /*148a0*/  STS [R28+0x2064], R19 ;  /* 0x002064131c007388 */ /* 0x000fe80000000800 */
[----:B------:R-:W-:Y:S04]  /*148b0*/  STS [R28+0x2068], R21 ;  /* 0x002068151c007388 */ /* 0x000fe80000000800 */
[----:B------:R-:W-:Y:S04]  /*148c0*/  STS [R28+0x206c], R22 ;  /* 0x00206c161c007388 */ /* 0x000fe80000000800 */
        /* <DEDUP_REMOVED lines=14> */
[----:B------:R-:W-:Y:S04]  /*149b0*/  STS [R28+0x2070], R23 ;  /* 0x002070171c007388 */ /* 0x000fe80000000800 */
[----:B------:R-:W-:Y:S01]  /*149c0*/  STS [R28+0x2074], R27 ;  /* 0x0020741b1c007388 */ /* 0x000fe20000000800 */
[----:B---3--:R-:W-:-:S04]  /*149d0*/  IMAD.IADD R7, R7, 0x1, R8 ;  /* 0x0000000107077824 */ /* 0x008fc800078e0208 */
[----:B------:R-:W-:-:S04]  /*149e0*/  IMAD.IADD R9, R9, 0x1, R7 ;  /* 0x0000000109097824 */ /* 0x000fc800078e0207 */
[----:B------:R-:W-:-:S04]  /*149f0*/  IMAD.IADD R10, R10, 0x1, R9 ;  /* 0x000000010a0a7824 */ /* 0x000fc800078e0209 */
[----:B------:R-:W-:-:S04]  /*14a00*/  IMAD.IADD R11, R11, 0x1, R10 ;  /* 0x000000010b0b7824 */ /* 0x000fc800078e020a */
[----:B0-----:R-:W-:Y:S01]  /*14a10*/  IMAD.IADD R8, R18, 0x1, R11 ;  /* 0x0000000112087824 */ /* 0x001fe200078e020b */
[----:B------:R-:W-:Y:S04]  /*14a20*/  STS [R28+0x207c], R7 ;  /* 0x00207c071c007388 */ /* 0x000fe80000000800 */
[----:B------:R-:W-:Y:S04]  /*14a30*/  STS [R28+0x2080], R9 ;  /* 0x002080091c007388 */ /* 0x000fe80000000800 */
[----:B------:R-:W-:Y:S04]  /*14a40*/  STS [R28+0x2084], R10 ;  /* 0x0020840a1c007388 */ /* 0x000fe80000000800 */
[----:B------:R-:W-:Y:S04]  /*14a50*/  STS [R28+0x2088], R11 ;  /* 0x0020880b1c007388 */ /* 0x000fe80000000800 */
[----:B------:R-:W-:Y:S04]  /*14a60*/  STS [R28+0x208c], R8 ;  /* 0x00208c081c007388 */ /* 0x000fe80000000800 */
[----:B--2---:R0:W-:Y:S04]  /*14a70*/  @!P0 STS [R12+0x3090], R0 ;  /* 0x003090000c008388 */ /* 0x0041e80000000800 */
[----:B0-----:R1:W5:Y:S02]  /*14a80*/  LDL.LU R0, [R1+0x98] ;  /* 0x0000980001007983 */ /* 0x0013640000300800 */
.L_x_1206:
        /* <DEDUP_REMOVED lines=46> */
.L_x_1255:
        /* <DEDUP_REMOVED lines=15> */
.L_x_1485:
        /* <DEDUP_REMOVED lines=19> */
.L_x_1212:
[----:B------:R-:W-:Y:S05]  /*14f90*/  BSYNC B2 ;  /* 0x0000000000027941 */ /* 0x000fea0003800000 */
.L_x_1211:
[----:B------:R-:W-:-:S03]  /*14fa0*/  UMOV UR4, 0xffffffff ;  /* 0xffffffff00047882 */ /* 0x000fc60000000000 */
[----:B------:R-:W-:Y:S05]  /*14fb0*/  BRA.DIV UR4, `(.L_x_1213) ;  /* 0x000000ae04d87947 */ /* 0x000fea000b800000 */
[----:B------:R-:W0:Y:S02]  /*14fc0*/  SHFL.IDX PT, R13, R13, RZ, 0x1f ;  /* 0x00001fff0d0d7589 */ /* 0x000e2400000e0000 */
.L_x_1488:
[----:B------:R-:W-:Y:S02]  /*14fd0*/  @P6 LOP3.LUT R18, R27, R8, RZ, 0x30, !PT ;  /* 0x000000081b126212 */ /* 0x000fe400078e30ff */
[----:B------:R-:W-:Y:S02]  /*14fe0*/  @P6 R2UR UR20, R24 ;  /* 0x00000000181462ca */ /* 0x000fe400000e0000 */
[----:B------:R-:W-:Y:S02]  /*14ff0*/  @P6 R2UR UR21, R25 ;  /* 0x00000000191562ca */ /* 0x000fe400000e0000 */
[----:B------:R-:W0:Y:S02]  /*15000*/  @P6 POPC R18, R18 ;  /* 0x0000001200126309 */ /* 0x000e240000000000 */
[----:B0-----:R-:W-:-:S04]  /*15010*/  @P6 IMAD.IADD R18, R13, 0x1, R18 ;  /* 0x000000010d126824 */ /* 0x001fc800078e0212 */
[----:B------:R-:W-:-:S05]  /*15020*/  @P6 IMAD.WIDE R18, R18, 0x4, R14 ;  /* 0x0000000412126825 */ /* 0x000fca00078e020e */
[----:B------:R0:W-:Y:S02]  /*15030*/  @P6 STG.E desc[UR20][R18.64], R9 ;  /* 0x0000000912006986 */ /* 0x0001e4000c101914 */
.L_x_1210:
[----:B------:R-:W-:-:S03]  /*15040*/  UMOV UR4, 0xffffffff ;  /* 0xffffffff00047882 */ /* 0x000fc60000000000 */
[----:B------:R-:W-:Y:S05]  /*15050*/  BRA.DIV UR4, `(.L_x_1214) ;  /* 0x000000ae04dc7947 */ /* 0x000fea000b800000 */
[----:B------:R-:W-:-:S07]  /*15060*/  VOTE.ANY R27, PT, P3 ;  /* 0x00000000001b7806 */ /* 0x000fce00018e0100 */
.L_x_1491:
        /* <DEDUP_REMOVED lines=19> */
.L_x_1217:
[----:B------:R-:W-:Y:S05]  /*151a0*/  BSYNC B2 ;  /* 0x0000000000027941 */ /* 0x000fea0003800000 */
.L_x_1216:
[----:B------:R-:W-:-:S03]  /*151b0*/  UMOV UR4, 0xffffffff ;  /* 0xffffffff00047882 */ /* 0x000fc60000000000 */
[----:B------:R-:W-:Y:S05]  /*151c0*/  BRA.DIV UR4, `(.L_x_1218) ;  /* 0x000000ae04a47947 */ /* 0x000fea000b800000 */
[----:B------:R-:W1:Y:S02]  /*151d0*/  SHFL.IDX PT, R26, R26, RZ, 0x1f ;  /* 0x00001fff1a1a7589 */ /* 0x000e6400000e0000 */
.L_x_1494:
        /* <DEDUP_REMOVED lines=9> */
.L_x_1215:
[----:B------:R-:W-:Y:S01]  /*15270*/  BSSY B2, `(.L_x_1219) ;  /* 0x0000006000027945 */ /* 0x000fe20003800000 */
[----:B0-----:R-:W-:-:S03]  /*15280*/  IMAD.MOV.U32 R18, RZ, RZ, RZ ;  /* 0x000000ffff127224 */ /* 0x001fc600078e00ff */
[----:B------:R-:W-:Y:S05]  /*15290*/  @P5 BRA `(.L_x_1220) ;  /* 0x00000000000c5947 */ /* 0x000fea0003800000 */
[----:B------:R-:W-:-:S06]  /*152a0*/  IMAD R18, R21, 0x2, R1 ;  /* 0x0000000215127824 */ /* 0x000fcc00078e0201 */
[----:B------:R-:W5:Y:S01]  /*152b0*/  LDL.U16 R18, [R18] ;  /* 0x0000000012127983 */ /* 0x000f620000100400 */
[----:B------:R-:W-:-:S07]  /*152c0*/  VIADD R21, R21, 0x1 ;  /* 0x0000000115157836 */ /* 0x000fce0000000000 */
.L_x_1220:
[----:B------:R-:W-:Y:S05]  /*152d0*/  BSYNC B2 ;  /* 0x0000000000027941 */ /* 0x000fea0003800000 */
.L_x_1219:
[----:B------:R-:W-:Y:S01]  /*152e0*/  UMOV UR4, 0xffffffff ;  /* 0xffffffff00047882 */ /* 0x000fe20000000000 */
[CC--:B-----5:R-:W-:Y:S02]  /*152f0*/  ISETP.GT.U32.AND P6, PT, R18.reuse, R7.reuse, !P0 ;  /* 0x000000071200720c */ /* 0x0e0fe400047c4070 */
[----:B------:R-:W-:Y:S01]  /*15300*/  ISETP.EQ.AND P3, PT, R18, R7, !P0 ;  /* 0x000000071200720c */ /* 0x000fe20004762270 */
[----:B------:R-:W-:-:S12]  /*15310*/  BRA.DIV UR4, `(.L_x_1221) ;  /* 0x000000ae047c7947 */ /* 0x000fd8000b800000 */
[----:B-1----:R-:W-:-:S07]  /*15320*/  VOTE.ANY R27, PT, P6 ;  /* 0x00000000001b7806 */ /* 0x002fce00030e0100 */
.L_x_1497:
        /* <DEDUP_REMOVED lines=22> */
.L_x_1224:
[----:B------:R-:W-:Y:S05]  /*15490*/  BSYNC B2 ;  /* 0x0000000000027941 */ /* 0x000fea0003800000 */
.L_x_1223:
[----:B------:R-:W-:-:S03]  /*154a0*/  UMOV UR4, 0xffffffff ;  /* 0xffffffff00047882 */ /* 0x000fc60000000000 */
[----:B------:R-:W-:Y:S05]  /*154b0*/  BRA.DIV UR4, `(.L_x_1225) ;  /* 0x000000ae04387947 */ /* 0x000fea000b800000 */
[----:B------:R-:W0:Y:S02]  /*154c0*/  SHFL.IDX PT, R13, R13, RZ, 0x1f ;  /* 0x00001fff0d0d7589 */ /* 0x000e2400000e0000 */
.L_x_1500:
        /* <DEDUP_REMOVED lines=8> */
.L_x_1222:
[----:B------:R-:W-:-:S03]  /*15550*/  UMOV UR4, 0xffffffff ;  /* 0xffffffff00047882 */ /* 0x000fc60000000000 */
[----:B------:R-:W-:Y:S05]  /*15560*/  BRA.DIV UR4, `(.L_x_1226) ;  /* 0x000000ae04387947 */ /* 0x000fea000b800000 */
[----:B------:R-:W-:-:S07]  /*15570*/  VOTE.ANY R27, PT, P3 ;  /* 0x00000000001b7806 */ /* 0x000fce00018e0100 */
.L_x_1503:
        /* <DEDUP_REMOVED lines=19> */
.L_x_1229:
[----:B------:R-:W-:Y:S05]  /*156b0*/  BSYNC B2 ;  /* 0x0000000000027941 */ /* 0x000fea0003800000 */
.L_x_1228:
[----:B------:R-:W-:-:S03]  /*156c0*/  UMOV UR4, 0xffffffff ;  /* 0xffffffff00047882 */ /* 0x000fc60000000000 */
[----:B------:R-:W-:Y:S05]  /*156d0*/  BRA.DIV UR4, `(.L_x_1230) ;  /* 0x000000ae04007947 */ /* 0x000fea000b800000 */
[----:B------:R-:W1:Y:S02]  /*156e0*/  SHFL.IDX PT, R26, R26, RZ, 0x1f ;  /* 0x00001fff1a1a7589 */ /* 0x000e6400000e0000 */
.L_x_1506:
        /* <DEDUP_REMOVED lines=10> */
.L_x_1227:
[----:B------:R-:W-:Y:S01]  /*15790*/  BSSY B2, `(.L_x_1231) ;  /* 0x0000006000027945 */ /* 0x000fe20003800000 */
[----:B01----:R-:W-:-:S03]  /*157a0*/  IMAD.MOV.U32 R18, RZ, RZ, RZ ;  /* 0x000000ffff127224 */ /* 0x003fc600078e00ff */
[----:B------:R-:W-:Y:S05]  /*157b0*/  @P5 BRA `(.L_x_1232) ;  /* 0x00000000000c5947 */ /* 0x000fea0003800000 */
[----:B------:R-:W-:-:S06]  /*157c0*/  IMAD R18, R21, 0x2, R1 ;  /* 0x0000000215127824 */ /* 0x000fcc00078e0201 */
[----:B------:R-:W5:Y:S01]  /*157d0*/  LDL.U16 R18, [R18] ;  /* 0x0000000012127983 */ /* 0x000f620000100400 */
[----:B------:R-:W-:-:S07]  /*157e0*/  VIADD R21, R21, 0x1 ;  /* 0x0000000115157836 */ /* 0x000fce0000000000 */
.L_x_1232:
[----:B------:R-:W-:Y:S05]  /*157f0*/  BSYNC B2 ;  /* 0x0000000000027941 */ /* 0x000fea0003800000 */
.L_x_1231:
[----:B------:R-:W-:Y:S01]  /*15800*/  UMOV UR4, 0xffffffff ;  /* 0xffffffff00047882 */ /* 0x000fe20000000000 */
[CC--:B-----5:R-:W-:Y:S02]  /*15810*/  ISETP.GT.U32.AND P6, PT, R18.reuse, R7.reuse, !P0 ;  /* 0x000000071200720c */ /* 0x0e0fe400047c4070 */
[----:B------:R-:W-:Y:S01]  /*15820*/  ISETP.EQ.AND P3, PT, R18, R7, !P0 ;  /* 0x000000071200720c */ /* 0x000fe20004762270 */
[----:B------:R-:W-:-:S12]  /*15830*/  BRA.DIV UR4, `(.L_x_1233) ;  /* 0x000000aa04d47947 */ /* 0x000fd8000b800000 */
[----:B------:R-:W-:-:S07]  /*15840*/  VOTE.ANY R27, PT, P6 ;  /* 0x00000000001b7806 */ /* 0x000fce00030e0100 */
.L_x_1509:
        /* <DEDUP_REMOVED lines=22> */
.L_x_1236:
[----:B------:R-:W-:Y:S05]  /*159b0*/  BSYNC B2 ;  /* 0x0000000000027941 */ /* 0x000fea0003800000 */
.L_x_1235:
[----:B------:R-:W-:-:S03]  /*159c0*/  UMOV UR4, 0xffffffff ;  /* 0xffffffff00047882 */ /* 0x000fc60000000000 */
[----:B------:R-:W-:Y:S05]  /*159d0*/  BRA.DIV UR4, `(.L_x_1237) ;  /* 0x000000aa04907947 */ /* 0x000fea000b800000 */
[----:B------:R-:W0:Y:S02]  /*159e0*/  SHFL.IDX PT, R13, R13, RZ, 0x1f ;  /* 0x00001fff0d0d7589 */ /* 0x000e2400000e0000 */
.L_x_1512:
        /* <DEDUP_REMOVED lines=8> */
.L_x_1234:
[----:B------:R-:W-:-:S03]  /*15a70*/  UMOV UR4, 0xffffffff ;  /* 0xffffffff00047882 */ /* 0x000fc60000000000 */
[----:B------:R-:W-:Y:S05]  /*15a80*/  BRA.DIV UR4, `(.L_x_1238) ;  /* 0x000000aa04907947 */ /* 0x000fea000b800000 */
[----:B------:R-:W-:-:S07]  /*15a90*/  VOTE.ANY R27, PT, P3 ;  /* 0x00000000001b7806 */ /* 0x000fce00018e0100 */
.L_x_1515:
        /* <DEDUP_REMOVED lines=19> */
.L_x_1241:
[----:B------:R-:W-:Y:S05]  /*15bd0*/  BSYNC B2 ;  /* 0x0000000000027941 */ /* 0x000fea0003800000 */
.L_x_1240:
[----:B------:R-:W-:-:S03]  /*15be0*/  UMOV UR4, 0xffffffff ;  /* 0xffffffff00047882 */ /* 0x000fc60000000000 */
[----:B------:R-:W-:Y:S05]  /*15bf0*/  BRA.DIV UR4, `(.L_x_1242) ;  /* 0x000000aa04587947 */ /* 0x000fea000b800000 */
[----:B------:R-:W1:Y:S02]  /*15c00*/  SHFL.IDX PT, R26, R26, RZ, 0x1f ;  /* 0x00001fff1a1a7589 */ /* 0x000e6400000e0000 */
.L_x_1518:
        /* <DEDUP_REMOVED lines=10> */
.L_x_1239:
[----:B------:R-:W-:Y:S01]  /*15cb0*/  BSSY B2, `(.L_x_1243) ;  /* 0x0000006000027945 */ /* 0x000fe20003800000 */
[----:B01----:R-:W-:-:S03]  /*15cc0*/  IMAD.MOV.U32 R18, RZ, RZ, RZ ;  /* 0x000000ffff127224 */ /* 0x003fc600078e00ff */
[----:B------:R-:W-:Y:S05]  /*15cd0*/  @P5 BRA `(.L_x_1244) ;  /* 0x00000000000c5947 */ /* 0x000fea0003800000 */
[----:B------:R-:W-:-:S06]  /*15ce0*/  IMAD R18, R21, 0x2, R1 ;  /* 0x0000000215127824 */ /* 0x000fcc00078e0201 */
[----:B------:R-:W5:Y:S01]  /*15cf0*/  LDL.U16 R18, [R18] ;  /* 0x0000000012127983 */ /* 0x000f620000100400 */
[----:B------:R-:W-:-:S07]  /*15d00*/  VIADD R21, R21, 0x1 ;  /* 0x0000000115157836 */ /* 0x000fce0000000000 */
.L_x_1244:
[----:B------:R-:W-:Y:S05]  /*15d10*/  BSYNC B2 ;  /* 0x0000000000027941 */ /* 0x000fea0003800000 */
.L_x_1243:
[----:B------:R-:W-:Y:S01]  /*15d20*/  UMOV UR4, 0xffffffff ;  /* 0xffffffff00047882 */ /* 0x000fe20000000000 */
[CC--:B-----5:R-:W-:Y:S02]  /*15d30*/  ISETP.GT.U32.AND P3, PT, R18.reuse, R7.reuse, !P0 ;  /* 0x000000071200720c */ /* 0x0e0fe40004764070 */
[----:B------:R-:W-:Y:S01]  /*15d40*/  ISETP.EQ.AND P0, PT, R18, R7, !P0 ;  /* 0x000000071200720c */ /* 0x000fe20004702270 */
[----:B------:R-:W-:-:S12]  /*15d50*/  BRA.DIV UR4, `(.L_x_1245) ;  /* 0x000000aa042c7947 */ /* 0x000fd8000b800000 */
[----:B------:R-:W-:-:S07]  /*15d60*/  VOTE.ANY R27, PT, P3 ;  /* 0x00000000001b7806 */ /* 0x000fce00018e0100 */
.L_x_1521:
        /* <DEDUP_REMOVED lines=22> */
.L_x_1248:
[----:B------:R-:W-:Y:S05]  /*15ed0*/  BSYNC B2 ;  /* 0x0000000000027941 */ /* 0x000fea0003800000 */
.L_x_1247:
[----:B------:R-:W-:-:S03]  /*15ee0*/  UMOV UR4, 0xffffffff ;  /* 0xffffffff00047882 */ /* 0x000fc60000000000 */
[----:B------:R-:W-:Y:S05]  /*15ef0*/  BRA.DIV UR4, `(.L_x_1249) ;  /* 0x000000a604e87947 */ /* 0x000fea000b800000 */
[----:B------:R-:W0:Y:S02]  /*15f00*/  SHFL.IDX PT, R13, R13, RZ, 0x1f ;  /* 0x00001fff0d0d7589 */ /* 0x000e2400000e0000 */
.L_x_1524:
[----:B------:R-:W-:Y:S02]  /*15f10*/  @P3 LOP3.LUT R18, R27, R8, RZ, 0x30, !PT ;  /* 0x000000081b123212 */ /* 0x000fe400078e30ff */
[----:B------:R-:W-:Y:S02]  /*15f20*/  @P3 R2UR UR20, R24 ;  /* 0x00000000181432ca */ /* 0x000fe400000e0000 */
[----:B------:R-:W-:Y:S02]  /*15f30*/  @P3 R2UR UR21, R25 ;  /* 0x00000000191532ca */ /* 0x000fe400000e0000 */
[----:B------:R-:W0:Y:S02]  /*15f40*/  @P3 POPC R18, R18 ;  /* 0x0000001200123309 */ /* 0x000e240000000000 */
[----:B0-----:R-:W-:-:S04]  /*15f50*/  @P3 IMAD.IADD R18, R13, 0x1, R18 ;  /* 0x000000010d123824 */ /* 0x001fc800078e0212 */
[----:B------:R-:W-:-:S05]  /*15f60*/  @P3 IMAD.WIDE R18, R18, 0x4, R14 ;  /* 0x0000000412123825 */ /* 0x000fca00078e020e */
[----:B------:R0:W-:Y:S02]  /*15f70*/  @P3 STG.E desc[UR20][R18.64], R22 ;  /* 0x0000001612003986 */ /* 0x0001e4000c101914 */
.L_x_1246:
[----:B------:R-:W-:-:S03]  /*15f80*/  UMOV UR4, 0xffffffff ;  /* 0xffffffff00047882 */ /* 0x000fc60000000000 */
[----:B------:R-:W-:Y:S05]  /*15f90*/  BRA.DIV UR4, `(.L_x_1250) ;  /* 0x000000a604ec7947 */ /* 0x000fea000b800000 */
[----:B------:R-:W-:-:S07]  /*15fa0*/  VOTE.ANY R27, PT, P0 ;  /* 0x00000000001b7806 */ /* 0x000fce00000e0100 */
.L_x_1527:
        /* <DEDUP_REMOVED lines=19> */
.L_x_1253:
[----:B------:R-:W-:Y:S05]  /*160e0*/  BSYNC B2 ;  /* 0x0000000000027941 */ /* 0x000fea0003800000 */
.L_x_1252:
[----:B------:R-:W-:-:S03]  /*160f0*/  UMOV UR4, 0xffffffff ;  /* 0xffffffff00047882 */ /* 0x000fc60000000000 */
[----:B------:R-:W-:Y:S05]  /*16100*/  BRA.DIV UR4, `(.L_x_1254) ;  /* 0x000000a604b47947 */ /* 0x000fea000b800000 */
[----:B------:R-:W1:Y:S02]  /*16110*/  SHFL.IDX PT, R26, R26, RZ, 0x1f ;  /* 0x00001fff1a1a7589 */ /* 0x000e6400000e0000 */
.L_x_1530:
        /* <DEDUP_REMOVED lines=9> */
.L_x_1251:
[----:B------:R-:W-:Y:S02]  /*161b0*/  VIADD R12, R12, 0x400 ;  /* 0x000004000c0c7836 */ /* 0x000fe40000000000 */
[----:B01----:R-:W-:Y:S02]  /*161c0*/  VIADD R22, R22, 0x1000 ;  /* 0x0000100016167836 */ /* 0x003fe40000000000 */
[----:B------:R-:W-:Y:S01]  /*161d0*/  VIADD R9, R9, 0x1000 ;  /* 0x0000100009097836 */ /* 0x000fe20000000000 */
[----:B------:R-:W-:Y:S06]  /*161e0*/  @!P4 BRA `(.L_x_1255) ;  /* 0xffffffe800e0c947 */ /* 0x000fec000383ffff */
.L_x_1208:
        /* <DEDUP_REMOVED lines=11> */
[----:B------:R-:W-:Y:S05]  /*162a0*/  @!P0 RET.REL.NODEC R6 `(_ZN4vllm10persistent22persistent_topk_kernelILj2EEEvNS0_20PersistentTopKParamsE) ;  /* 0xfffffe9c06548950 */ /* 0x000fea0003c3ffff */
        /* <DEDUP_REMOVED lines=19> */
.L_x_1261:
        /* <DEDUP_REMOVED lines=11> */
.L_x_1260:
[----:B------:R-:W-:Y:S05]  /*16490*/  BSYNC B3 ;  /* 0x0000000000037941 */ /* 0x000fea0003800000 */
.L_x_1259:
        /* <DEDUP_REMOVED lines=12> */
.L_x_1264:
        /* <DEDUP_REMOVED lines=60> */
.L_x_1263:
[----:B------:R-:W-:Y:S05]  /*16920*/  BSYNC B3 ;  /* 0x0000000000037941 */ /* 0x000fea0003800000 */
.L_x_1262:
        /* <DEDUP_REMOVED lines=43> */
.L_x_1266:
[----:B------:R-:W-:Y:S05]  /*16be0*/  BSYNC B3 ;  /* 0x0000000000037941 */ /* 0x000fea0003800000 */
.L_x_1265:
        /* <DEDUP_REMOVED lines=17> */
.L_x_1258:
[----:B------:R-:W-:Y:S05]  /*16d00*/  BSYNC B2 ;  /* 0x0000000000027941 */ /* 0x000fea0003800000 */
.L_x_1257:
[----:B------:R-:W-:Y:S01]  /*16d10*/  BAR.SYNC.DEFER_BLOCKING 0x0 ;  /* 0x0000000000007b1d */ /* 0x000fe20000010000 */
[----:B------:R-:W-:Y:S01]  /*16d20*/  MOV R4, 0x7210 ;  /* 0x0000721000047802 */ /* 0x000fe20000000f00 */
[----:B------:R-:W-:-:S04]  /*16d30*/  IMAD.MOV.U32 R5, RZ, RZ, 0x0 ;  /* 0x00000000ff057424 */ /* 0x000fc800078e00ff */
[----:B0-----:R-:W-:Y:S05]  /*16d40*/  RET.REL.NODEC R4 `(_ZN4vllm10persistent22persistent_topk_kernelILj2EEEvNS0_20PersistentTopKParamsE) ;  /* 0xfffffe9004ac7950 */ /* 0x001fea0003c3ffff */
.L_x_1256:
        /* <DEDUP_REMOVED lines=13> */
.L_x_1271:
[----:B------:R-:W-:Y:S01]  /*16e20*/  VIADD R6, R6, 0xffffffff ;  /* 0xffffffff06067836 */ /* 0x000fe20000000000 */
[----:B------:R0:W-:Y:S01]  /*16e30*/  STS [R18], RZ ;  /* 0x000000ff12007388 */ /* 0x0001e20000000800 */
[----:B------:R-:W-:-:S03]  /*16e40*/  VIADD R9, R9, 0x400 ;  /* 0x0000040009097836 */ /* 0x000fc60000000000 */
[----:B------:R-:W-:Y:S01]  /*16e50*/  ISETP.NE.AND P0, PT, R6, RZ, PT ;  /* 0x000000ff0600720c */ /* 0x000fe20003f05270 */
[----:B0-----:R-:W-:-:S12]  /*16e60*/  VIADD R18, R18, 0x1000 ;  /* 0x0000100012127836 */ /* 0x001fd80000000000 */
[----:B------:R-:W-:Y:S05]  /*16e70*/  @P0 BRA `(.L_x_1271) ;  /* 0xfffffffc00e80947 */ /* 0x000fea000383ffff */
.L_x_1270:
[----:B------:R-:W-:Y:S05]  /*16e80*/  BSYNC B3 ;  /* 0x0000000000037941 */ /* 0x000fea0003800000 */
.L_x_1269:
        /* <DEDUP_REMOVED lines=10> */
.L_x_1274:
        /* <DEDUP_REMOVED lines=20> */
.L_x_1273:
[----:B------:R-:W-:Y:S05]  /*17070*/  BSYNC B3 ;  /* 0x0000000000037941 */ /* 0x000fea0003800000 */
.L_x_1272:
        /* <DEDUP_REMOVED lines=15> */
.L_x_1276:
[----:B------:R-:W-:Y:S05]  /*17170*/  BSYNC B3 ;  /* 0x0000000000037941 */ /* 0x000fea0003800000 */
.L_x_1275:
[----:B------:R-:W-:-:S13]  /*17180*/  ISETP.LT.OR P0, PT, R18, -0xe80, P0 ;  /* 0xfffff1801200780c */ /* 0x000fda0000701670 */
[----:B------:R0:W-:Y:S04]  /*17190*/  @P0 STS [R6+-0x2000], RZ ;  /* 0xffe000ff06000388 */ /* 0x0001e80000000800 */
[----:B------:R0:W-:Y:S04]  /*171a0*/  @P0 STS [R6+-0x1000], RZ ;  /* 0xfff000ff06000388 */ /* 0x0001e80000000800 */
[----:B------:R0:W-:Y:S04]  /*171b0*/  @P0 STS [R6], RZ ;  /* 0x000000ff06000388 */ /* 0x0001e80000000800 */
[----:B------:R0:W-:Y:S02]  /*171c0*/  @P0 STS [R6+0x1000], RZ ;  /* 0x001000ff06000388 */ /* 0x0001e40000000800 */
.L_x_1268:
[----:B------:R-:W-:Y:S05]  /*171d0*/  BSYNC B2 ;  /* 0x0000000000027941 */ /* 0x000fea0003800000 */
.L_x_1267:
        /* <DEDUP_REMOVED lines=15> */
.L_x_1281:
        /* <DEDUP_REMOVED lines=16> */
.L_x_1280:
[----:B------:R-:W-:Y:S05]  /*173d0*/  BSYNC B3 ;  /* 0x0000000000037941 */ /* 0x000fea0003800000 */
.L_x_1279:
[----:B------:R-:W-:Y:S05]  /*173e0*/  @!P2 BRA `(.L_x_1278) ;  /* 0x0000000000b0a947 */ /* 0x000fea0003800000 */
[----:B------:R-:W-:-:S05]  /*173f0*/  LEA R18, R9, UR13, 0x2 ;  /* 0x0000000d09127c11 */ /* 0x000fca000f8e10ff */
[----:B------:R-:W-:-:S07]  /*17400*/  VIADD R18, R18, 0x2c00 ;  /* 0x00002c0012127836 */ /* 0x000fce0000000000 */
.L_x_1282:
        /* <DEDUP_REMOVED lines=42> */
.L_x_1278:
[----:B------:R-:W-:Y:S05]  /*176b0*/  BSYNC B2 ;  /* 0x0000000000027941 */ /* 0x000fea0003800000 */
.L_x_1277:
        /* <DEDUP_REMOVED lines=10> */
.L_x_1284:
[----:B------:R-:W-:Y:S05]  /*17760*/  BSYNC B2 ;  /* 0x0000000000027941 */ /* 0x000fea0003800000 */
.L_x_1283:
        /* <DEDUP_REMOVED lines=8> */
.L_x_1286:
[----:B------:R-:W-:Y:S05]  /*177f0*/  BSYNC B2 ;  /* 0x0000000000027941 */ /* 0x000fea0003800000 */
.L_x_1285:
        /* <DEDUP_REMOVED lines=8> */
.L_x_1288:
[----:B------:R-:W-:Y:S05]  /*17880*/  BSYNC B2 ;  /* 0x0000000000027941 */ /* 0x000fea0003800000 */
.L_x_1287:
        /* <DEDUP_REMOVED lines=8> */
.L_x_1290:
[----:B------:R-:W-:Y:S05]  /*17910*/  BSYNC B2 ;  /* 0x0000000000027941 */ /* 0x000fea0003800000 */
.L_x_1289:
        /* <DEDUP_REMOVED lines=8> */
.L_x_1292:
[----:B------:R-:W-:Y:S05]  /*179a0*/  BSYNC B2 ;  /* 0x0000000000027941 */ /* 0x000fea0003800000 */
.L_x_1291:
        /* <DEDUP_REMOVED lines=8> */
.L_x_1294:
[----:B------:R-:W-:Y:S05]  /*17a30*/  BSYNC B2 ;  /* 0x0000000000027941 */ /* 0x000fea0003800000 */
.L_x_1293:
        /* <DEDUP_REMOVED lines=8> */
.L_x_1296:
[----:B------:R-:W-:Y:S05]  /*17ac0*/  BSYNC B2 ;  /* 0x0000000000027941 */ /* 0x000fea0003800000 */
.L_x_1295:
        /* <DEDUP_REMOVED lines=8> */
.L_x_1298:
[----:B------:R-:W-:Y:S05]  /*17b50*/  BSYNC B2 ;  /* 0x0000000000027941 */ /* 0x000fea0003800000 */
.L_x_1297:
        /* <DEDUP_REMOVED lines=13> */
.L_x_1300:
[----:B------:R-:W-:Y:S05]  /*17c30*/  BSYNC B2 ;  /* 0x0000000000027941 */ /* 0x000fea0003800000 */
.L_x_1299:
        /* <DEDUP_REMOVED lines=60> */
.L_x_1307:
        /* <DEDUP_REMOVED lines=15> */
.L_x_1308:
[----:B------:R-:W-:Y:S05]  /*180f0*/  BSYNC B4 ;  /* 0x0000000000047941 */ /* 0x000fea0003800000 */
.L_x_1306:
        /* <DEDUP_REMOVED lines=36> */
.L_x_1310:
        /* <DEDUP_REMOVED lines=15> */
.L_x_1311:
[----:B------:R-:W-:Y:S05]  /*18430*/  BSYNC B4 ;  /* 0x0000000000047941 */ /* 0x000fea0003800000 */
.L_x_1309:
        /* <DEDUP_REMOVED lines=36> */
.L_x_1313:
        /* <DEDUP_REMOVED lines=15> */
.L_x_1314:
[----:B------:R-:W-:Y:S05]  /*18770*/  BSYNC B4 ;  /* 0x0000000000047941 */ /* 0x000fea0003800000 */
.L_x_1312:
[----:B--2---:R-:W-:-:S07]  /*18780*/  VIADD R8, R4, 0xc00 ;  /* 0x00000c0004087836 */ /* 0x004fce0000000000 */
.L_x_1305:
[----:B------:R-:W-:Y:S05]  /*18790*/  BSYNC B2 ;  /* 0x0000000000027941 */ /* 0x000fea0003800000 */
.L_x_1304:
[----:B------:R-:W-:-:S13]  /*187a0*/  ISETP.GE.U32.AND P3, PT, R19, 0xc00, PT ;  /* 0x00000c001300780c */ /* 0x000fda0003f66070 */
[----:B------:R-:W-:Y:S05]  /*187b0*/  @!P3 BRA `(.L_x_1303) ;  /* 0x0000000c0028b947 */ /* 0x000fea0003800000 */
[----:B-12---:R-:W-:-:S05]  /*187c0*/  LEA R9, R8, UR13, 0x2 ;  /* 0x0000000d08097c11 */ /* 0x006fca000f8e10ff */
[----:B------:R-:W-:-:S07]  /*187d0*/  VIADD R9, R9, 0xc00 ;  /* 0x00000c0009097836 */ /* 0x000fce0000000000 */
.L_x_1327:
        /* <DEDUP_REMOVED lines=35> */
.L_x_1316:
        /* <DEDUP_REMOVED lines=15> */
.L_x_1317:
[----:B------:R-:W-:Y:S05]  /*18b00*/  BSYNC B2 ;  /* 0x0000000000027941 */ /* 0x000fea0003800000 */
.L_x_1315:
        /* <DEDUP_REMOVED lines=33> */
.L_x_1319:
        /* <DEDUP_REMOVED lines=15> */
.L_x_1320:
[----:B------:R-:W-:Y:S05]  /*18e10*/  BSYNC B2 ;  /* 0x0000000000027941 */ /* 0x000fea0003800000 */
.L_x_1318:
        /* <DEDUP_REMOVED lines=33> */
.L_x_1322:
        /* <DEDUP_REMOVED lines=15> */
.L_x_1323:
[----:B------:R-:W-:Y:S05]  /*19120*/  BSYNC B2 ;  /* 0x0000000000027941 */ /* 0x000fea0003800000 */
.L_x_1321:
        /* <DEDUP_REMOVED lines=33> */
.L_x_1325:
        /* <DEDUP_REMOVED lines=15> */
.L_x_1326:
[----:B------:R-:W-:Y:S05]  /*19430*/  BSYNC B2 ;  /* 0x0000000000027941 */ /* 0x000fea0003800000 */
.L_x_1324:
[----:B------:R-:W-:Y:S01]  /*19440*/  VIADD R9, R9, 0x4000 ;  /* 0x0000400009097836 */ /* 0x000fe20000000000 */
[----:B------:R-:W-:Y:S06]  /*19450*/  @!P3 BRA `(.L_x_1327) ;  /* 0xfffffff000e0b947 */ /* 0x000fec000383ffff */
.L_x_1303:
[----:B------:R-:W-:Y:S05]  /*19460*/  BSYNC B3 ;  /* 0x0000000000037941 */ /* 0x000fea0003800000 */
.L_x_1302:
        /* <DEDUP_REMOVED lines=12> */
.L_x_1329:
[----:B------:R-:W-:Y:S05]  /*19530*/  BSYNC B2 ;  /* 0x0000000000027941 */ /* 0x000fea0003800000 */
.L_x_1328:
        /* <DEDUP_REMOVED lines=8> */
.L_x_1331:
[----:B------:R-:W-:Y:S05]  /*195c0*/  BSYNC B2 ;  /* 0x0000000000027941 */ /* 0x000fea0003800000 */
.L_x_1330:
        /* <DEDUP_REMOVED lines=8> */
.L_x_1333:
[----:B------:R-:W-:Y:S05]  /*19650*/  BSYNC B2 ;  /* 0x0000000000027941 */ /* 0x000fea0003800000 */
.L_x_1332:
        /* <DEDUP_REMOVED lines=8> */
.L_x_1335:
[----:B------:R-:W-:Y:S05]  /*196e0*/  BSYNC B2 ;  /* 0x0000000000027941 */ /* 0x000fea0003800000 */
.L_x_1334:
        /* <DEDUP_REMOVED lines=8> */
.L_x_1337:
[----:B------:R-:W-:Y:S05]  /*19770*/  BSYNC B2 ;  /* 0x0000000000027941 */ /* 0x000fea0003800000 */
.L_x_1336:
        /* <DEDUP_REMOVED lines=8> */
.L_x_1339:
[----:B------:R-:W-:Y:S05]  /*19800*/  BSYNC B2 ;  /* 0x0000000000027941 */ /* 0x000fea0003800000 */
.L_x_1338:
        /* <DEDUP_REMOVED lines=8> */
.L_x_1341:
[----:B------:R-:W-:Y:S05]  /*19890*/  BSYNC B2 ;  /* 0x0000000000027941 */ /* 0x000fea0003800000 */
.L_x_1340:
        /* <DEDUP_REMOVED lines=8> */
.L_x_1343:
[----:B------:R-:W-:Y:S05]  /*19920*/  BSYNC B2 ;  /* 0x0000000000027941 */ /* 0x000fea0003800000 */
.L_x_1342:
        /* <DEDUP_REMOVED lines=13> */
.L_x_1345:
[----:B------:R-:W-:Y:S05]  /*19a00*/  BSYNC B2 ;  /* 0x0000000000027941 */ /* 0x000fea0003800000 */
.L_x_1344:
        /* <DEDUP_REMOVED lines=62> */
.L_x_1351:
        /* <DEDUP_REMOVED lines=15> */
.L_x_1352:
[----:B------:R-:W-:Y:S05]  /*19ee0*/  BSYNC B4 ;  /* 0x0000000000047941 */ /* 0x000fea0003800000 */
.L_x_1350:
        /* <DEDUP_REMOVED lines=39> */
.L_x_1354:
        /* <DEDUP_REMOVED lines=15> */
.L_x_1355:
[----:B------:R-:W-:Y:S05]  /*1a250*/  BSYNC B4 ;  /* 0x0000000000047941 */ /* 0x000fea0003800000 */
.L_x_1353:
        /* <DEDUP_REMOVED lines=39> */
.L_x_1357:
        /* <DEDUP_REMOVED lines=15> */
.L_x_1358:
[----:B------:R-:W-:Y:S05]  /*1a5c0*/  BSYNC B4 ;  /* 0x0000000000047941 */ /* 0x000fea0003800000 */
.L_x_1356:
[----:B-12---:R-:W-:-:S07]  /*1a5d0*/  VIADD R8, R4, 0xc00 ;  /* 0x00000c0004087836 */ /* 0x006fce0000000000 */
.L_x_1349:
[----:B------:R-:W-:Y:S05]  /*1a5e0*/  BSYNC B2 ;  /* 0x0000000000027941 */ /* 0x000fea0003800000 */
.L_x_1348:
[----:B------:R-:W-:-:S13]  /*1a5f0*/  ISETP.GE.U32.AND P3, PT, R19, 0xc00, PT ;  /* 0x00000c001300780c */ /* 0x000fda0003f66070 */
[----:B------:R-:W-:Y:S05]  /*1a600*/  @!P3 BRA `(.L_x_1347) ;  /* 0x0000000c0060b947 */ /* 0x000fea0003800000 */
[----:B------:R-:W-:-:S03]  /*1a610*/  IMAD.WIDE R18, R8, 0x4, R10 ;  /* 0x0000000408127825 */ /* 0x000fc600078e020a */
[----:B------:R-:W-:-:S05]  /*1a620*/  IADD3 R18, P3, R18, 0x45f0, RZ ;  /* 0x000045f012127810 */ /* 0x000fca0007f7e0ff */
[----:B------:R-:W-:-:S08]  /*1a630*/  IMAD.X R19, RZ, RZ, R19, P3 ;  /* 0x000000ffff137224 */ /* 0x000fd000018e0613 */
.L_x_1371:
        /* <DEDUP_REMOVED lines=38> */
.L_x_1360:
        /* <DEDUP_REMOVED lines=15> */
.L_x_1361:
[----:B------:R-:W-:Y:S05]  /*1a990*/  BSYNC B2 ;  /* 0x0000000000027941 */ /* 0x000fea0003800000 */
.L_x_1359:
        /* <DEDUP_REMOVED lines=36> */
.L_x_1363:
        /* <DEDUP_REMOVED lines=15> */
.L_x_1364:
[----:B------:R-:W-:Y:S05]  /*1acd0*/  BSYNC B2 ;  /* 0x0000000000027941 */ /* 0x000fea0003800000 */
.L_x_1362:
        /* <DEDUP_REMOVED lines=36> */
.L_x_1366:
        /* <DEDUP_REMOVED lines=15> */
.L_x_1367:
[----:B------:R-:W-:Y:S05]  /*1b010*/  BSYNC B2 ;  /* 0x0000000000027941 */ /* 0x000fea0003800000 */
.L_x_1365:
        /* <DEDUP_REMOVED lines=36> */
.L_x_1369:
        /* <DEDUP_REMOVED lines=15> */
.L_x_1370:
[----:B------:R-:W-:Y:S05]  /*1b350*/  BSYNC B2 ;  /* 0x0000000000027941 */ /* 0x000fea0003800000 */
.L_x_1368:
[----:B------:R-:W-:-:S05]  /*1b360*/  IADD3 R18, P4, R18, 0x4000, RZ ;  /* 0x0000400012127810 */ /* 0x000fca0007f9e0ff */
[----:B------:R-:W-:Y:S01]  /*1b370*/  IMAD.X R19, RZ, RZ, R19, P4 ;  /* 0x000000ffff137224 */ /* 0x000fe200020e0613 */
[----:B------:R-:W-:Y:S07]  /*1b380*/  @!P3 BRA `(.L_x_1371) ;  /* 0xfffffff000acb947 */ /* 0x000fee000383ffff */
.L_x_1347:
[----:B------:R-:W-:Y:S05]  /*1b390*/  BSYNC B3 ;  /* 0x0000000000037941 */ /* 0x000fea0003800000 */
.L_x_1346:
        /* <DEDUP_REMOVED lines=12> */
.L_x_1373:
[----:B------:R-:W-:Y:S05]  /*1b460*/  BSYNC B2 ;  /* 0x0000000000027941 */ /* 0x000fea0003800000 */
.L_x_1372:
        /* <DEDUP_REMOVED lines=8> */
.L_x_1375:
[----:B------:R-:W-:Y:S05]  /*1b4f0*/  BSYNC B2 ;  /* 0x0000000000027941 */ /* 0x000fea0003800000 */
.L_x_1374:
        /* <DEDUP_REMOVED lines=8> */
.L_x_1377:
[----:B------:R-:W-:Y:S05]  /*1b580*/  BSYNC B2 ;  /* 0x0000000000027941 */ /* 0x000fea0003800000 */
.L_x_1376:
        /* <DEDUP_REMOVED lines=8> */
.L_x_1379:
[----:B------:R-:W-:Y:S05]  /*1b610*/  BSYNC B2 ;  /* 0x0000000000027941 */ /* 0x000fea0003800000 */
.L_x_1378:
        /* <DEDUP_REMOVED lines=8> */
.L_x_1381:
[----:B------:R-:W-:Y:S05]  /*1b6a0*/  BSYNC B2 ;  /* 0x0000000000027941 */ /* 0x000fea0003800000 */
.L_x_1380:
        /* <DEDUP_REMOVED lines=8> */
.L_x_1383:
[----:B------:R-:W-:Y:S05]  /*1b730*/  BSYNC B2 ;  /* 0x0000000000027941 */ /* 0x000fea0003800000 */
.L_x_1382:
        /* <DEDUP_REMOVED lines=8> */
.L_x_1385:
[----:B------:R-:W-:Y:S05]  /*1b7c0*/  BSYNC B2 ;  /* 0x0000000000027941 */ /* 0x000fea0003800000 */
.L_x_1384:
        /* <DEDUP_REMOVED lines=8> */
.L_x_1387:
[----:B------:R-:W-:Y:S05]  /*1b850*/  BSYNC B2 ;  /* 0x0000000000027941 */ /* 0x000fea0003800000 */
.L_x_1386:
        /* <DEDUP_REMOVED lines=13> */
.L_x_1389:
[----:B------:R-:W-:Y:S05]  /*1b930*/  BSYNC B2 ;  /* 0x0000000000027941 */ /* 0x000fea0003800000 */
.L_x_1388:
        /* <DEDUP_REMOVED lines=60> */
.L_x_1395:
        /* <DEDUP_REMOVED lines=15> */
.L_x_1396:
[----:B------:R-:W-:Y:S05]  /*1bdf0*/  BSYNC B4 ;  /* 0x0000000000047941 */ /* 0x000fea0003800000 */
.L_x_1394:
        /* <DEDUP_REMOVED lines=39> */
.L_x_1398:
        /* <DEDUP_REMOVED lines=15> */
.L_x_1399:
[----:B------:R-:W-:Y:S05]  /*1c160*/  BSYNC B4 ;  /* 0x0000000000047941 */ /* 0x000fea0003800000 */
.L_x_1397:
        /* <DEDUP_REMOVED lines=39> */
.L_x_1401:
        /* <DEDUP_REMOVED lines=15> */
.L_x_1402:
[----:B------:R-:W-:Y:S05]  /*1c4d0*/  BSYNC B4 ;  /* 0x0000000000047941 */ /* 0x000fea0003800000 */
.L_x_1400:
[----:B--23--:R-:W-:-:S07]  /*1c4e0*/  VIADD R8, R4, 0xc00 ;  /* 0x00000c0004087836 */ /* 0x00cfce0000000000 */
.L_x_1393:
[----:B------:R-:W-:Y:S05]  /*1c4f0*/  BSYNC B2 ;  /* 0x0000000000027941 */ /* 0x000fea0003800000 */
.L_x_1392:
[----:B------:R-:W-:-:S13]  /*1c500*/  ISETP.GE.U32.AND P3, PT, R19, 0xc00, PT ;  /* 0x00000c001300780c */ /* 0x000fda0003f66070 */
[----:B------:R-:W-:Y:S05]  /*1c510*/  @!P3 BRA `(.L_x_1391) ;  /* 0x0000000c0060b947 */ /* 0x000fea0003800000 */
[----:B------:R-:W-:-:S03]  /*1c520*/  IMAD.WIDE R18, R8, 0x4, R10 ;  /* 0x0000000408127825 */ /* 0x000fc600078e020a */
[----:B------:R-:W-:-:S05]  /*1c530*/  IADD3 R18, P3, R18, 0xc00, RZ ;  /* 0x00000c0012127810 */ /* 0x000fca0007f7e0ff */
[----:B------:R-:W-:-:S08]  /*1c540*/  IMAD.X R19, RZ, RZ, R19, P3 ;  /* 0x000000ffff137224 */ /* 0x000fd000018e0613 */
.L_x_1415:
        /* <DEDUP_REMOVED lines=38> */
.L_x_1404:
        /* <DEDUP_REMOVED lines=15> */
.L_x_1405:
[----:B------:R-:W-:Y:S05]  /*1c8a0*/  BSYNC B2 ;  /* 0x0000000000027941 */ /* 0x000fea0003800000 */
.L_x_1403:
        /* <DEDUP_REMOVED lines=36> */
.L_x_1407:
        /* <DEDUP_REMOVED lines=15> */
.L_x_1408:
[----:B------:R-:W-:Y:S05]  /*1cbe0*/  BSYNC B2 ;  /* 0x0000000000027941 */ /* 0x000fea0003800000 */
.L_x_1406:
        /* <DEDUP_REMOVED lines=36> */
.L_x_1410:
        /* <DEDUP_REMOVED lines=15> */
.L_x_1411:
[----:B------:R-:W-:Y:S05]  /*1cf20*/  BSYNC B2 ;  /* 0x0000000000027941 */ /* 0x000fea0003800000 */
.L_x_1409:
        /* <DEDUP_REMOVED lines=36> */
.L_x_1413:
        /* <DEDUP_REMOVED lines=15> */
.L_x_1414:
[----:B------:R-:W-:Y:S05]  /*1d260*/  BSYNC B2 ;  /* 0x0000000000027941 */ /* 0x000fea0003800000 */
.L_x_1412:
[----:B------:R-:W-:-:S05]  /*1d270*/  IADD3 R18, P4, R18, 0x4000, RZ ;  /* 0x0000400012127810 */ /* 0x000fca0007f9e0ff */
[----:B------:R-:W-:Y:S01]  /*1d280*/  IMAD.X R19, RZ, RZ, R19, P4 ;  /* 0x000000ffff137224 */ /* 0x000fe200020e0613 */
[----:B------:R-:W-:Y:S07]  /*1d290*/  @!P3 BRA `(.L_x_1415) ;  /* 0xfffffff000acb947 */ /* 0x000fee000383ffff */
.L_x_1391:
[----:B------:R-:W-:Y:S05]  /*1d2a0*/  BSYNC B3 ;  /* 0x0000000000037941 */ /* 0x000fea0003800000 */
.L_x_1390:
        /* <DEDUP_REMOVED lines=12> */
.L_x_1417:
[----:B------:R-:W-:Y:S05]  /*1d370*/  BSYNC B2 ;  /* 0x0000000000027941 */ /* 0x000fea0003800000 */
.L_x_1416:
        /* <DEDUP_REMOVED lines=8> */
.L_x_1419:
[----:B------:R-:W-:Y:S05]  /*1d400*/  BSYNC B2 ;  /* 0x0000000000027941 */ /* 0x000fea0003800000 */
.L_x_1418:
        /* <DEDUP_REMOVED lines=8> */
.L_x_1421:
[----:B------:R-:W-:Y:S05]  /*1d490*/  BSYNC B2 ;  /* 0x0000000000027941 */ /* 0x000fea0003800000 */
.L_x_1420:
        /* <DEDUP_REMOVED lines=8> */
.L_x_1423:
[----:B------:R-:W-:Y:S05]  /*1d520*/  BSYNC B2 ;  /* 0x0000000000027941 */ /* 0x000fea0003800000 */
.L_x_1422:
        /* <DEDUP_REMOVED lines=8> */
.L_x_1425:
[----:B------:R-:W-:Y:S05]  /*1d5b0*/  BSYNC B2 ;  /* 0x0000000000027941 */ /* 0x000fea0003800000 */
.L_x_1424:
        /* <DEDUP_REMOVED lines=8> */
.L_x_1427:
[----:B------:R-:W-:Y:S05]  /*1d640*/  BSYNC B2 ;  /* 0x0000000000027941 */ /* 0x000fea0003800000 */
.L_x_1426:
        /* <DEDUP_REMOVED lines=8> */
.L_x_1429:
[----:B------:R-:W-:Y:S05]  /*1d6d0*/  BSYNC B2 ;  /* 0x0000000000027941 */ /* 0x000fea0003800000 */
.L_x_1428:
        /* <DEDUP_REMOVED lines=8> */
.L_x_1431:
[----:B------:R-:W-:Y:S05]  /*1d760*/  BSYNC B2 ;  /* 0x0000000000027941 */ /* 0x000fea0003800000 */
.L_x_1430:
        /* <DEDUP_REMOVED lines=13> */
.L_x_1433:
[----:B------:R-:W-:Y:S05]  /*1d840*/  BSYNC B2 ;  /* 0x0000000000027941 */ /* 0x000fea0003800000 */
.L_x_1432:
        /* <DEDUP_REMOVED lines=56> */
.L_x_1439:
        /* <DEDUP_REMOVED lines=15> */
.L_x_1440:
[----:B------:R-:W-:Y:S05]  /*1dcc0*/  BSYNC B4 ;  /* 0x0000000000047941 */ /* 0x000fea0003800000 */
.L_x_1438:
        /* <DEDUP_REMOVED lines=36> */
.L_x_1442:
        /* <DEDUP_REMOVED lines=15> */
.L_x_1443:
[----:B------:R-:W-:Y:S05]  /*1e000*/  BSYNC B4 ;  /* 0x0000000000047941 */ /* 0x000fea0003800000 */
.L_x_1441:
        /* <DEDUP_REMOVED lines=36> */
.L_x_1445:
        /* <DEDUP_REMOVED lines=15> */
.L_x_1446:
[----:B------:R-:W-:Y:S05]  /*1e340*/  BSYNC B4 ;  /* 0x0000000000047941 */ /* 0x000fea0003800000 */
.L_x_1444:
[----:B01----:R-:W-:-:S07]  /*1e350*/  VIADD R8, R4, 0xc00 ;  /* 0x00000c0004087836 */ /* 0x003fce0000000000 */
.L_x_1437:
[----:B------:R-:W-:Y:S05]  /*1e360*/  BSYNC B2 ;  /* 0x0000000000027941 */ /* 0x000fea0003800000 */
.L_x_1436:
[----:B------:R-:W-:-:S13]  /*1e370*/  ISETP.GE.U32.AND P0, PT, R12, 0xc00, PT ;  /* 0x00000c000c00780c */ /* 0x000fda0003f06070 */
[----:B------:R-:W-:Y:S05]  /*1e380*/  @!P0 BRA `(.L_x_1435) ;  /* 0x0000000c00308947 */ /* 0x000fea0003800000 */
[----:B------:R-:W-:-:S03]  /*1e390*/  IMAD.WIDE R10, R8, 0x4, R10 ;  /* 0x00000004080a7825 */ /* 0x000fc600078e020a */
[----:B------:R-:W-:-:S05]  /*1e3a0*/  IADD3 R4, P0, R10, 0x45f0, RZ ;  /* 0x000045f00a047810 */ /* 0x000fca0007f1e0ff */
[----:B------:R-:W-:-:S08]  /*1e3b0*/  IMAD.X R5, RZ, RZ, R11, P0 ;  /* 0x000000ffff057224 */ /* 0x000fd000000e060b */
.L_x_1459:
        /* <DEDUP_REMOVED lines=35> */
.L_x_1448:
        /* <DEDUP_REMOVED lines=15> */
.L_x_1449:
[----:B------:R-:W-:Y:S05]  /*1e6e0*/  BSYNC B2 ;  /* 0x0000000000027941 */ /* 0x000fea0003800000 */
.L_x_1447:
        /* <DEDUP_REMOVED lines=33> */
.L_x_1451:
        /* <DEDUP_REMOVED lines=15> */
.L_x_1452:
[----:B------:R-:W-:Y:S05]  /*1e9f0*/  BSYNC B2 ;  /* 0x0000000000027941 */ /* 0x000fea0003800000 */
.L_x_1450:
        /* <DEDUP_REMOVED lines=33> */
.L_x_1454:
        /* <DEDUP_REMOVED lines=15> */
.L_x_1455:
[----:B------:R-:W-:Y:S05]  /*1ed00*/  BSYNC B2 ;  /* 0x0000000000027941 */ /* 0x000fea0003800000 */
.L_x_1453:
        /* <DEDUP_REMOVED lines=33> */
.L_x_1457:
        /* <DEDUP_REMOVED lines=15> */
.L_x_1458:
[----:B------:R-:W-:Y:S05]  /*1f010*/  BSYNC B2 ;  /* 0x0000000000027941 */ /* 0x000fea0003800000 */
.L_x_1456:
[----:B------:R-:W-:-:S05]  /*1f020*/  IADD3 R4, P2, R4, 0x4000, RZ ;  /* 0x0000400004047810 */ /* 0x000fca0007f5e0ff */
[----:B------:R-:W-:Y:S01]  /*1f030*/  IMAD.X R5, RZ, RZ, R5, P2 ;  /* 0x000000ffff057224 */ /* 0x000fe200010e0605 */
[----:B------:R-:W-:Y:S07]  /*1f040*/  @!P0 BRA `(.L_x_1459) ;  /* 0xfffffff000dc8947 */ /* 0x000fee000383ffff */
.L_x_1435:
[----:B------:R-:W-:Y:S05]  /*1f050*/  BSYNC B3 ;  /* 0x0000000000037941 */ /* 0x000fea0003800000 */
.L_x_1434:
[----:B------:R-:W-:Y:S01]  /*1f060*/  BAR.SYNC.DEFER_BLOCKING 0x0 ;  /* 0x0000000000007b1d */ /* 0x000fe20000010000 */
[----:B01----:R-:W-:Y:S01]  /*1f070*/  MOV R9, 0x7210 ;  /* 0x0000721000097802 */ /* 0x003fe20000000f00 */
[----:B--2---:R-:W-:-:S04]  /*1f080*/  IMAD.MOV.U32 R5, RZ, RZ, 0x0 ;  /* 0x00000000ff057424 */ /* 0x004fc800078e00ff */
[----:B------:R-:W-:-:S04]  /*1f090*/  IMAD.MOV.U32 R4, RZ, RZ, R9 ;  /* 0x000000ffff047224 */ /* 0x000fc800078e0009 */
[----:B------:R-:W-:Y:S05]  /*1f0a0*/  RET.REL.NODEC R4 `(_ZN4vllm10persistent22persistent_topk_kernelILj2EEEvNS0_20PersistentTopKParamsE) ;  /* 0xfffffe0c04d47950 */ /* 0x000fea0003c3ffff */
.L_x_1301:
        /* <DEDUP_REMOVED lines=13> */
.L_x_1466:
        /* <DEDUP_REMOVED lines=33> */
.L_x_1465:
[----:B------:R-:W-:Y:S05]  /*1f390*/  BSYNC B4 ;  /* 0x0000000000047941 */ /* 0x000fea0003800000 */
.L_x_1464:
[----:B------:R-:W-:Y:S02]  /*1f3a0*/  VIADD R4, R4, 0x400 ;  /* 0x0000040004047836 */ /* 0x000fe40000000000 */
[----:B------:R-:W-:Y:S01]  /*1f3b0*/  IMAD.X R29, RZ, RZ, R29, P2 ;  /* 0x000000ffff1d7224 */ /* 0x000fe200010e061d */
[----:B------:R-:W-:Y:S06]  /*1f3c0*/  @P3 BRA `(.L_x_1466) ;  /* 0xfffffffc006c3947 */ /* 0x000fec000383ffff */
.L_x_1463:
[----:B------:R-:W-:Y:S05]  /*1f3d0*/  BSYNC B3 ;  /* 0x0000000000037941 */ /* 0x000fea0003800000 */
.L_x_1462:
[----:B------:R-:W-:-:S13]  /*1f3e0*/  ISETP.GE.U32.AND P0, PT, R18, 0xc00, PT ;  /* 0x00000c001200780c */ /* 0x000fda0003f06070 */
[----:B------:R-:W-:Y:S05]  /*1f3f0*/  @!P0 BRA `(.L_x_1461) ;  /* 0x0000000400e88947 */ /* 0x000fea0003800000 */
[----:B-----5:R-:W-:-:S07]  /*1f400*/  IMAD.WIDE R8, R4, 0x4, R8 ;  /* 0x0000000404087825 */ /* 0x020fce00078e0208 */
.L_x_1475:
        /* <DEDUP_REMOVED lines=28> */
.L_x_1468:
[----:B------:R-:W-:Y:S05]  /*1f5d0*/  BSYNC B3 ;  /* 0x0000000000037941 */ /* 0x000fea0003800000 */
.L_x_1467:
        /* <DEDUP_REMOVED lines=28> */
.L_x_1470:
[----:B------:R-:W-:Y:S05]  /*1f7a0*/  BSYNC B3 ;  /* 0x0000000000037941 */ /* 0x000fea0003800000 */
.L_x_1469:
        /* <DEDUP_REMOVED lines=28> */
.L_x_1472:
[----:B------:R-:W-:Y:S05]  /*1f970*/  BSYNC B3 ;  /* 0x0000000000037941 */ /* 0x000fea0003800000 */
.L_x_1471:
        /* <DEDUP_REMOVED lines=28> */
.L_x_1474:
[----:B------:R-:W-:Y:S05]  /*1fb40*/  BSYNC B3 ;  /* 0x0000000000037941 */ /* 0x000fea0003800000 */
.L_x_1473:
[----:B------:R-:W-:Y:S01]  /*1fb50*/  VIADD R4, R4, 0x1000 ;  /* 0x0000100004047836 */ /* 0x000fe20000000000 */
[----:B------:R-:W-:-:S04]  /*1fb60*/  IADD3 R8, P2, R8, 0x4000, RZ ;  /* 0x0000400008087810 */ /* 0x000fc80007f5e0ff */
[----:B------:R-:W-:Y:S01]  /*1fb70*/  ISETP.GE.AND P0, PT, R4, R7, PT ;  /* 0x000000070400720c */ /* 0x000fe20003f06270 */
[----:B------:R-:W-:-:S12]  /*1fb80*/  IMAD.X R9, RZ, RZ, R9, P2 ;  /* 0x000000ffff097224 */ /* 0x000fd800010e0609 */
[----:B------:R-:W-:Y:S05]  /*1fb90*/  @!P0 BRA `(.L_x_1475) ;  /* 0xfffffff8001c8947 */ /* 0x000fea000383ffff */
.L_x_1461:
[----:B------:R-:W-:Y:S05]  /*1fba0*/  BSYNC B2 ;  /* 0x0000000000027941 */ /* 0x000fea0003800000 */
.L_x_1460:
[----:B------:R-:W-:Y:S01]  /*1fbb0*/  BAR.SYNC.DEFER_BLOCKING 0x0 ;  /* 0x0000000000007b1d */ /* 0x000fe20000010000 */
[----:B01----:R-:W-:-:S05]  /*1fbc0*/  MOV R5, 0x7210 ;  /* 0x0000721000057802 */ /* 0x003fca0000000f00 */
[----:B------:R-:W-:Y:S02]  /*1fbd0*/  IMAD.MOV.U32 R4, RZ, RZ, R5 ;  /* 0x000000ffff047224 */ /* 0x000fe400078e0005 */
[----:B------:R-:W-:-:S04]  /*1fbe0*/  IMAD.MOV.U32 R5, RZ, RZ, 0x0 ;  /* 0x00000000ff057424 */ /* 0x000fc800078e00ff */
[----:B-----5:R-:W-:Y:S05]  /*1fbf0*/  RET.REL.NODEC R4 `(_ZN4vllm10persistent22persistent_topk_kernelILj2EEEvNS0_20PersistentTopKParamsE) ;  /* 0xfffffe0404007950 */ /* 0x020fea0003c3ffff */
.L_x_1207:
        /* <DEDUP_REMOVED lines=8> */
.L_x_1477:
[----:B------:R-:W-:Y:S05]  /*1fc80*/  BSYNC B2 ;  /* 0x0000000000027941 */ /* 0x000fea0003800000 */
.L_x_1476:
        /* <DEDUP_REMOVED lines=8> */
.L_x_1478:
        /* <DEDUP_REMOVED lines=8> */
.L_x_1479:
[----:B------:R-:W-:Y:S02]  /*1fd90*/  IMAD.MOV.U32 R22, RZ, RZ, 0x8 ;  /* 0x00000008ff167424 */ /* 0x000fe400078e00ff */
[----:B------:R-:W-:Y:S02]  /*1fda0*/  IMAD.MOV.U32 R23, RZ, RZ, R7 ;  /* 0x000000ffff177224 */ /* 0x000fe400078e0007 */
[----:B------:R-:W-:Y:S02]  /*1fdb0*/  IMAD.MOV.U32 R7, RZ, RZ, RZ ;  /* 0x000000ffff077224 */ /* 0x000fe400078e00ff */
[----:B------:R-:W-:-:S07]  /*1fdc0*/  @P0 IMAD.IADD R23, R21, 0x1, R23 ;  /* 0x0000000115170824 */ /* 0x000fce00078e0217 */
[----:B------:R-:W-:Y:S05]  /*1fdd0*/  WARPSYNC.COLLECTIVE R18, `(.L_x_1480) ;  /* 0x0000000012087348 */ /* 0x000fea0003c00000 */
[----:B------:R0:W1:Y:S02]  /*1fde0*/  SHFL.UP P0, R7, R23, R22, R7 ;  /* 0x0400001617077389 */ /* 0x0000640000000007 */
[----:B01----:R-:W-:Y:S01]  /*1fdf0*/  ENDCOLLECTIVE ;  /* 0x000000000000791b */ /* 0x003fe20003800000 */
.L_x_1480:
        /* <DEDUP_REMOVED lines=8> */
.L_x_1481:
[----:B------:R-:W-:Y:S05]  /*1fe80*/  BRA `(.L_x_1482) ;  /* 0xffffff44002c7947 */ /* 0x000fea000383ffff */
.L_x_1209:
[----:B------:R-:W-:Y:S01]  /*1fe90*/  BSSY B2, `(.L_x_1483) ;  /* 0x0000006000027945 */ /* 0x000fe20003800000 */
[----:B------:R-:W-:Y:S01]  /*1fea0*/  PLOP3.LUT P2, PT, P6, PT, PT, 0x80, 0x0 ;  /* 0x000000000000781c */ /* 0x000fe2000374f070 */
[----:B------:R-:W-:-:S12]  /*1feb0*/  IMAD.MOV.U32 R18, RZ, RZ, -0x1 ;  /* 0xffffffffff127424 */ /* 0x000fd800078e00ff */
[----:B------:R-:W-:Y:S05]  /*1fec0*/  WARPSYNC.COLLECTIVE R18, `(.L_x_1484) ;  /* 0x0000000012087348 */ /* 0x000fea0003c00000 */
[----:B------:R-:W-:Y:S01]  /*1fed0*/  VOTE.ANY R18, PT, P2 ;  /* 0x0000000000127806 */ /* 0x000fe200010e0100 */
[----:B------:R-:W-:Y:S06]  /*1fee0*/  ENDCOLLECTIVE ;  /* 0x000000000000791b */ /* 0x000fec0003800000 */
.L_x_1484:
[----:B------:R-:W-:Y:S05]  /*1fef0*/  BSYNC B2 ;  /* 0x0000000000027941 */ /* 0x000fea0003800000 */
.L_x_1483:
[----:B------:R-:W-:Y:S01]  /*1ff00*/  IMAD.MOV.U32 R27, RZ, RZ, R18 ;  /* 0x000000ffff1b7224 */ /* 0x000fe200078e0012 */
[----:B------:R-:W-:Y:S06]  /*1ff10*/  BRA `(.L_x_1485) ;  /* 0xffffff4c00d07947 */ /* 0x000fec000383ffff */
.L_x_1213:
        /* <DEDUP_REMOVED lines=8> */
.L_x_1487:
[----:B------:R-:W-:Y:S05]  /*1ffa0*/  BSYNC B2 ;  /* 0x0000000000027941 */ /* 0x000fea0003800000 */
.L_x_1486:
[----:B------:R-:W-:Y:S01]  /*1ffb0*/  IMAD.MOV.U32 R13, RZ, RZ, R18 ;  /* 0x000000ffff0d7224 */ /* 0x000fe200078e0012 */
[----:B------:R-:W-:Y:S06]  /*1ffc0*/  BRA `(.L_x_1488) ;  /* 0xffffff5000007947 */ /* 0x000fec000383ffff */
.L_x_1214:
[----:B------:R-:W-:Y:S01]  /*1ffd0*/  BSSY B2, `(.L_x_1489) ;  /* 0x0000006000027945 */ /* 0x000fe20003800000 */
[----:B------:R-:W-:Y:S01]  /*1ffe0*/  PLOP3.LUT P2, PT, P3, PT, PT, 0x80, 0x0 ;  /* 0x000000000000781c */ /* 0x000fe20001f4f070 */
[----:B0-----:R-:W-:-:S12]  /*1fff0*/  IMAD.MOV.U32 R18, RZ, RZ, -0x1 ;  /* 0xffffffffff127424 */ /* 0x001fd800078e00ff */
[----:B------:R-:W-:Y:S05]  /*20000*/  WARPSYNC.COLLECTIVE R18, `(.L_x_1490) ;  /* 0x0000000012087348 */ /* 0x000fea0003c00000 */
[----:B------:R-:W-:Y:S01]  /*20010*/  VOTE.ANY R18, PT, P2 ;  /* 0x0000000000127806 */ /* 0x000fe200010e0100 */
[----:B------:R-:W-:Y:S06]  /*20020*/  ENDCOLLECTIVE ;  /* 0x000000000000791b */ /* 0x000fec0003800000 */
.L_x_1490:
[----:B------:R-:W-:Y:S05]  /*20030*/  BSYNC B2 ;  /* 0x0000000000027941 */ /* 0x000fea0003800000 */
.L_x_1489:
[----:B------:R-:W-:Y:S01]  /*20040*/  IMAD.MOV.U32 R27, RZ, RZ, R18 ;  /* 0x000000ffff1b7224 */ /* 0x000fe200078e0012 */
[----:B------:R-:W-:Y:S06]  /*20050*/  BRA `(.L_x_1491) ;  /* 0xffffff5000047947 */ /* 0x000fec000383ffff */
.L_x_1218:
        /* <DEDUP_REMOVED lines=8> */
.L_x_1493:
[----:B------:R-:W-:Y:S05]  /*200e0*/  BSYNC B2 ;  /* 0x0000000000027941 */ /* 0x000fea0003800000 */
.L_x_1492:
[----:B------:R-:W-:Y:S01]  /*200f0*/  IMAD.MOV.U32 R26, RZ, RZ, R18 ;  /* 0x000000ffff1a7224 */ /* 0x000fe200078e0012 */
[----:B------:R-:W-:Y:S06]  /*20100*/  BRA `(.L_x_1494) ;  /* 0xffffff5000347947 */ /* 0x000fec000383ffff */
.L_x_1221:
[----:B------:R-:W-:Y:S01]  /*20110*/  BSSY B2, `(.L_x_1495) ;  /* 0x0000006000027945 */ /* 0x000fe20003800000 */
[----:B------:R-:W-:Y:S01]  /*20120*/  PLOP3.LUT P2, PT, P6, PT, PT, 0x80, 0x0 ;  /* 0x000000000000781c */ /* 0x000fe2000374f070 */
[----:B------:R-:W-:-:S12]  /*20130*/  IMAD.MOV.U32 R18, RZ, RZ, -0x1 ;  /* 0xffffffffff127424 */ /* 0x000fd800078e00ff */
[----:B-1----:R-:W-:Y:S05]  /*20140*/  WARPSYNC.COLLECTIVE R18, `(.L_x_1496) ;  /* 0x0000000012087348 */ /* 0x002fea0003c00000 */
[----:B------:R-:W-:Y:S01]  /*20150*/  VOTE.ANY R18, PT, P2 ;  /* 0x0000000000127806 */ /* 0x000fe200010e0100 */
[----:B-1----:R-:W-:Y:S06]  /*20160*/  ENDCOLLECTIVE ;  /* 0x000000000000791b */ /* 0x002fec0003800000 */
.L_x_1496:
[----:B------:R-:W-:Y:S05]  /*20170*/  BSYNC B2 ;  /* 0x0000000000027941 */ /* 0x000fea0003800000 */
.L_x_1495:
[----:B------:R-:W-:Y:S01]  /*20180*/  IMAD.MOV.U32 R27, RZ, RZ, R18 ;  /* 0x000000ffff1b7224 */ /* 0x000fe200078e0012 */
[----:B------:R-:W-:Y:S06]  /*20190*/  BRA `(.L_x_1497) ;  /* 0xffffff5000647947 */ /* 0x000fec000383ffff */
.L_x_1225:
        /* <DEDUP_REMOVED lines=8> */
.L_x_1499:
[----:B------:R-:W-:Y:S05]  /*20220*/  BSYNC B2 ;  /* 0x0000000000027941 */ /* 0x000fea0003800000 */
.L_x_1498:
[----:B------:R-:W-:Y:S01]  /*20230*/  IMAD.MOV.U32 R13, RZ, RZ, R18 ;  /* 0x000000ffff0d7224 */ /* 0x000fe200078e0012 */
[----:B------:R-:W-:Y:S06]  /*20240*/  BRA `(.L_x_1500) ;  /* 0xffffff5000a07947 */ /* 0x000fec000383ffff */
.L_x_1226:
[----:B------:R-:W-:Y:S01]  /*20250*/  BSSY B2, `(.L_x_1501) ;  /* 0x0000006000027945 */ /* 0x000fe20003800000 */
[----:B------:R-:W-:Y:S01]  /*20260*/  PLOP3.LUT P2, PT, P3, PT, PT, 0x80, 0x0 ;  /* 0x000000000000781c */ /* 0x000fe20001f4f070 */
[----:B0-----:R-:W-:-:S12]  /*20270*/  IMAD.MOV.U32 R18, RZ, RZ, -0x1 ;  /* 0xffffffffff127424 */ /* 0x001fd800078e00ff */
[----:B------:R-:W-:Y:S05]  /*20280*/  WARPSYNC.COLLECTIVE R18, `(.L_x_1502) ;  /* 0x0000000012087348 */ /* 0x000fea0003c00000 */
[----:B------:R-:W-:Y:S01]  /*20290*/  VOTE.ANY R18, PT, P2 ;  /* 0x0000000000127806 */ /* 0x000fe200010e0100 */
[----:B------:R-:W-:Y:S06]  /*202a0*/  ENDCOLLECTIVE ;  /* 0x000000000000791b */ /* 0x000fec0003800000 */
.L_x_1502:
[----:B------:R-:W-:Y:S05]  /*202b0*/  BSYNC B2 ;  /* 0x0000000000027941 */ /* 0x000fea0003800000 */
.L_x_1501:
[----:B------:R-:W-:Y:S01]  /*202c0*/  IMAD.MOV.U32 R27, RZ, RZ, R18 ;  /* 0x000000ffff1b7224 */ /* 0x000fe200078e0012 */
[----:B------:R-:W-:Y:S06]  /*202d0*/  BRA `(.L_x_1503) ;  /* 0xffffff5000a87947 */ /* 0x000fec000383ffff */
.L_x_1230:
        /* <DEDUP_REMOVED lines=8> */
.L_x_1505:
[----:B------:R-:W-:Y:S05]  /*20360*/  BSYNC B2 ;  /* 0x0000000000027941 */ /* 0x000fea0003800000 */
.L_x_1504:
[----:B------:R-:W-:Y:S01]  /*20370*/  IMAD.MOV.U32 R26, RZ, RZ, R18 ;  /* 0x000000ffff1a7224 */ /* 0x000fe200078e0012 */
[----:B------:R-:W-:Y:S06]  /*20380*/  BRA `(.L_x_1506) ;  /* 0xffffff5000d87947 */ /* 0x000fec000383ffff */
.L_x_1233:
[----:B------:R-:W-:Y:S01]  /*20390*/  BSSY B2, `(.L_x_1507) ;  /* 0x0000006000027945 */ /* 0x000fe20003800000 */
[----:B------:R-:W-:Y:S01]  /*203a0*/  PLOP3.LUT P2, PT, P6, PT, PT, 0x80, 0x0 ;  /* 0x000000000000781c */ /* 0x000fe2000374f070 */
[----:B------:R-:W-:-:S12]  /*203b0*/  IMAD.MOV.U32 R18, RZ, RZ, -0x1 ;  /* 0xffffffffff127424 */ /* 0x000fd800078e00ff */
[----:B------:R-:W-:Y:S05]  /*203c0*/  WARPSYNC.COLLECTIVE R18, `(.L_x_1508) ;  /* 0x0000000012087348 */ /* 0x000fea0003c00000 */
[----:B------:R-:W-:Y:S01]  /*203d0*/  VOTE.ANY R18, PT, P2 ;  /* 0x0000000000127806 */ /* 0x000fe200010e0100 */
[----:B------:R-:W-:Y:S06]  /*203e0*/  ENDCOLLECTIVE ;  /* 0x000000000000791b */ /* 0x000fec0003800000 */
.L_x_1508:
[----:B------:R-:W-:Y:S05]  /*203f0*/  BSYNC B2 ;  /* 0x0000000000027941 */ /* 0x000fea0003800000 */
.L_x_1507:
[----:B------:R-:W-:Y:S01]  /*20400*/  IMAD.MOV.U32 R27, RZ, RZ, R18 ;  /* 0x000000ffff1b7224 */ /* 0x000fe200078e0012 */
[----:B------:R-:W-:Y:S06]  /*20410*/  BRA `(.L_x_1509) ;  /* 0xffffff54000c7947 */ /* 0x000fec000383ffff */
.L_x_1237:
        /* <DEDUP_REMOVED lines=8> */
.L_x_1511:
[----:B------:R-:W-:Y:S05]  /*204a0*/  BSYNC B2 ;  /* 0x0000000000027941 */ /* 0x000fea0003800000 */
.L_x_1510:
[----:B------:R-:W-:Y:S01]  /*204b0*/  IMAD.MOV.U32 R13, RZ, RZ, R18 ;  /* 0x000000ffff0d7224 */ /* 0x000fe200078e0012 */
[----:B------:R-:W-:Y:S06]  /*204c0*/  BRA `(.L_x_1512) ;  /* 0xffffff5400487947 */ /* 0x000fec000383ffff */
.L_x_1238:
[----:B------:R-:W-:Y:S01]  /*204d0*/  BSSY B2, `(.L_x_1513) ;  /* 0x0000006000027945 */ /* 0x000fe20003800000 */
[----:B------:R-:W-:Y:S01]  /*204e0*/  PLOP3.LUT P2, PT, P3, PT, PT, 0x80, 0x0 ;  /* 0x000000000000781c */ /* 0x000fe20001f4f070 */
[----:B0-----:R-:W-:-:S12]  /*204f0*/  IMAD.MOV.U32 R18, RZ, RZ, -0x1 ;  /* 0xffffffffff127424 */ /* 0x001fd800078e00ff */
[----:B------:R-:W-:Y:S05]  /*20500*/  WARPSYNC.COLLECTIVE R18, `(.L_x_1514) ;  /* 0x0000000012087348 */ /* 0x000fea0003c00000 */
[----:B------:R-:W-:Y:S01]  /*20510*/  VOTE.ANY R18, PT, P2 ;  /* 0x0000000000127806 */ /* 0x000fe200010e0100 */
[----:B------:R-:W-:Y:S06]  /*20520*/  ENDCOLLECTIVE ;  /* 0x000000000000791b */ /* 0x000fec0003800000 */
.L_x_1514:
[----:B------:R-:W-:Y:S05]  /*20530*/  BSYNC B2 ;  /* 0x0000000000027941 */ /* 0x000fea0003800000 */
.L_x_1513:
[----:B------:R-:W-:Y:S01]  /*20540*/  IMAD.MOV.U32 R27, RZ, RZ, R18 ;  /* 0x000000ffff1b7224 */ /* 0x000fe200078e0012 */
[----:B------:R-:W-:Y:S06]  /*20550*/  BRA `(.L_x_1515) ;  /* 0xffffff5400507947 */ /* 0x000fec000383ffff */
.L_x_1242:
        /* <DEDUP_REMOVED lines=8> */
.L_x_1517:
[----:B------:R-:W-:Y:S05]  /*205e0*/  BSYNC B2 ;  /* 0x0000000000027941 */ /* 0x000fea0003800000 */
.L_x_1516:
[----:B------:R-:W-:Y:S01]  /*205f0*/  IMAD.MOV.U32 R26, RZ, RZ, R18 ;  /* 0x000000ffff1a7224 */ /* 0x000fe200078e0012 */
[----:B------:R-:W-:Y:S06]  /*20600*/  BRA `(.L_x_1518) ;  /* 0xffffff5400807947 */ /* 0x000fec000383ffff */
.L_x_1245:
[----:B------:R-:W-:Y:S01]  /*20610*/  BSSY B2, `(.L_x_1519) ;  /* 0x0000006000027945 */ /* 0x000fe20003800000 */
[----:B------:R-:W-:Y:S01]  /*20620*/  PLOP3.LUT P2, PT, P3, PT, PT, 0x80, 0x0 ;  /* 0x000000000000781c */ /* 0x000fe20001f4f070 */
[----:B------:R-:W-:-:S12]  /*20630*/  IMAD.MOV.U32 R18, RZ, RZ, -0x1 ;  /* 0xffffffffff127424 */ /* 0x000fd800078e00ff */
[----:B------:R-:W-:Y:S05]  /*20640*/  WARPSYNC.COLLECTIVE R18, `(.L_x_1520) ;  /* 0x0000000012087348 */ /* 0x000fea0003c00000 */
[----:B------:R-:W-:Y:S01]  /*20650*/  VOTE.ANY R18, PT, P2 ;  /* 0x0000000000127806 */ /* 0x000fe200010e0100 */
[----:B------:R-:W-:Y:S06]  /*20660*/  ENDCOLLECTIVE ;  /* 0x000000000000791b */ /* 0x000fec0003800000 */
.L_x_1520:
[----:B------:R-:W-:Y:S05]  /*20670*/  BSYNC B2 ;  /* 0x0000000000027941 */ /* 0x000fea0003800000 */
.L_x_1519:
[----:B------:R-:W-:Y:S01]  /*20680*/  IMAD.MOV.U32 R27, RZ, RZ, R18 ;  /* 0x000000ffff1b7224 */ /* 0x000fe200078e0012 */
[----:B------:R-:W-:Y:S06]  /*20690*/  BRA `(.L_x_1521) ;  /* 0xffffff5400b47947 */ /* 0x000fec000383ffff */
.L_x_1249:
        /* <DEDUP_REMOVED lines=8> */
.L_x_1523:
[----:B------:R-:W-:Y:S05]  /*20720*/  BSYNC B2 ;  /* 0x0000000000027941 */ /* 0x000fea0003800000 */
.L_x_1522:
[----:B------:R-:W-:Y:S01]  /*20730*/  IMAD.MOV.U32 R13, RZ, RZ, R18 ;  /* 0x000000ffff0d7224 */ /* 0x000fe200078e0012 */
[----:B------:R-:W-:Y:S06]  /*20740*/  BRA `(.L_x_1524) ;  /* 0xffffff5400f07947 */ /* 0x000fec000383ffff */
.L_x_1250:
[----:B------:R-:W-:Y:S01]  /*20750*/  BSSY B2, `(.L_x_1525) ;  /* 0x0000006000027945 */ /* 0x000fe20003800000 */
[----:B------:R-:W-:Y:S01]  /*20760*/  PLOP3.LUT P2, PT, P0, PT, PT, 0x80, 0x0 ;  /* 0x000000000000781c */ /* 0x000fe2000074f070 */
[----:B0-----:R-:W-:-:S12]  /*20770*/  IMAD.MOV.U32 R18, RZ, RZ, -0x1 ;  /* 0xffffffffff127424 */ /* 0x001fd800078e00ff */
[----:B------:R-:W-:Y:S05]  /*20780*/  WARPSYNC.COLLECTIVE R18, `(.L_x_1526) ;  /* 0x0000000012087348 */ /* 0x000fea0003c00000 */
[----:B------:R-:W-:Y:S01]  /*20790*/  VOTE.ANY R18, PT, P2 ;  /* 0x0000000000127806 */ /* 0x000fe200010e0100 */
[----:B------:R-:W-:Y:S06]  /*207a0*/  ENDCOLLECTIVE ;  /* 0x000000000000791b */ /* 0x000fec0003800000 */
.L_x_1526:
[----:B------:R-:W-:Y:S05]  /*207b0*/  BSYNC B2 ;  /* 0x0000000000027941 */ /* 0x000fea0003800000 */
.L_x_1525:
[----:B------:R-:W-:Y:S01]  /*207c0*/  IMAD.MOV.U32 R27, RZ, RZ, R18 ;  /* 0x000000ffff1b7224 */ /* 0x000fe200078e0012 */
[----:B------:R-:W-:Y:S06]  /*207d0*/  BRA `(.L_x_1527) ;  /* 0xffffff5400f47947 */ /* 0x000fec000383ffff */
.L_x_1254:
        /* <DEDUP_REMOVED lines=8> */
.L_x_1529:
[----:B------:R-:W-:Y:S05]  /*20860*/  BSYNC B2 ;  /* 0x0000000000027941 */ /* 0x000fea0003800000 */
.L_x_1528:
[----:B------:R-:W-:Y:S01]  /*20870*/  IMAD.MOV.U32 R26, RZ, RZ, R18 ;  /* 0x000000ffff1a7224 */ /* 0x000fe200078e0012 */
[----:B------:R-:W-:Y:S06]  /*20880*/  BRA `(.L_x_1530) ;  /* 0xffffff5800247947 */ /* 0x000fec000383ffff */
.L_x_1531:
        /* <DEDUP_REMOVED lines=15> */
.L_x_3109:


//--------------------- .text._ZN4vllm10persistent22persistent_topk_kernelILj4EEEvNS0_20PersistentTopKParamsE --------------------------
	.section	.text._ZN4vllm10persistent22persistent_topk_kernelILj4EEEvNS0_20PersistentTopKParamsE,"ax",@progbits
	.align	128
        .global         _ZN4vllm10persistent22persistent_topk_kernelILj4EEEvNS0_20PersistentTopKParamsE
        .type           _ZN4vllm10persistent22persistent_topk_kernelILj4EEEvNS0_20PersistentTopKParamsE,@function
        .size           _ZN4vllm10persistent22persistent_topk_kernelILj4EEEvNS0_20PersistentTopKParamsE,(.L_x_3111 - _ZN4vllm10persistent22persistent_topk_kernelILj4EEEvNS0_20PersistentTopKParamsE)
        .other          _ZN4vllm10persistent22persistent_topk_kernelILj4EEEvNS0_20PersistentTopKParamsE,@"STO_CUDA_ENTRY STV_DEFAULT"
_ZN4vllm10persistent22persistent_topk_kernelILj4EEEvNS0_20PersistentTopKParamsE:
.text._ZN4vllm10persistent22persistent_topk_kernelILj4EEEvNS0_20PersistentTopKParamsE:
        /* <DEDUP_REMOVED lines=78> */
.L_x_1537:
[----:B------:R-:W-:Y:S05]  /*04e0*/  BSYNC B1 ;  /* 0x0000000000017941 */ /* 0x000fea0003800000 */
.L_x_1536:
        /* <DEDUP_REMOVED lines=19> */
.L_x_1541:
[----:B------:R-:W-:Y:S05]  /*0620*/  BSYNC B2 ;  /* 0x0000000000027941 */ /* 0x000fea0003800000 */
.L_x_1540:
[C---:B------:R-:W-:Y:S01]  /*0630*/  ISETP.GE.U32.AND P2, PT, R7.reuse, 0x100, PT ;  /* 0x000001000700780c */ /* 0x040fe20003f46070 */
[----:B------:R-:W-:Y:S01]  /*0640*/  BSSY B2, `(.L_x_1542) ;  /* 0x0000037000027945 */ /* 0x000fe20003800000 */
[----:B------:R-:W-:-:S04]  /*0650*/  IADD3 R6, -R7, 0x100, RZ ;  /* 0x0000010007067810 */ /* 0x000fc80007ffe1ff */
[----:B------:R-:W-:-:S13]  /*0660*/  ISETP.LE.U32.OR P2, PT, R6, 0x3000, P2 ;  /* 0x000030000600780c */ /* 0x000fda0001743470 */
[----:B------:R-:W-:Y:S05]  /*0670*/  @P2 BRA `(.L_x_1543) ;  /* 0x0000000000cc2947 */ /* 0x000fea0003800000 */
[----:B------:R-:W-:-:S13]  /*0680*/  PLOP3.LUT P0, PT, PT, PT, PT, 0x8, 0x0 ;  /* 0x000000000000781c */ /* 0x000fda0003f0e170 */
.L_x_1544:
        /* <DEDUP_REMOVED lines=50> */
.L_x_1543:
[----:B------:R-:W-:Y:S05]  /*09b0*/  BSYNC B2 ;  /* 0x0000000000027941 */ /* 0x000fea0003800000 */
.L_x_1542:
        /* <DEDUP_REMOVED lines=30> */
.L_x_1546:
[----:B------:R-:W-:Y:S05]  /*0ba0*/  BSYNC B2 ;  /* 0x0000000000027941 */ /* 0x000fea0003800000 */
.L_x_1545:
        /* <DEDUP_REMOVED lines=13> */
.L_x_1539:
[----:B------:R-:W-:Y:S05]  /*0c80*/  BSYNC B1 ;  /* 0x0000000000017941 */ /* 0x000fea0003800000 */
.L_x_1538:
        /* <DEDUP_REMOVED lines=15> */
.L_x_1548:
[----:B------:R-:W-:Y:S05]  /*0d80*/  BSYNC B1 ;  /* 0x0000000000017941 */ /* 0x000fea0003800000 */
.L_x_1547:
        /* <DEDUP_REMOVED lines=22> */
.L_x_1550:
[----:B------:R-:W-:Y:S05]  /*0ef0*/  BSYNC B1 ;  /* 0x0000000000017941 */ /* 0x000fea0003800000 */
.L_x_1549:
[C---:B------:R-:W-:Y:S01]  /*0f00*/  ISETP.GE.U32.AND P2, PT, R9.reuse, 0x100, PT ;  /* 0x000001000900780c */ /* 0x040fe20003f46070 */
[----:B------:R-:W-:Y:S01]  /*0f10*/  BSSY B1, `(.L_x_1551) ;  /* 0x0000037000017945 */ /* 0x000fe20003800000 */
[----:B------:R-:W-:-:S04]  /*0f20*/  IADD3 R8, -R9, 0x100, RZ ;  /* 0x0000010009087810 */ /* 0x000fc80007ffe1ff */
[----:B------:R-:W-:-:S13]  /*0f30*/  ISETP.LE.U32.OR P2, PT, R8, 0x3000, P2 ;  /* 0x000030000800780c */ /* 0x000fda0001743470 */
[----:B------:R-:W-:Y:S05]  /*0f40*/  @P2 BRA `(.L_x_1552) ;  /* 0x0000000000cc2947 */ /* 0x000fea0003800000 */
[----:B------:R-:W-:-:S13]  /*0f50*/  PLOP3.LUT P0, PT, PT, PT, PT, 0x8, 0x0 ;  /* 0x000000000000781c */ /* 0x000fda0003f0e170 */
.L_x_1553:
        /* <DEDUP_REMOVED lines=50> */
.L_x_1552:
[----:B------:R-:W-:Y:S05]  /*1280*/  BSYNC B1 ;  /* 0x0000000000017941 */ /* 0x000fea0003800000 */
.L_x_1551:
        /* <DEDUP_REMOVED lines=30> */
.L_x_1555:
[----:B------:R-:W-:Y:S05]  /*1470*/  BSYNC B1 ;  /* 0x0000000000017941 */ /* 0x000fea0003800000 */
.L_x_1554:
        /* <DEDUP_REMOVED lines=13> */
.L_x_1535:
[----:B------:R-:W-:Y:S05]  /*1550*/  BSYNC B0 ;  /* 0x0000000000007941 */ /* 0x000fea0003800000 */
.L_x_1534:
        /* <DEDUP_REMOVED lines=17> */
.L_x_1559:
[----:B------:R-:W-:Y:S05]  /*1670*/  BSYNC B1 ;  /* 0x0000000000017941 */ /* 0x000fea0003800000 */
.L_x_1558:
        /* <DEDUP_REMOVED lines=22> */
.L_x_1561:
[----:B------:R-:W-:Y:S05]  /*17e0*/  BSYNC B1 ;  /* 0x0000000000017941 */ /* 0x000fea0003800000 */
.L_x_1560:
[C---:B------:R-:W-:Y:S01]  /*17f0*/  ISETP.GE.U32.AND P2, PT, R7.reuse, 0x100, PT ;  /* 0x000001000700780c */ /* 0x040fe20003f46070 */
[----:B------:R-:W-:Y:S01]  /*1800*/  BSSY B1, `(.L_x_1562) ;  /* 0x0000037000017945 */ /* 0x000fe20003800000 */
[----:B------:R-:W-:-:S04]  /*1810*/  IADD3 R0, -R7, 0x100, RZ ;  /* 0x0000010007007810 */ /* 0x000fc80007ffe1ff */
[----:B------:R-:W-:-:S13]  /*1820*/  ISETP.LE.U32.OR P2, PT, R0, 0x3000, P2 ;  /* 0x000030000000780c */ /* 0x000fda0001743470 */
[----:B------:R-:W-:Y:S05]  /*1830*/  @P2 BRA `(.L_x_1563) ;  /* 0x0000000000cc2947 */ /* 0x000fea0003800000 */
[----:B------:R-:W-:-:S13]  /*1840*/  PLOP3.LUT P0, PT, PT, PT, PT, 0x8, 0x0 ;  /* 0x000000000000781c */ /* 0x000fda0003f0e170 */
.L_x_1564:
        /* <DEDUP_REMOVED lines=50> */
.L_x_1563:
[----:B------:R-:W-:Y:S05]  /*1b70*/  BSYNC B1 ;  /* 0x0000000000017941 */ /* 0x000fea0003800000 */
.L_x_1562:
        /* <DEDUP_REMOVED lines=30> */
.L_x_1566:
[----:B------:R-:W-:Y:S05]  /*1d60*/  BSYNC B1 ;  /* 0x0000000000017941 */ /* 0x000fea0003800000 */
.L_x_1565:
        /* <DEDUP_REMOVED lines=13> */
.L_x_1557:
[----:B------:R-:W-:Y:S05]  /*1e40*/  BSYNC B0 ;  /* 0x0000000000007941 */ /* 0x000fea0003800000 */
.L_x_1556:
[----:B------:R-:W5:Y:S02]  /*1e50*/  S2R R0, SR_TID.X ;  /* 0x0000000000007919 */ /* 0x000f640000002100 */
[----:B-----5:R-:W-:-:S13]  /*1e60*/  ISETP.NE.AND P0, PT, R0, RZ, PT ;  /* 0x000000ff0000720c */ /* 0x020fda0003f05270 */
[----:B------:R0:W-:Y:S04]  /*1e70*/  @!P0 STG.E desc[UR16][R2.64+0xc00], RZ ;  /* 0x000c00ff02008986 */ /* 0x0001e8000c101910 */
[----:B------:R0:W-:Y:S04]  /*1e80*/  @!P0 STG.E desc[UR16][R2.64+0xc04], RZ ;  /* 0x000c04ff02008986 */ /* 0x0001e8000c101910 */
[----:B------:R0:W-:Y:S04]  /*1e90*/  @!P0 STG.E desc[UR16][R2.64+0xc08], RZ ;  /* 0x000c08ff02008986 */ /* 0x0001e8000c101910 */
[----:B------:R0:W-:Y:S02]  /*1ea0*/  @!P0 STG.E desc[UR16][R2.64+0xc0c], RZ ;  /* 0x000c0cff02008986 */ /* 0x0001e4000c101910 */
.L_x_1533:
[----:B------:R-:W-:Y:S06]  /*1eb0*/  BAR.SYNC.DEFER_BLOCKING 0x0 ;  /* 0x0000000000007b1d */ /* 0x000fec0000010000 */
.L_x_1532:
        /* <DEDUP_REMOVED lines=22> */
[----:B0-----:R-:W-:Y:S02]  /*2020*/  IADD3 R0, -R3, 0xff, RZ ;  /* 0x000000ff03007810 */ /* 0x001fe40007ffe1ff */
[----:B------:R-:W-:-:S03]  /*2030*/  IMAD.U32 R29, RZ, RZ, UR14 ;  /* 0x0000000eff1d7e24 */ /* 0x000fc6000f8e00ff */
[----:B------:R-:W0:Y:S01]  /*2040*/  F2I.FTZ.U32.TRUNC.NTZ R2, R2 ;  /* 0x0000000200027305 */ /* 0x000e22000021f000 */
[----:B------:R-:W-:-:S04]  /*2050*/  LEA.HI R0, R0, 0x1, RZ, 0x16 ;  /* 0x0000000100007811 */ /* 0x000fc800078fb0ff */
[----:B--234-:R-:W-:Y:S02]  /*2060*/  LOP3.LUT R16, R0, 0x3, RZ, 0xc0, !PT ;  /* 0x0000000300107812 */ /* 0x01cfe400078ec0ff */
[----:B0-----:R-:W-:Y:S01]  /*2070*/  R2UR UR5, R2 ;  /* 0x00000000020572ca */ /* 0x001fe200000e0000 */
[----:B------:R-:W-:-:S04]  /*2080*/  IMAD.SHL.U32 R2, R3, 0x4, RZ ;  /* 0x0000000403027824 */ /* 0x000fc800078e00ff */
[----:B------:R-:W-:-:S08]  /*2090*/  IMAD.IADD R0, R2, 0x1, R29 ;  /* 0x0000000102007824 */ /* 0x000fd000078e021d */
        /* <DEDUP_REMOVED lines=15> */
.L_x_1695:
[----:B------:R-:W2:Y:S01]  /*2190*/  LDL R2, [R1+0x94] ;  /* 0x0000940001027983 */ /* 0x000ea20000100800 */
[----:B------:R-:W-:Y:S01]  /*21a0*/  IMAD.U32 R19, RZ, RZ, UR6 ;  /* 0x00000006ff137e24 */ /* 0x000fe2000f8e00ff */
[----:B------:R-:W-:Y:S05]  /*21b0*/  YIELD ;  /* 0x0000000000007946 */ /* 0x000fea0003800000 */
[----:B------:R-:W-:Y:S01]  /*21c0*/  ULDC UR4, c[0x0][0x230] ;  /* 0x00008c0000047ab9 */ /* 0x000fe20000000800 */
[----:B--2---:R-:W-:-:S05]  /*21d0*/  IMAD R19, R2, R19, UR7 ;  /* 0x0000000702137e24 */ /* 0x004fca000f8e0213 */
[----:B------:R-:W-:-:S13]  /*21e0*/  ISETP.GE.U32.AND P0, PT, R19, UR4, PT ;  /* 0x0000000413007c0c */ /* 0x000fda000bf06070 */
[----:B---34-:R-:W-:Y:S05]  /*21f0*/  @P0 EXIT ;  /* 0x000000000000094d */ /* 0x018fea0003800000 */
[----:B------:R-:W0:Y:S01]  /*2200*/  LDC.64 R4, c[0x0][0x220] ;  /* 0x00008800ff047b82 */ /* 0x000e220000000a00 */
[----:B------:R-:W-:-:S07]  /*2210*/  ULDC UR4, c[0x0][0x234] ;  /* 0x00008d0000047ab9 */ /* 0x000fce0000000800 */
[----:B------:R-:W1:Y:S08]  /*2220*/  LDC.64 R12, c[0x0][0x218] ;  /* 0x00008600ff0c7b82 */ /* 0x000e700000000a00 */
[----:B------:R-:W2:Y:S01]  /*2230*/  LDC.64 R14, c[0x0][0x210] ;  /* 0x00008400ff0e7b82 */ /* 0x000ea20000000a00 */
[----:B0-----:R-:W-:-:S05]  /*2240*/  IMAD.WIDE.U32 R4, R19, 0x4, R4 ;  /* 0x0000000413047825 */ /* 0x001fca00078e0004 */
        /* <DEDUP_REMOVED lines=18> */
[----:B------:R-:W-:Y:S01]  /*2370*/  ISETP.GE.U32.AND P2, PT, R6, R25, PT ;  /* 0x000000190600720c */ /* 0x000fe20003f46070 */
[----:B------:R-:W-:Y:S01]  /*2380*/  BSSY B3, `(.L_x_1572) ;  /* 0x000001c000037945 */ /* 0x000fe20003800000 */
[----:B------:R-:W-:Y:S01]  /*2390*/  IADD3 R22, P3, R19, UR15, RZ ;  /* 0x0000000f13167c10 */ /* 0x000fe2000ff7e0ff */
[----:B------:R-:W-:Y:S01]  /*23a0*/  IMAD.MOV.U32 R18, RZ, RZ, R6 ;  /* 0x000000ffff127224 */ /* 0x000fe200078e0006 */
[----:B------:R-:W-:-:S03]  /*23b0*/  PLOP3.LUT P0, PT, PT, PT, PT, 0x80, 0x0 ;  /* 0x000000000000781c */ /* 0x000fc60003f0f070 */
[----:B------:R-:W-:-:S06]  /*23c0*/  IMAD.X R21, RZ, RZ, RZ, P3 ;  /* 0x000000ffff157224 */ /* 0x000fcc00018e06ff */
[----:B------:R-:W-:Y:S05]  /*23d0*/  @!P2 BRA `(.L_x_1573) ;  /* 0x000000000058a947 */ /* 0x000fea0003800000 */
[----:B------:R-:W-:Y:S01]  /*23e0*/  IADD3 R5, P0, R18, R22, RZ ;  /* 0x0000001612057210 */ /* 0x000fe20007f1e0ff */
[----:B------:R-:W-:-:S04]  /*23f0*/  ULDC.64 UR20, c[0x0][0x210] ;  /* 0x0000840000147ab9 */ /* 0x000fc80000000a00 */
[----:B------:R-:W-:Y:S01]  /*2400*/  IMAD.X R6, RZ, RZ, R21, P0 ;  /* 0x000000ffff067224 */ /* 0x000fe200000e0615 */
[----:B------:R-:W-:-:S04]  /*2410*/  LEA R4, P0, R5, UR20, 0x2 ;  /* 0x0000001405047c11 */ /* 0x000fc8000f8010ff */
[----:B------:R-:W-:-:S06]  /*2420*/  LEA.HI.X R5, R5, UR21, R6, 0x2, P0 ;  /* 0x0000001505057c11 */ /* 0x000fcc00080f1406 */
[----:B------:R-:W2:Y:S02]  /*2430*/  LDG.E.128 R4, desc[UR16][R4.64] ;  /* 0x0000001004047981 */ /* 0x000ea4000c1e1d00 */
[----:B--2---:R-:W-:Y:S02]  /*2440*/  ISETP.GE.AND P0, PT, R4, RZ, PT ;  /* 0x000000ff0400720c */ /* 0x004fe40003f06270 */
[----:B------:R-:W-:Y:S02]  /*2450*/  ISETP.GE.AND P2, PT, R5, RZ, PT ;  /* 0x000000ff0500720c */ /* 0x000fe40003f46270 */
[----:B------:R-:W-:Y:S02]  /*2460*/  ISETP.GE.AND P3, PT, R6, RZ, PT ;  /* 0x000000ff0600720c */ /* 0x000fe40003f66270 */
[----:B------:R-:W-:Y:S02]  /*2470*/  ISETP.GE.AND P4, PT, R7, RZ, PT ;  /* 0x000000ff0700720c */ /* 0x000fe40003f86270 */
[----:B------:R-:W-:-:S02]  /*2480*/  LOP3.LUT R8, RZ, R4, RZ, 0x33, !PT ;  /* 0x00000004ff087212 */ /* 0x000fc400078e33ff */
[----:B------:R-:W-:Y:S02]  /*2490*/  LOP3.LUT R9, RZ, R5, RZ, 0x33, !PT ;  /* 0x00000005ff097212 */ /* 0x000fe400078e33ff */
[----:B------:R-:W-:Y:S02]  /*24a0*/  LOP3.LUT R10, RZ, R6, RZ, 0x33, !PT ;  /* 0x00000006ff0a7212 */ /* 0x000fe400078e33ff */
[----:B------:R-:W-:Y:S02]  /*24b0*/  LOP3.LUT R11, RZ, R7, RZ, 0x33, !PT ;  /* 0x00000007ff0b7212 */ /* 0x000fe400078e33ff */
[----:B------:R-:W-:Y:S01]  /*24c0*/  @P0 LOP3.LUT R8, R4, 0x80000000, RZ, 0xfc, !PT ;  /* 0x8000000004080812 */ /* 0x000fe200078efcff */
[C---:B------:R-:W-:Y:S01]  /*24d0*/  IMAD R4, R18.reuse, 0x4, R29 ;  /* 0x0000000412047824 */ /* 0x040fe200078e021d */
[----:B------:R-:W-:Y:S01]  /*24e0*/  @P2 LOP3.LUT R9, R5, 0x80000000, RZ, 0xfc, !PT ;  /* 0x8000000005092812 */ /* 0x000fe200078efcff */
[----:B------:R-:W-:Y:S01]  /*24f0*/  VIADD R18, R18, 0x1000 ;  /* 0x0000100012127836 */ /* 0x000fe20000000000 */
[----:B------:R-:W-:-:S02]  /*2500*/  @P3 LOP3.LUT R10, R6, 0x80000000, RZ, 0xfc, !PT ;  /* 0x80000000060a3812 */ /* 0x000fc400078efcff */
[----:B------:R-:W-:Y:S02]  /*2510*/  @P4 LOP3.LUT R11, R7, 0x80000000, RZ, 0xfc, !PT ;  /* 0x80000000070b4812 */ /* 0x000fe400078efcff */
[----:B------:R-:W-:-:S03]  /*2520*/  PLOP3.LUT P0, PT, PT, PT, PT, 0x8, 0x0 ;  /* 0x000000000000781c */ /* 0x000fc60003f0e170 */
[----:B------:R0:W-:Y:S10]  /*2530*/  STS.128 [R4+0x820], R8 ;  /* 0x0008200804007388 */ /* 0x0001f40000000c00 */
.L_x_1573:
[----:B------:R-:W-:Y:S05]  /*2540*/  BSYNC B3 ;  /* 0x0000000000037941 */ /* 0x000fea0003800000 */
.L_x_1572:
[C---:B0-----:R-:W-:Y:S01]  /*2550*/  IMAD.IADD R4, R25.reuse, 0x1, -R18 ;  /* 0x0000000119047824 */ /* 0x041fe200078e0a12 */
[----:B------:R-:W-:Y:S01]  /*2560*/  ISETP.GT.U32.AND P2, PT, R25, R18, PT ;  /* 0x000000121900720c */ /* 0x000fe20003f44070 */
[----:B------:R-:W-:Y:S03]  /*2570*/  BSSY B3, `(.L_x_1574) ;  /* 0x0000055000037945 */ /* 0x000fe60003800000 */
[----:B------:R-:W-:-:S13]  /*2580*/  ISETP.LE.U32.OR P2, PT, R4, 0x3000, !P2 ;  /* 0x000030000400780c */ /* 0x000fda0005743470 */
[----:B------:R-:W-:Y:S05]  /*2590*/  @P2 BRA `(.L_x_1575) ;  /* 0x0000000400482947 */ /* 0x000fea0003800000 */
[----:B------:R-:W-:Y:S01]  /*25a0*/  PLOP3.LUT P0, PT, PT, PT, PT, 0x8, 0x0 ;  /* 0x000000000000781c */ /* 0x000fe20003f0e170 */
[----:B------:R-:W-:-:S12]  /*25b0*/  VIADD R24, R25, 0xffffd000 ;  /* 0xffffd00019187836 */ /* 0x000fd80000000000 */
.L_x_1576:
[----:B0-----:R-:W-:Y:S01]  /*25c0*/  IADD3 R4, P2, R18, R22, RZ ;  /* 0x0000001612047210 */ /* 0x001fe20007f5e0ff */
[----:B------:R-:W-:-:S04]  /*25d0*/  ULDC.64 UR20, c[0x0][0x210] ;  /* 0x0000840000147ab9 */ /* 0x000fc80000000a00 */
[----:B------:R-:W-:Y:S01]  /*25e0*/  IMAD.X R5, RZ, RZ, R21, P2 ;  /* 0x000000ffff057224 */ /* 0x000fe200010e0615 */
[----:B------:R-:W-:-:S04]  /*25f0*/  LEA R8, P2, R4, UR20, 0x2 ;  /* 0x0000001404087c11 */ /* 0x000fc8000f8410ff */
[----:B------:R-:W-:Y:S01]  /*2600*/  LEA.HI.X R9, R4, UR21, R5, 0x2, P2 ;  /* 0x0000001504097c11 */ /* 0x000fe200090f1405 */
[----:B------:R-:W-:-:S05]  /*2610*/  VIADD R5, R18, 0x1000 ;  /* 0x0000100012057836 */ /* 0x000fca0000000000 */
[----:B------:R-:W2:Y:S01]  /*2620*/  LDG.E.128 R8, desc[UR16][R8.64] ;  /* 0x0000001008087981 */ /* 0x000ea2000c1e1d00 */
[----:B------:R-:W-:-:S05]  /*2630*/  IADD3 R5, P2, R5, R22, RZ ;  /* 0x0000001605057210 */ /* 0x000fca0007f5e0ff */
[----:B------:R-:W-:Y:S01]  /*2640*/  IMAD.X R6, RZ, RZ, R21, P2 ;  /* 0x000000ffff067224 */ /* 0x000fe200010e0615 */
[----:B------:R-:W-:-:S04]  /*2650*/  LEA R4, P2, R5, UR20, 0x2 ;  /* 0x0000001405047c11 */ /* 0x000fc8000f8410ff */
[----:B------:R-:W-:-:S06]  /*2660*/  LEA.HI.X R5, R5, UR21, R6, 0x2, P2 ;  /* 0x0000001505057c11 */ /* 0x000fcc00090f1406 */
[----:B------:R-:W3:Y:S01]  /*2670*/  LDG.E.128 R4, desc[UR16][R4.64] ;  /* 0x0000001004047981 */ /* 0x000ee2000c1e1d00 */
[----:B------:R-:W-:Y:S01]  /*2680*/  IMAD R20, R18, 0x4, R29 ;  /* 0x0000000412147824 */ /* 0x000fe200078e021d */
[----:B--2---:R-:W-:Y:S02]  /*2690*/  ISETP.GE.AND P2, PT, R8, RZ, PT ;  /* 0x000000ff0800720c */ /* 0x004fe40003f46270 */
[----:B------:R-:W-:Y:S02]  /*26a0*/  ISETP.GE.AND P3, PT, R9, RZ, PT ;  /* 0x000000ff0900720c */ /* 0x000fe40003f66270 */
[----:B------:R-:W-:Y:S02]  /*26b0*/  LOP3.LUT R12, RZ, R8, RZ, 0x33, !PT ;  /* 0x00000008ff0c7212 */ /* 0x000fe400078e33ff */
[----:B------:R-:W-:Y:S02]  /*26c0*/  ISETP.GE.AND P4, PT, R11, RZ, PT ;  /* 0x000000ff0b00720c */ /* 0x000fe40003f86270 */
[----:B------:R-:W-:-:S02]  /*26d0*/  LOP3.LUT R13, RZ, R9, RZ, 0x33, !PT ;  /* 0x00000009ff0d7212 */ /* 0x000fc400078e33ff */
[----:B------:R-:W-:Y:S02]  /*26e0*/  LOP3.LUT R14, RZ, R10, RZ, 0x33, !PT ;  /* 0x0000000aff0e7212 */ /* 0x000fe400078e33ff */
[----:B------:R-:W-:Y:S02]  /*26f0*/  LOP3.LUT R15, RZ, R11, RZ, 0x33, !PT ;  /* 0x0000000bff0f7212 */ /* 0x000fe400078e33ff */
[----:B------:R-:W-:Y:S02]  /*2700*/  @P2 LOP3.LUT R12, R8, 0x80000000, RZ, 0xfc, !PT ;  /* 0x80000000080c2812 */ /* 0x000fe400078efcff */
[----:B------:R-:W-:Y:S02]  /*2710*/  ISETP.GE.AND P2, PT, R10, RZ, PT ;  /* 0x000000ff0a00720c */ /* 0x000fe40003f46270 */
[----:B------:R-:W-:Y:S02]  /*2720*/  @P3 LOP3.LUT R13, R9, 0x80000000, RZ, 0xfc, !PT ;  /* 0x80000000090d3812 */ /* 0x000fe400078efcff */
[----:B---3--:R-:W-:-:S02]  /*2730*/  ISETP.GE.AND P3, PT, R5, RZ, PT ;  /* 0x000000ff0500720c */ /* 0x008fc40003f66270 */
[----:B------:R-:W-:Y:S01]  /*2740*/  @P4 LOP3.LUT R15, R11, 0x80000000, RZ, 0xfc, !PT ;  /* 0x800000000b0f4812 */ /* 0x000fe200078efcff */
[----:B------:R-:W-:Y:S01]  /*2750*/  VIADD R11, R18, 0x2000 ;  /* 0x00002000120b7836 */ /* 0x000fe20000000000 */
[----:B------:R-:W-:Y:S02]  /*2760*/  ISETP.GE.AND P4, PT, R6, RZ, PT ;  /* 0x000000ff0600720c */ /* 0x000fe40003f86270 */
[----:B------:R-:W-:Y:S02]  /*2770*/  LOP3.LUT R9, RZ, R5, RZ, 0x33, !PT ;  /* 0x00000005ff097212 */ /* 0x000fe400078e33ff */
[----:B------:R-:W-:Y:S02]  /*2780*/  LOP3.LUT R8, RZ, R4, RZ, 0x33, !PT ;  /* 0x00000004ff087212 */ /* 0x000fe400078e33ff */
[----:B------:R-:W-:Y:S02]  /*2790*/  @P2 LOP3.LUT R14, R10, 0x80000000, RZ, 0xfc, !PT ;  /* 0x800000000a0e2812 */ /* 0x000fe400078efcff */
[----:B------:R-:W-:-:S02]  /*27a0*/  ISETP.GE.AND P2, PT, R4, RZ, PT ;  /* 0x000000ff0400720c */ /* 0x000fc40003f46270 */
[----:B------:R-:W-:Y:S01]  /*27b0*/  @P3 LOP3.LUT R9, R5, 0x80000000, RZ, 0xfc, !PT ;  /* 0x8000000005093812 */ /* 0x000fe200078efcff */
[----:B------:R0:W-:Y:S01]  /*27c0*/  STS.128 [R20+0x820], R12 ;  /* 0x0008200c14007388 */ /* 0x0001e20000000c00 */
[----:B------:R-:W-:Y:S02]  /*27d0*/  IADD3 R11, P3, R11, R22, RZ ;  /* 0x000000160b0b7210 */ /* 0x000fe40007f7e0ff */
[----:B------:R-:W-:Y:S02]  /*27e0*/  LOP3.LUT R10, RZ, R6, RZ, 0x33, !PT ;  /* 0x00000006ff0a7212 */ /* 0x000fe400078e33ff */
[----:B------:R-:W-:Y:S01]  /*27f0*/  @P4 LOP3.LUT R10, R6, 0x80000000, RZ, 0xfc, !PT ;  /* 0x80000000060a4812 */ /* 0x000fe200078efcff */
[----:B------:R-:W-:-:S04]  /*2800*/  IMAD.X R6, RZ, RZ, R21, P3 ;  /* 0x000000ffff067224 */ /* 0x000fc800018e0615 */
[----:B------:R-:W-:Y:S02]  /*2810*/  @P2 LOP3.LUT R8, R4, 0x80000000, RZ, 0xfc, !PT ;  /* 0x8000000004082812 */ /* 0x000fe400078efcff */
[----:B------:R-:W-:Y:S02]  /*2820*/  ISETP.GE.AND P2, PT, R7, RZ, PT ;  /* 0x000000ff0700720c */ /* 0x000fe40003f46270 */
[----:B------:R-:W-:-:S04]  /*2830*/  LEA R4, P3, R11, UR20, 0x2 ;  /* 0x000000140b047c11 */ /* 0x000fc8000f8610ff */
[----:B------:R-:W-:Y:S02]  /*2840*/  LEA.HI.X R5, R11, UR21, R6, 0x2, P3 ;  /* 0x000000150b057c11 */ /* 0x000fe400098f1406 */
[----:B------:R-:W-:-:S05]  /*2850*/  LOP3.LUT R11, RZ, R7, RZ, 0x33, !PT ;  /* 0x00000007ff0b7212 */ /* 0x000fca00078e33ff */
[----:B------:R-:W-:Y:S02]  /*2860*/  @P2 LOP3.LUT R11, R7, 0x80000000, RZ, 0xfc, !PT ;  /* 0x80000000070b2812 */ /* 0x000fe400078efcff */
[----:B------:R-:W2:Y:S01]  /*2870*/  LDG.E.128 R4, desc[UR16][R4.64] ;  /* 0x0000001004047981 */ /* 0x000ea2000c1e1d00 */
[----:B0-----:R-:W-:-:S03]  /*2880*/  VIADD R13, R18, 0x3000 ;  /* 0x00003000120d7836 */ /* 0x001fc60000000000 */
[----:B------:R0:W-:Y:S02]  /*2890*/  STS.128 [R20+0x4820], R8 ;  /* 0x0048200814007388 */ /* 0x0001e40000000c00 */
[----:B------:R-:W-:-:S05]  /*28a0*/  IADD3 R13, P2, R13, R22, RZ ;  /* 0x000000160d0d7210 */ /* 0x000fca0007f5e0ff */
[----:B------:R-:W-:Y:S01]  /*28b0*/  IMAD.X R12, RZ, RZ, R21, P2 ;  /* 0x000000ffff0c7224 */ /* 0x000fe200010e0615 */
[----:B0-----:R-:W-:-:S04]  /*28c0*/  LEA R8, P2, R13, UR20, 0x2 ;  /* 0x000000140d087c11 */ /* 0x001fc8000f8410ff */
[----:B------:R-:W-:-:S06]  /*28d0*/  LEA.HI.X R9, R13, UR21, R12, 0x2, P2 ;  /* 0x000000150d097c11 */ /* 0x000fcc00090f140c */
[----:B------:R-:W3:Y:S01]  /*28e0*/  LDG.E.128 R8, desc[UR16][R8.64] ;  /* 0x0000001008087981 */ /* 0x000ee2000c1e1d00 */
[----:B------:R-:W-:Y:S01]  /*28f0*/  VIADD R18, R18, 0x4000 ;  /* 0x0000400012127836 */ /* 0x000fe20000000000 */
[----:B--2---:R-:W-:Y:S02]  /*2900*/  ISETP.GE.AND P2, PT, R4, RZ, PT ;  /* 0x000000ff0400720c */ /* 0x004fe40003f46270 */
[----:B------:R-:W-:Y:S02]  /*2910*/  LOP3.LUT R12, RZ, R4, RZ, 0x33, !PT ;  /* 0x00000004ff0c7212 */ /* 0x000fe400078e33ff */
[----:B------:R-:W-:Y:S02]  /*2920*/  LOP3.LUT R13, RZ, R5, RZ, 0x33, !PT ;  /* 0x00000005ff0d7212 */ /* 0x000fe400078e33ff */
[----:B------:R-:W-:Y:S02]  /*2930*/  LOP3.LUT R14, RZ, R6, RZ, 0x33, !PT ;  /* 0x00000006ff0e7212 */ /* 0x000fe400078e33ff */
[----:B------:R-:W-:-:S05]  /*2940*/  LOP3.LUT R15, RZ, R7, RZ, 0x33, !PT ;  /* 0x00000007ff0f7212 */ /* 0x000fca00078e33ff */
[----:B------:R-:W-:Y:S02]  /*2950*/  @P2 LOP3.LUT R12, R4, 0x80000000, RZ, 0xfc, !PT ;  /* 0x80000000040c2812 */ /* 0x000fe400078efcff */
[----:B------:R-:W-:-:S13]  /*2960*/  ISETP.GE.AND P2, PT, R5, RZ, PT ;  /* 0x000000ff0500720c */ /* 0x000fda0003f46270 */
[----:B------:R-:W-:Y:S02]  /*2970*/  @P2 LOP3.LUT R13, R5, 0x80000000, RZ, 0xfc, !PT ;  /* 0x80000000050d2812 */ /* 0x000fe400078efcff */
[----:B------:R-:W-:Y:S02]  /*2980*/  ISETP.GE.AND P2, PT, R6, RZ, PT ;  /* 0x000000ff0600720c */ /* 0x000fe40003f46270 */
[----:B---3--:R-:W-:Y:S02]  /*2990*/  ISETP.GE.AND P3, PT, R9, RZ, PT ;  /* 0x000000ff0900720c */ /* 0x008fe40003f66270 */
[----:B------:R-:W-:Y:S02]  /*29a0*/  ISETP.GE.AND P4, PT, R10, RZ, PT ;  /* 0x000000ff0a00720c */ /* 0x000fe40003f86270 */
[----:B------:R-:W-:Y:S02]  /*29b0*/  ISETP.GE.AND P5, PT, R11, RZ, PT ;  /* 0x000000ff0b00720c */ /* 0x000fe40003fa6270 */
[----:B------:R-:W-:-:S02]  /*29c0*/  LOP3.LUT R4, RZ, R8, RZ, 0x33, !PT ;  /* 0x00000008ff047212 */ /* 0x000fc400078e33ff */
[----:B------:R-:W-:-:S03]  /*29d0*/  LOP3.LUT R5, RZ, R9, RZ, 0x33, !PT ;  /* 0x00000009ff057212 */ /* 0x000fc600078e33ff */
[----:B------:R-:W-:Y:S02]  /*29e0*/  @P2 LOP3.LUT R14, R6, 0x80000000, RZ, 0xfc, !PT ;  /* 0x80000000060e2812 */ /* 0x000fe400078efcff */
[----:B------:R-:W-:Y:S02]  /*29f0*/  ISETP.GE.AND P2, PT, R7, RZ, PT ;  /* 0x000000ff0700720c */ /* 0x000fe40003f46270 */
[----:B------:R-:W-:Y:S02]  /*2a00*/  LOP3.LUT R6, RZ, R10, RZ, 0x33, !PT ;  /* 0x0000000aff067212 */ /* 0x000fe400078e33ff */
[----:B------:R-:W-:Y:S02]  /*2a10*/  @P3 LOP3.LUT R5, R9, 0x80000000, RZ, 0xfc, !PT ;  /* 0x8000000009053812 */ /* 0x000fe400078efcff */
[----:B------:R-:W-:-:S07]  /*2a20*/  @P4 LOP3.LUT R6, R10, 0x80000000, RZ, 0xfc, !PT ;  /* 0x800000000a064812 */ /* 0x000fce00078efcff */
[----:B------:R-:W-:Y:S02]  /*2a30*/  @P2 LOP3.LUT R15, R7, 0x80000000, RZ, 0xfc, !PT ;  /* 0x80000000070f2812 */ /* 0x000fe400078efcff */
[----:B------:R-:W-:Y:S02]  /*2a40*/  ISETP.GE.AND P2, PT, R8, RZ, PT ;  /* 0x000000ff0800720c */ /* 0x000fe40003f46270 */
[----:B------:R-:W-:Y:S01]  /*2a50*/  LOP3.LUT R7, RZ, R11, RZ, 0x33, !PT ;  /* 0x0000000bff077212 */ /* 0x000fe200078e33ff */
[----:B------:R0:W-:Y:S01]  /*2a60*/  STS.128 [R20+0x8820], R12 ;  /* 0x0088200c14007388 */ /* 0x0001e20000000c00 */
[----:B------:R-:W-:-:S09]  /*2a70*/  @P5 LOP3.LUT R7, R11, 0x80000000, RZ, 0xfc, !PT ;  /* 0x800000000b075812 */ /* 0x000fd200078efcff */
[----:B------:R-:W-:Y:S02]  /*2a80*/  @P2 LOP3.LUT R4, R8, 0x80000000, RZ, 0xfc, !PT ;  /* 0x8000000008042812 */ /* 0x000fe400078efcff */
[----:B------:R-:W-:-:S03]  /*2a90*/  ISETP.GE.U32.AND P2, PT, R18, R24, PT ;  /* 0x000000181200720c */ /* 0x000fc60003f46070 */
[----:B------:R0:W-:Y:S10]  /*2aa0*/  STS.128 [R20+0xc820], R4 ;  /* 0x00c8200414007388 */ /* 0x0001f40000000c00 */
[----:B------:R-:W-:Y:S05]  /*2ab0*/  @!P2 BRA `(.L_x_1576) ;  /* 0xfffffff800c0a947 */ /* 0x000fea000383ffff */
.L_x_1575:
[----:B------:R-:W-:Y:S05]  /*2ac0*/  BSYNC B3 ;  /* 0x0000000000037941 */ /* 0x000fea0003800000 */
.L_x_1574:
[C---:B0-----:R-:W-:Y:S01]  /*2ad0*/  IMAD.IADD R4, R25.reuse, 0x1, -R18 ;  /* 0x0000000119047824 */ /* 0x041fe200078e0a12 */
[----:B------:R-:W-:Y:S01]  /*2ae0*/  ISETP.GT.U32.AND P2, PT, R25, R18, PT ;  /* 0x000000121900720c */ /* 0x000fe20003f44070 */
[----:B------:R-:W-:Y:S03]  /*2af0*/  BSSY B3, `(.L_x_1577) ;  /* 0x000002c000037945 */ /* 0x000fe60003800000 */
[----:B------:R-:W-:-:S13]  /*2b00*/  ISETP.LE.U32.OR P2, PT, R4, 0x1000, !P2 ;  /* 0x000010000400780c */ /* 0x000fda0005743470 */
[----:B------:R-:W-:Y:S05]  /*2b10*/  @P2 BRA `(.L_x_1578) ;  /* 0x0000000000a42947 */ /* 0x000fea0003800000 */
[----:B------:R-:W-:Y:S01]  /*2b20*/  IADD3 R4, P0, R18, R22, RZ ;  /* 0x0000001612047210 */ /* 0x000fe20007f1e0ff */
[----:B------:R-:W-:-:S04]  /*2b30*/  ULDC.64 UR20, c[0x0][0x210] ;  /* 0x0000840000147ab9 */ /* 0x000fc80000000a00 */
[----:B------:R-:W-:Y:S01]  /*2b40*/  IMAD.X R5, RZ, RZ, R21, P0 ;  /* 0x000000ffff057224 */ /* 0x000fe200000e0615 */
[----:B------:R-:W-:-:S04]  /*2b50*/  LEA R8, P0, R4, UR20, 0x2 ;  /* 0x0000001404087c11 */ /* 0x000fc8000f8010ff */
[----:B------:R-:W-:Y:S01]  /*2b60*/  LEA.HI.X R9, R4, UR21, R5, 0x2, P0 ;  /* 0x0000001504097c11 */ /* 0x000fe200080f1405 */
[----:B------:R-:W-:-:S05]  /*2b70*/  VIADD R5, R18, 0x1000 ;  /* 0x0000100012057836 */ /* 0x000fca0000000000 */
[----:B------:R-:W-:Y:S01]  /*2b80*/  IADD3 R5, P0, R5, R22, RZ ;  /* 0x0000001605057210 */ /* 0x000fe20007f1e0ff */
[----:B------:R-:W2:Y:S04]  /*2b90*/  LDG.E.128 R8, desc[UR16][R8.64] ;  /* 0x0000001008087981 */ /* 0x000ea8000c1e1d00 */
[----:B------:R-:W-:Y:S01]  /*2ba0*/  IMAD.X R6, RZ, RZ, R21, P0 ;  /* 0x000000ffff067224 */ /* 0x000fe200000e0615 */
[----:B------:R-:W-:-:S04]  /*2bb0*/  LEA R4, P0, R5, UR20, 0x2 ;  /* 0x0000001405047c11 */ /* 0x000fc8000f8010ff */
[----:B------:R-:W-:-:S06]  /*2bc0*/  LEA.HI.X R5, R5, UR21, R6, 0x2, P0 ;  /* 0x0000001505057c11 */ /* 0x000fcc00080f1406 */
[----:B------:R-:W3:Y:S01]  /*2bd0*/  LDG.E.128 R4, desc[UR16][R4.64] ;  /* 0x0000001004047981 */ /* 0x000ee2000c1e1d00 */
[----:B--2---:R-:W-:Y:S02]  /*2be0*/  ISETP.GE.AND P0, PT, R8, RZ, PT ;  /* 0x000000ff0800720c */ /* 0x004fe40003f06270 */
[----:B------:R-:W-:Y:S02]  /*2bf0*/  ISETP.GE.AND P2, PT, R9, RZ, PT ;  /* 0x000000ff0900720c */ /* 0x000fe40003f46270 */
[----:B------:R-:W-:Y:S02]  /*2c00*/  LOP3.LUT R12, RZ, R8, RZ, 0x33, !PT ;  /* 0x00000008ff0c7212 */ /* 0x000fe400078e33ff */
[----:B------:R-:W-:Y:S02]  /*2c10*/  LOP3.LUT R13, RZ, R9, RZ, 0x33, !PT ;  /* 0x00000009ff0d7212 */ /* 0x000fe400078e33ff */
[----:B------:R-:W-:Y:S02]  /*2c20*/  ISETP.GE.AND P3, PT, R10, RZ, PT ;  /* 0x000000ff0a00720c */ /* 0x000fe40003f66270 */
[----:B------:R-:W-:-:S02]  /*2c30*/  LOP3.LUT R14, RZ, R10, RZ, 0x33, !PT ;  /* 0x0000000aff0e7212 */ /* 0x000fc400078e33ff */
[----:B------:R-:W-:Y:S02]  /*2c40*/  LOP3.LUT R15, RZ, R11, RZ, 0x33, !PT ;  /* 0x0000000bff0f7212 */ /* 0x000fe400078e33ff */
[----:B------:R-:W-:Y:S02]  /*2c50*/  @P0 LOP3.LUT R12, R8, 0x80000000, RZ, 0xfc, !PT ;  /* 0x80000000080c0812 */ /* 0x000fe400078efcff */
[----:B------:R-:W-:Y:S02]  /*2c60*/  @P2 LOP3.LUT R13, R9, 0x80000000, RZ, 0xfc, !PT ;  /* 0x80000000090d2812 */ /* 0x000fe400078efcff */
[----:B------:R-:W-:Y:S02]  /*2c70*/  ISETP.GE.AND P0, PT, R11, RZ, PT ;  /* 0x000000ff0b00720c */ /* 0x000fe40003f06270 */
[----:B---3--:R-:W-:Y:S02]  /*2c80*/  ISETP.GE.AND P2, PT, R4, RZ, PT ;  /* 0x000000ff0400720c */ /* 0x008fe40003f46270 */
[----:B------:R-:W-:-:S02]  /*2c90*/  LOP3.LUT R8, RZ, R4, RZ, 0x33, !PT ;  /* 0x00000004ff087212 */ /* 0x000fc400078e33ff */
[----:B------:R-:W-:Y:S02]  /*2ca0*/  @P3 LOP3.LUT R14, R10, 0x80000000, RZ, 0xfc, !PT ;  /* 0x800000000a0e3812 */ /* 0x000fe400078efcff */
[----:B------:R-:W-:Y:S02]  /*2cb0*/  ISETP.GE.AND P3, PT, R5, RZ, PT ;  /* 0x000000ff0500720c */ /* 0x000fe40003f66270 */
[----:B------:R-:W-:Y:S02]  /*2cc0*/  LOP3.LUT R9, RZ, R5, RZ, 0x33, !PT ;  /* 0x00000005ff097212 */ /* 0x000fe400078e33ff */
[----:B------:R-:W-:Y:S02]  /*2cd0*/  LOP3.LUT R10, RZ, R6, RZ, 0x33, !PT ;  /* 0x00000006ff0a7212 */ /* 0x000fe400078e33ff */
[----:B------:R-:W-:Y:S02]  /*2ce0*/  @P0 LOP3.LUT R15, R11, 0x80000000, RZ, 0xfc, !PT ;  /* 0x800000000b0f0812 */ /* 0x000fe400078efcff */
[----:B------:R-:W-:Y:S01]  /*2cf0*/  @P2 LOP3.LUT R8, R4, 0x80000000, RZ, 0xfc, !PT ;  /* 0x8000000004082812 */ /* 0x000fe200078efcff */
[----:B------:R-:W-:Y:S01]  /*2d00*/  IMAD R4, R18, 0x4, R29 ;  /* 0x0000000412047824 */ /* 0x000fe200078e021d */
[----:B------:R-:W-:Y:S01]  /*2d10*/  ISETP.GE.AND P0, PT, R6, RZ, PT ;  /* 0x000000ff0600720c */ /* 0x000fe20003f06270 */
[----:B------:R-:W-:Y:S01]  /*2d20*/  VIADD R18, R18, 0x2000 ;  /* 0x0000200012127836 */ /* 0x000fe20000000000 */
[----:B------:R-:W-:-:S02]  /*2d30*/  ISETP.GE.AND P2, PT, R7, RZ, PT ;  /* 0x000000ff0700720c */ /* 0x000fc40003f46270 */
[----:B------:R-:W-:Y:S01]  /*2d40*/  LOP3.LUT R11, RZ, R7, RZ, 0x33, !PT ;  /* 0x00000007ff0b7212 */ /* 0x000fe200078e33ff */
[----:B------:R0:W-:Y:S01]  /*2d50*/  STS.128 [R4+0x820], R12 ;  /* 0x0008200c04007388 */ /* 0x0001e20000000c00 */
[----:B------:R-:W-:-:S07]  /*2d60*/  @P3 LOP3.LUT R9, R5, 0x80000000, RZ, 0xfc, !PT ;  /* 0x8000000005093812 */ /* 0x000fce00078efcff */
[----:B------:R-:W-:Y:S02]  /*2d70*/  @P0 LOP3.LUT R10, R6, 0x80000000, RZ, 0xfc, !PT ;  /* 0x80000000060a0812 */ /* 0x000fe400078efcff */
[----:B------:R-:W-:Y:S02]  /*2d80*/  @P2 LOP3.LUT R11, R7, 0x80000000, RZ, 0xfc, !PT ;  /* 0x80000000070b2812 */ /* 0x000fe400078efcff */
[----:B------:R-:W-:-:S03]  /*2d90*/  PLOP3.LUT P0, PT, PT, PT, PT, 0x8, 0x0 ;  /* 0x000000000000781c */ /* 0x000fc60003f0e170 */
[----:B------:R0:W-:Y:S10]  /*2da0*/  STS.128 [R4+0x4820], R8 ;  /* 0x0048200804007388 */ /* 0x0001f40000000c00 */
.L_x_1578:
[----:B------:R-:W-:Y:S05]  /*2db0*/  BSYNC B3 ;  /* 0x0000000000037941 */ /* 0x000fea0003800000 */
.L_x_1577:
[----:B------:R-:W-:-:S13]  /*2dc0*/  ISETP.LT.U32.OR P0, PT, R18, R25, P0 ;  /* 0x000000191200720c */ /* 0x000fda0000701470 */
[----:B------:R-:W-:Y:S05]  /*2dd0*/  @!P0 BRA `(.L_x_1571) ;  /* 0x0000000000508947 */ /* 0x000fea0003800000 */
[----:B------:R-:W-:Y:S01]  /*2de0*/  IADD3 R22, P0, R18, R22, RZ ;  /* 0x0000001612167210 */ /* 0x000fe20007f1e0ff */
[----:B------:R-:W-:-:S04]  /*2df0*/  ULDC.64 UR20, c[0x0][0x210] ;  /* 0x0000840000147ab9 */ /* 0x000fc80000000a00 */
[----:B------:R-:W-:Y:S01]  /*2e00*/  IMAD.X R21, RZ, RZ, R21, P0 ;  /* 0x000000ffff157224 */ /* 0x000fe200000e0615 */
[----:B0-----:R-:W-:-:S04]  /*2e10*/  LEA R4, P0, R22, UR20, 0x2 ;  /* 0x0000001416047c11 */ /* 0x001fc8000f8010ff */
        /* <DEDUP_REMOVED lines=11> */
[----:B------:R-:W-:Y:S01]  /*2ed0*/  IMAD R4, R18, 0x4, R29 ;  /* 0x0000000412047824 */ /* 0x000fe200078e021d */
[----:B------:R-:W-:Y:S02]  /*2ee0*/  @P2 LOP3.LUT R9, R5, 0x80000000, RZ, 0xfc, !PT ;  /* 0x8000000005092812 */ /* 0x000fe400078efcff */
[----:B------:R-:W-:-:S02]  /*2ef0*/  @P3 LOP3.LUT R10, R6, 0x80000000, RZ, 0xfc, !PT ;  /* 0x80000000060a3812 */ /* 0x000fc400078efcff */
[----:B------:R-:W-:-:S05]  /*2f00*/  @P4 LOP3.LUT R11, R7, 0x80000000, RZ, 0xfc, !PT ;  /* 0x80000000070b4812 */ /* 0x000fca00078efcff */
[----:B------:R1:W-:Y:S02]  /*2f10*/  STS.128 [R4+0x820], R8 ;  /* 0x0008200804007388 */ /* 0x0003e40000000c00 */
.L_x_1571:
[----:B------:R-:W-:Y:S05]  /*2f20*/  BSYNC B2 ;  /* 0x0000000000027941 */ /* 0x000fea0003800000 */
.L_x_1570:
[----:B01----:R-:W0:Y:S02]  /*2f30*/  S2R R4, SR_TID.X ;  /* 0x0000000000047919 */ /* 0x003e240000002100 */
[----:B0-----:R-:W-:-:S05]  /*2f40*/  IMAD.IADD R13, R25, 0x1, R4 ;  /* 0x00000001190d7824 */ /* 0x001fca00078e0204 */
[----:B------:R-:W-:-:S13]  /*2f50*/  ISETP.GE.U32.AND P0, PT, R13, R2, PT ;  /* 0x000000020d00720c */ /* 0x000fda0003f06070 */
[----:B------:R-:W-:Y:S05]  /*2f60*/  @P0 BRA `(.L_x_1579) ;  /* 0x0000000400d00947 */ /* 0x000fea0003800000 */
[----:B------:R-:W-:-:S13]  /*2f70*/  ISETP.GE.U32.AND P3, PT, R13, R2, PT ;  /* 0x000000020d00720c */ /* 0x000fda0003f66070 */
[----:B------:R-:W0:Y:S01]  /*2f80*/  @P3 LDC.64 R4, c[0x0][0x210] ;  /* 0x00008400ff043b82 */ /* 0x000e220000000a00 */
[----:B------:R-:W-:-:S05]  /*2f90*/  @P3 VIADD R6, R13, UR15 ;  /* 0x0000000f0d063c36 */ /* 0x000fca0008000000 */
[----:B------:R-:W-:-:S05]  /*2fa0*/  @P3 IADD3 R6, P0, R19, R6, RZ ;  /* 0x0000000613063210 */ /* 0x000fca0007f1e0ff */
[----:B------:R-:W-:Y:S01]  /*2fb0*/  @P3 IMAD.X R7, RZ, RZ, RZ, P0 ;  /* 0x000000ffff073224 */ /* 0x000fe200000e06ff */
        /* <DEDUP_REMOVED lines=17> */
.L_x_1582:
[----:B------:R-:W-:Y:S01]  /*30d0*/  VIADD R4, R13, UR15 ;  /* 0x0000000f0d047c36 */ /* 0x000fe20008000000 */
[----:B------:R-:W-:Y:S01]  /*30e0*/  ULDC.64 UR20, c[0x0][0x210] ;  /* 0x0000840000147ab9 */ /* 0x000fe20000000a00 */
[----:B------:R-:W-:Y:S02]  /*30f0*/  IMAD.U32 R6, RZ, RZ, UR15 ;  /* 0x0000000fff067e24 */ /* 0x000fe4000f8e00ff */
[----:B0-----:R-:W-:Y:S01]  /*3100*/  IMAD.U32 R8, RZ, RZ, UR15 ;  /* 0x0000000fff087e24 */ /* 0x001fe2000f8e00ff */
        /* <DEDUP_REMOVED lines=8> */
[----:B------:R-:W-:Y:S01]  /*3190*/  IADD3 R10, R14, 0xc00, R13 ;  /* 0x00000c000e0a7810 */ /* 0x000fe20007ffe00d */
[----:B------:R-:W-:Y:S01]  /*31a0*/  IMAD.X R14, RZ, RZ, RZ, P3 ;  /* 0x000000ffff0e7224 */ /* 0x000fe200018e06ff */
[----:B------:R-:W-:Y:S01]  /*31b0*/  IADD3 R9, P4, R19, R8, RZ ;  /* 0x0000000813097210 */ /* 0x000fe20007f9e0ff */
[----:B------:R0:W2:Y:S01]  /*31c0*/  LDG.E R4, desc[UR16][R4.64] ;  /* 0x0000001004047981 */ /* 0x0000a2000c1e1900 */
[----:B------:R-:W-:Y:S02]  /*31d0*/  LEA R6, P2, R7, UR20, 0x2 ;  /* 0x0000001407067c11 */ /* 0x000fe4000f8410ff */
[----:B------:R-:W-:Y:S01]  /*31e0*/  IADD3 R11, P5, R19, R10, RZ ;  /* 0x0000000a130b7210 */ /* 0x000fe20007fbe0ff */
[----:B------:R-:W-:Y:S01]  /*31f0*/  IMAD.X R18, RZ, RZ, RZ, P4 ;  /* 0x000000ffff127224 */ /* 0x000fe200020e06ff */
[----:B------:R-:W-:-:S02]  /*3200*/  LEA.HI.X R7, R7, UR21, R14, 0x2, P2 ;  /* 0x0000001507077c11 */ /* 0x000fc400090f140e */
[----:B------:R-:W-:Y:S01]  /*3210*/  LEA R8, P3, R9, UR20, 0x2 ;  /* 0x0000001409087c11 */ /* 0x000fe2000f8610ff */
[----:B------:R-:W-:Y:S01]  /*3220*/  IMAD.X R14, RZ, RZ, RZ, P5 ;  /* 0x000000ffff0e7224 */ /* 0x000fe200028e06ff */
        /* <DEDUP_REMOVED lines=26> */
.L_x_1581:
[----:B------:R-:W-:Y:S05]  /*33d0*/  BSYNC B2 ;  /* 0x0000000000027941 */ /* 0x000fea0003800000 */
.L_x_1580:
        /* <DEDUP_REMOVED lines=10> */
[----:B0-----:R-:W-:-:S03]  /*3480*/  IADD3 R7, P0, R19, R4, RZ ;  /* 0x0000000413077210 */ /* 0x001fc60007f1e0ff */
[----:B------:R-:W-:Y:S01]  /*3490*/  IMAD.X R10, RZ, RZ, RZ, P2 ;  /* 0x000000ffff0a7224 */ /* 0x000fe200010e06ff */
[----:B------:R-:W-:Y:S01]  /*34a0*/  LEA R4, P2, R5, UR20, 0x2 ;  /* 0x0000001405047c11 */ /* 0x000fe2000f8410ff */
        /* <DEDUP_REMOVED lines=17> */
.L_x_1584:
[----:B------:R-:W-:Y:S05]  /*35c0*/  BSYNC B2 ;  /* 0x0000000000027941 */ /* 0x000fea0003800000 */
.L_x_1583:
[----:B------:R-:W-:-:S13]  /*35d0*/  ISETP.LT.U32.OR P0, PT, R13, R2, P0 ;  /* 0x000000020d00720c */ /* 0x000fda0000701470 */
[----:B------:R-:W-:Y:S05]  /*35e0*/  @!P0 BRA `(.L_x_1579) ;  /* 0x0000000000308947 */ /* 0x000fea0003800000 */
[----:B------:R-:W-:Y:S01]  /*35f0*/  VIADD R4, R13, UR15 ;  /* 0x0000000f0d047c36 */ /* 0x000fe20008000000 */
        /* <DEDUP_REMOVED lines=11> */
.L_x_1579:
[----:B------:R-:W3:Y:S01]  /*36b0*/  S2R R4, SR_TID.X ;  /* 0x0000000000047919 */ /* 0x000ee20000002100 */
[----:B------:R-:W-:Y:S05]  /*36c0*/  WARPSYNC.ALL ;  /* 0x0000000000007948 */ /* 0x000fea0003800000 */
[----:B------:R-:W-:Y:S01]  /*36d0*/  BAR.SYNC.DEFER_BLOCKING 0x0 ;  /* 0x0000000000007b1d */ /* 0x000fe20000010000 */
[----:B--2---:R-:W-:Y:S01]  /*36e0*/  IMAD.MOV.U32 R6, RZ, RZ, RZ ;  /* 0x000000ffff067224 */ /* 0x004fe200078e00ff */
[----:B---3--:R-:W-:-:S13]  /*36f0*/  ISETP.NE.AND P2, PT, R4, RZ, PT ;  /* 0x000000ff0400720c */ /* 0x008fda0003f45270 */
[----:B------:R-:W2:Y:S01]  /*3700*/  @!P2 S2R R5, SR_CgaCtaId ;  /* 0x000000000005a919 */ /* 0x000ea20000008800 */
[----:B------:R-:W-:Y:S01]  /*3710*/  @!P2 MOV R4, 0x400 ;  /* 0x000004000004a802 */ /* 0x000fe20000000f00 */
[----:B0-----:R-:W-:-:S03]  /*3720*/  @!P2 IMAD.MOV.U32 R7, RZ, RZ, 0x800 ;  /* 0x00000800ff07a424 */ /* 0x001fc600078e00ff */
[----:B--2---:R-:W-:-:S05]  /*3730*/  @!P2 LEA R4, R5, R4, 0x18 ;  /* 0x000000040504a211 */ /* 0x004fca00078ec0ff */
[----:B------:R0:W-:Y:S01]  /*3740*/  @!P2 STS.64 [R4+0x800], R6 ;  /* 0x000800060400a388 */ /* 0x0001e20000000a00 */
[----:B------:R-:W-:Y:S06]  /*3750*/  BAR.SYNC.DEFER_BLOCKING 0x0 ;  /* 0x0000000000007b1d */ /* 0x000fec0000010000 */
[----:B------:R-:W-:Y:S05]  /*3760*/  @P2 BRA `(.L_x_1585) ;  /* 0x00000000005c2947 */ /* 0x000fea0003800000 */
[----:B0-----:R-:W-:Y:S02]  /*3770*/  IMAD.U32 R6, RZ, RZ, UR8 ;  /* 0x00000008ff067e24 */ /* 0x001fe4000f8e00ff */
        /* <DEDUP_REMOVED lines=8> */
[----:B-1----:R-:W2:Y:S01]  /*3800*/  LDL R8, [R1+0x28] ;  /* 0x0000280001087983 */ /* 0x002ea20000100800 */
[----:B------:R-:W-:-:S03]  /*3810*/  ULDC UR4, c[0x0][0x23c] ;  /* 0x00008f0000047ab9 */ /* 0x000fc60000000800 */
[----:B------:R0:W-:Y:S01]  /*3820*/  REDG.E.ADD.S32.STRONG.GPU desc[UR16][R4.64+0xc08], R7 ;  /* 0x000c08070400798e */ /* 0x0001e2000c10e390 */
[----:B--2---:R-:W-:-:S04]  /*3830*/  VIADD R6, R8, 0x1 ;  /* 0x0000000108067836 */ /* 0x004fc80000000000 */
[----:B0-----:R-:W-:-:S07]  /*3840*/  IMAD R9, R6, UR4, RZ ;  /* 0x0000000406097c24 */ /* 0x001fce000f8e02ff */
.L_x_1586:
        /* <DEDUP_REMOVED lines=9> */
.L_x_1585:
[----:B------:R-:W2:Y:S01]  /*38e0*/  S2R R5, SR_TID.X ;  /* 0x0000000000057919 */ /* 0x000ea20000002100 */
        /* <DEDUP_REMOVED lines=10> */
[----:B0-----:R-:W-:Y:S02]  /*3990*/  IMAD.U32 R6, RZ, RZ, UR8 ;  /* 0x00000008ff067e24 */ /* 0x001fe4000f8e00ff */
[----:B------:R-:W-:Y:S02]  /*39a0*/  IMAD.U32 R5, RZ, RZ, UR12 ;  /* 0x0000000cff057e24 */ /* 0x000fe4000f8e00ff */
[----:B------:R-:W-:-:S02]  /*39b0*/  IMAD.MOV.U32 R4, RZ, RZ, R6 ;  /* 0x000000ffff047224 */ /* 0x000fc400078e0006 */
[----:B------:R-:W-:Y:S01]  /*39c0*/  IMAD.U32 R7, RZ, RZ, UR9 ;  /* 0x00000009ff077e24 */ /* 0x000fe2000f8e00ff */
[----:B------:R-:W-:Y:S06]  /*39d0*/  MEMBAR.ALL.GPU ;  /* 0x0000000000007992 */ /* 0x000fec000000a000 */
[----:B------:R-:W-:-:S00]  /*39e0*/  ERRBAR ;  /* 0x00000000000079ab */ /* 0x000fc00000000000 */
[----:B------:R-:W-:Y:S06]  /*39f0*/  CGAERRBAR ;  /* 0x00000000000075ab */ /* 0x000fec0000000000 */
[----:B------:R2:W-:Y:S02]  /*3a00*/  STG.E.STRONG.GPU desc[UR16][R4.64+0xc0c], RZ ;  /* 0x000c0cff04007986 */ /* 0x0005e4000c10f910 */
.L_x_1588:
[----:B------:R-:W-:Y:S05]  /*3a10*/  BSYNC B2 ;  /* 0x0000000000027941 */ /* 0x000fea0003800000 */
.L_x_1587:
[----:B0-2---:R-:W-:-:S07]  /*3a20*/  IMAD.MOV.U32 R4, RZ, RZ, RZ ;  /* 0x000000ffff047224 */ /* 0x005fce00078e00ff */
.L_x_1663:
[----:B--23--:R-:W2:Y:S01]  /*3a30*/  LDL R5, [R1+0x94] ;  /* 0x0000940001057983 */ /* 0x00cea20000100800 */
[----:B0-----:R-:W0:Y:S01]  /*3a40*/  S2UR UR14, SR_CgaCtaId ;  /* 0x00000000000e79c3 */ /* 0x001e220000008800 */
[----:B------:R-:W-:Y:S02]  /*3a50*/  UMOV UR4, 0x400 ;  /* 0x0000040000047882 */ /* 0x000fe40000000000 */
[----:B-----5:R3:W5:Y:S01]  /*3a60*/  LDL R24, [R1+0x28] ;  /* 0x0000280001187983 */ /* 0x0207620000100800 */
[----:B------:R-:W4:Y:S01]  /*3a70*/  S2R R13, SR_TID.X ;  /* 0x00000000000d7919 */ /* 0x000f220000002100 */
[----:B0-----:R-:W-:-:S09]  /*3a80*/  ULEA UR4, UR14, UR4, 0x18 ;  /* 0x000000040e047291 */ /* 0x001fd2000f8ec03f */
[----:B-1----:R-:W0:Y:S01]  /*3a90*/  LDS.64 R8, [UR4+0x800] ;  /* 0x00080004ff087984 */ /* 0x002e220008000a00 */
[----:B----4-:R-:W-:Y:S01]  /*3aa0*/  ISETP.GT.U32.AND P4, PT, R13, 0xff, PT ;  /* 0x000000ff0d00780c */ /* 0x010fe20003f84070 */
        /* <DEDUP_REMOVED lines=9> */
[----:B0--3--:R-:W-:Y:S06]  /*3b40*/  @P4 BRA `(.L_x_1590) ;  /* 0x00000004002c4947 */ /* 0x009fec0003800000 */
        /* <DEDUP_REMOVED lines=15> */
.L_x_1592:
[----:B------:R-:W-:Y:S05]  /*3c40*/  BSYNC B3 ;  /* 0x0000000000037941 */ /* 0x000fea0003800000 */
.L_x_1591:
        /* <DEDUP_REMOVED lines=15> */
.L_x_1595:
        /* <DEDUP_REMOVED lines=20> */
.L_x_1594:
[----:B------:R-:W-:Y:S05]  /*3e80*/  BSYNC B3 ;  /* 0x0000000000037941 */ /* 0x000fea0003800000 */
.L_x_1593:
        /* <DEDUP_REMOVED lines=16> */
.L_x_1597:
[----:B------:R-:W-:Y:S05]  /*3f90*/  BSYNC B3 ;  /* 0x0000000000037941 */ /* 0x000fea0003800000 */
.L_x_1596:
[----:B------:R-:W-:-:S13]  /*3fa0*/  ISETP.LT.U32.OR P0, PT, R7, 0x100, P0 ;  /* 0x000001000700780c */ /* 0x000fda0000701470 */
[----:B------:R-:W-:-:S05]  /*3fb0*/  @P0 LEA R7, R7, UR4, 0x2 ;  /* 0x0000000407070c11 */ /* 0x000fca000f8e10ff */
[----:B------:R2:W-:Y:S04]  /*3fc0*/  @P0 STS [R7], RZ ;  /* 0x000000ff07000388 */ /* 0x0005e80000000800 */
[----:B------:R2:W-:Y:S04]  /*3fd0*/  @P0 STS [R7+0x1000], RZ ;  /* 0x001000ff07000388 */ /* 0x0005e80000000800 */
[----:B------:R2:W-:Y:S04]  /*3fe0*/  @P0 STS [R7+0x2000], RZ ;  /* 0x002000ff07000388 */ /* 0x0005e80000000800 */
[----:B------:R2:W-:Y:S02]  /*3ff0*/  @P0 STS [R7+0x3000], RZ ;  /* 0x003000ff07000388 */ /* 0x0005e40000000800 */
.L_x_1590:
[----:B------:R-:W-:Y:S05]  /*4000*/  BSYNC B2 ;  /* 0x0000000000027941 */ /* 0x000fea0003800000 */
.L_x_1589:
[----:B------:R-:W3:Y:S01]  /*4010*/  S2R R11, SR_TID.X ;  /* 0x00000000000b7919 */ /* 0x000ee20000002100 */
[----:B------:R-:W-:Y:S01]  /*4020*/  BAR.SYNC.DEFER_BLOCKING 0x0 ;  /* 0x0000000000007b1d */ /* 0x000fe20000010000 */
[----:B---3--:R-:W-:-:S13]  /*4030*/  ISETP.GE.U32.AND P3, PT, R11, R2, PT ;  /* 0x000000020b00720c */ /* 0x008fda0003f66070 */
[----:B------:R-:W-:Y:S05]  /*4040*/  @P3 BRA `(.L_x_1598) ;  /* 0x00000000005c3947 */ /* 0x000fea0003800000 */
[----:B--2---:R-:W-:Y:S01]  /*4050*/  IMAD.MOV.U32 R7, RZ, RZ, -0x8 ;  /* 0xfffffff8ff077424 */ /* 0x004fe200078e00ff */
[C---:B------:R-:W-:Y:S01]  /*4060*/  ISETP.NE.AND P0, PT, R4.reuse, RZ, PT ;  /* 0x000000ff0400720c */ /* 0x040fe20003f05270 */
[----:B-1----:R-:W-:Y:S02]  /*4070*/  IMAD.MOV.U32 R10, RZ, RZ, -0x1 ;  /* 0xffffffffff0a7424 */ /* 0x002fe400078e00ff */
[----:B------:R-:W-:-:S05]  /*4080*/  IMAD R7, R4, R7, 0x20 ;  /* 0x0000002004077424 */ /* 0x000fca00078e0207 */
[----:B------:R-:W-:-:S04]  /*4090*/  SHF.L.U32 R7, R10, R7, RZ ;  /* 0x000000070a077219 */ /* 0x000fc800000006ff */
[----:B------:R-:W-:-:S07]  /*40a0*/  SEL R10, R7, RZ, P0 ;  /* 0x000000ff070a7207 */ /* 0x000fce0000000000 */
.L_x_1601:
        /* <DEDUP_REMOVED lines=15> */
.L_x_1600:
[----:B------:R-:W-:Y:S05]  /*41a0*/  BSYNC B2 ;  /* 0x0000000000027941 */ /* 0x000fea0003800000 */
.L_x_1599:
[----:B------:R-:W-:Y:S05]  /*41b0*/  @!P5 BRA `(.L_x_1601) ;  /* 0xfffffffc00bcd947 */ /* 0x000fea000383ffff */
.L_x_1598:
        /* <DEDUP_REMOVED lines=19> */
.L_x_1607:
[----:B------:R-:W-:Y:S05]  /*42f0*/  BSYNC B4 ;  /* 0x0000000000047941 */ /* 0x000fea0003800000 */
.L_x_1606:
        /* <DEDUP_REMOVED lines=12> */
.L_x_1609:
[----:B------:R-:W-:Y:S05]  /*43c0*/  BSYNC B4 ;  /* 0x0000000000047941 */ /* 0x000fea0003800000 */
.L_x_1608:
        /* <DEDUP_REMOVED lines=10> */
.L_x_1605:
[----:B------:R-:W-:Y:S05]  /*4470*/  BSYNC B2 ;  /* 0x0000000000027941 */ /* 0x000fea0003800000 */
.L_x_1604:
[----:B-1----:R-:W-:-:S04]  /*4480*/  IADD3 R10, -R12, 0xff, RZ ;  /* 0x000000ff0c0a7810 */ /* 0x002fc80007ffe1ff */
[----:B------:R-:W-:-:S13]  /*4490*/  ISETP.GE.U32.AND P0, PT, R10, 0xc00, PT ;  /* 0x00000c000a00780c */ /* 0x000fda0003f06070 */
[----:B------:R-:W-:Y:S05]  /*44a0*/  @!P0 BRA `(.L_x_1603) ;  /* 0x0000000000b48947 */ /* 0x000fea0003800000 */
[----:B------:R-:W-:-:S07]  /*44b0*/  LEA R10, R7, UR4, 0x2 ;  /* 0x00000004070a7c11 */ /* 0x000fce000f8e10ff */
.L_x_1618:
        /* <DEDUP_REMOVED lines=12> */
.L_x_1611:
[----:B------:R-:W-:Y:S05]  /*4580*/  BSYNC B2 ;  /* 0x0000000000027941 */ /* 0x000fea0003800000 */
.L_x_1610:
        /* <DEDUP_REMOVED lines=10> */
.L_x_1613:
[----:B------:R-:W-:Y:S05]  /*4630*/  BSYNC B2 ;  /* 0x0000000000027941 */ /* 0x000fea0003800000 */
.L_x_1612:
[----:B------:R-:W-:Y:S04]  /*4640*/  BSSY B2, `(.L_x_1614) ;  /* 0x0000007000027945 */ /* 0x000fe80003800000 */
[----:B------:R-:W-:Y:S05]  /*4650*/  @!P0 BRA `(.L_x_1615) ;  /* 0x0000000000148947 */ /* 0x000fea0003800000 */
[----:B01----:R-:W-:Y:S01]  /*4660*/  LEA R12, P0, R5, UR8, 0xa ;  /* 0x00000008050c7c11 */ /* 0x003fe2000f8050ff */
[----:B------:R-:W-:-:S03]  /*4670*/  VIADD R15, R7, 0x800 ;  /* 0x00000800070f7836 */ /* 0x000fc60000000000 */
[----:B------:R-:W-:-:S03]  /*4680*/  LEA.HI.X R13, R5, UR12, RZ, 0xa, P0 ;  /* 0x0000000c050d7c11 */ /* 0x000fc600080f54ff */
[----:B------:R-:W-:-:S05]  /*4690*/  IMAD.WIDE.U32 R12, R15, 0x4, R12 ;  /* 0x000000040f0c7825 */ /* 0x000fca00078e000c */
[----:B------:R2:W5:Y:S02]  /*46a0*/  ATOMG.E.ADD.STRONG.GPU PT, RZ, desc[UR16][R12.64], R14 ;  /* 0x0000000e0cff79a8 */ /* 0x00056400081ee1d0 */
.L_x_1615:
[----:B------:R-:W-:Y:S05]  /*46b0*/  BSYNC B2 ;  /* 0x0000000000027941 */ /* 0x000fea0003800000 */
.L_x_1614:
[----:B------:R-:W-:Y:S04]  /*46c0*/  BSSY B2, `(.L_x_1616) ;  /* 0x0000007000027945 */ /* 0x000fe80003800000 */
[----:B------:R-:W-:Y:S05]  /*46d0*/  @!P5 BRA `(.L_x_1617) ;  /* 0x000000000014d947 */ /* 0x000fea0003800000 */
[----:B012---:R-:W-:Y:S01]  /*46e0*/  LEA R12, P0, R5, UR8, 0xa ;  /* 0x00000008050c7c11 */ /* 0x007fe2000f8050ff */
[----:B------:R-:W-:-:S03]  /*46f0*/  VIADD R15, R7, 0xc00 ;  /* 0x00000c00070f7836 */ /* 0x000fc60000000000 */
[----:B------:R-:W-:-:S03]  /*4700*/  LEA.HI.X R13, R5, UR12, RZ, 0xa, P0 ;  /* 0x0000000c050d7c11 */ /* 0x000fc600080f54ff */
[----:B------:R-:W-:-:S05]  /*4710*/  IMAD.WIDE.U32 R12, R15, 0x4, R12 ;  /* 0x000000040f0c7825 */ /* 0x000fca00078e000c */
[----:B------:R3:W5:Y:S02]  /*4720*/  ATOMG.E.ADD.STRONG.GPU PT, RZ, desc[UR16][R12.64], R11 ;  /* 0x0000000b0cff79a8 */ /* 0x00076400081ee1d0 */
.L_x_1617:
[----:B------:R-:W-:Y:S05]  /*4730*/  BSYNC B2 ;  /* 0x0000000000027941 */ /* 0x000fea0003800000 */
.L_x_1616:
[----:B------:R-:W-:Y:S02]  /*4740*/  VIADD R7, R7, 0x1000 ;  /* 0x0000100007077836 */ /* 0x000fe40000000000 */
[----:B------:R-:W-:-:S03]  /*4750*/  VIADD R10, R10, 0x4000 ;  /* 0x000040000a0a7836 */ /* 0x000fc60000000000 */
[----:B------:R-:W-:-:S13]  /*4760*/  ISETP.GE.U32.AND P0, PT, R7, 0x100, PT ;  /* 0x000001000700780c */ /* 0x000fda0003f06070 */
[----:B------:R-:W-:Y:S05]  /*4770*/  @!P0 BRA `(.L_x_1618) ;  /* 0xfffffffc00508947 */ /* 0x000fea000383ffff */
.L_x_1603:
[----:B------:R-:W-:Y:S05]  /*4780*/  BSYNC B3 ;  /* 0x0000000000037941 */ /* 0x000fea0003800000 */
.L_x_1602:
[----:B0123--:R-:W0:Y:S01]  /*4790*/  S2R R12, SR_TID.X ;  /* 0x00000000000c7919 */ /* 0x00fe220000002100 */
[----:B------:R-:W-:Y:S01]  /*47a0*/  BSSY B2, `(.L_x_1619) ;  /* 0x0000096000027945 */ /* 0x000fe20003800000 */
[----:B0-----:R-:W-:-:S13]  /*47b0*/  ISETP.GT.U32.OR P0, PT, R12, 0xff, P1 ;  /* 0x000000ff0c00780c */ /* 0x001fda0000f04470 */
[----:B------:R-:W-:Y:S05]  /*47c0*/  @P0 BRA `(.L_x_1620) ;  /* 0x00000008004c0947 */ /* 0x000fea0003800000 */
[----:B------:R-:W-:Y:S01]  /*47d0*/  ISETP.NE.AND P5, PT, R16, RZ, PT ;  /* 0x000000ff1000720c */ /* 0x000fe20003fa5270 */
[----:B------:R-:W-:Y:S01]  /*47e0*/  BSSY B3, `(.L_x_1621) ;  /* 0x0000011000037945 */ /* 0x000fe20003800000 */
[----:B------:R-:W-:-:S04]  /*47f0*/  IADD3 R7, -R12, 0xff, RZ ;  /* 0x000000ff0c077810 */ /* 0x000fc80007ffe1ff */
[----:B------:R-:W-:Y:S01]  /*4800*/  ISETP.GE.U32.AND P0, PT, R7, 0xc00, PT ;  /* 0x00000c000700780c */ /* 0x000fe20003f06070 */
[----:B------:R-:W-:-:S06]  /*4810*/  IMAD.MOV.U32 R7, RZ, RZ, R12 ;  /* 0x000000ffff077224 */ /* 0x000fcc00078e000c */
[----:B------:R-:W-:Y:S06]  /*4820*/  @!P5 BRA `(.L_x_1622) ;  /* 0x000000000030d947 */ /* 0x000fec0003800000 */
[----:B------:R-:W-:Y:S01]  /*4830*/  LEA R10, P5, R6, UR8, 0xa ;  /* 0x00000008060a7c11 */ /* 0x000fe2000f8a50ff */
        /* <DEDUP_REMOVED lines=11> */
.L_x_1622:
[----:B------:R-:W-:Y:S05]  /*48f0*/  BSYNC B3 ;  /* 0x0000000000037941 */ /* 0x000fea0003800000 */
.L_x_1621:
[----:B------:R-:W-:Y:S05]  /*4900*/  @!P0 BRA `(.L_x_1620) ;  /* 0x0000000400fc8947 */ /* 0x000fea0003800000 */
[----:B------:R-:W-:Y:S01]  /*4910*/  ISETP.GE.U32.AND P5, PT, R7, 0x100, PT ;  /* 0x000001000700780c */ /* 0x000fe20003fa6070 */
[----:B------:R-:W-:Y:S01]  /*4920*/  BSSY B3, `(.L_x_1623) ;  /* 0x0000012000037945 */ /* 0x000fe20003800000 */
[----:B------:R-:W-:-:S11]  /*4930*/  PLOP3.LUT P0, PT, PT, PT, PT, 0x80, 0x0 ;  /* 0x000000000000781c */ /* 0x000fd60003f0f070 */
[----:B------:R-:W-:Y:S05]  /*4940*/  @!P5 BRA `(.L_x_1624) ;  /* 0x00000000003cd947 */ /* 0x000fea0003800000 */
[C---:B------:R-:W-:Y:S01]  /*4950*/  LEA R18, P0, R6.reuse, UR8, 0xa ;  /* 0x0000000806127c11 */ /* 0x040fe2000f8050ff */
[C---:B------:R-:W-:Y:S02]  /*4960*/  VIADD R13, R7.reuse, 0x400 ;  /* 0x00000400070d7836 */ /* 0x040fe40000000000 */
[C---:B01----:R-:W-:Y:S01]  /*4970*/  VIADD R11, R7.reuse, 0x800 ;  /* 0x00000800070b7836 */ /* 0x043fe20000000000 */
        /* <DEDUP_REMOVED lines=12> */
.L_x_1624:
[----:B------:R-:W-:Y:S05]  /*4a40*/  BSYNC B3 ;  /* 0x0000000000037941 */ /* 0x000fea0003800000 */
.L_x_1623:
[C---:B------:R-:W-:Y:S01]  /*4a50*/  ISETP.GE.U32.AND P5, PT, R7.reuse, 0x100, PT ;  /* 0x000001000700780c */ /* 0x040fe20003fa6070 */
[----:B------:R-:W-:Y:S01]  /*4a60*/  BSSY B3, `(.L_x_1625) ;  /* 0x0000039000037945 */ /* 0x000fe20003800000 */
[----:B012---:R-:W-:-:S04]  /*4a70*/  IADD3 R10, -R7, 0x100, RZ ;  /* 0x00000100070a7810 */ /* 0x007fc80007ffe1ff */
[----:B------:R-:W-:-:S13]  /*4a80*/  ISETP.LE.U32.OR P5, PT, R10, 0x3000, P5 ;  /* 0x000030000a00780c */ /* 0x000fda0002fa3470 */
[----:B------:R-:W-:Y:S05]  /*4a90*/  @P5 BRA `(.L_x_1626) ;  /* 0x0000000000d45947 */ /* 0x000fea0003800000 */
[C---:B------:R-:W-:Y:S02]  /*4aa0*/  LEA R10, P5, R6.reuse, UR8, 0xa ;  /* 0x00000008060a7c11 */ /* 0x040fe4000f8a50ff */
[----:B------:R-:W-:Y:S02]  /*4ab0*/  PLOP3.LUT P0, PT, PT, PT, PT, 0x8, 0x0 ;  /* 0x000000000000781c */ /* 0x000fe40003f0e170 */
[----:B------:R-:W-:-:S11]  /*4ac0*/  LEA.HI.X R11, R6, UR12, RZ, 0xa, P5 ;  /* 0x0000000c060b7c11 */ /* 0x000fd6000a8f54ff */
.L_x_1627:
[----:B0-----:R-:W-:-:S04]  /*4ad0*/  IMAD.WIDE.U32 R12, R7, 0x4, R10 ;  /* 0x00000004070c7825 */ /* 0x001fc800078e000a */
        /* <DEDUP_REMOVED lines=43> */
[----:B------:R-:W-:-:S04]  /*4d90*/  IMAD.WIDE.U32 R18, R25, 0x4, R10 ;  /* 0x0000000419127825 */ /* 0x000fc800078e000a */
[----:B0-----:R-:W-:-:S05]  /*4da0*/  IMAD.WIDE.U32 R12, R21, 0x4, R10 ;  /* 0x00000004150c7825 */ /* 0x001fca00078e000a */
[----:B------:R0:W-:Y:S04]  /*4db0*/  STG.E desc[UR16][R12.64], RZ ;  /* 0x000000ff0c007986 */ /* 0x0001e8000c101910 */
[----:B------:R0:W-:Y:S04]  /*4dc0*/  STG.E desc[UR16][R14.64], RZ ;  /* 0x000000ff0e007986 */ /* 0x0001e8000c101910 */
[----:B------:R0:W-:Y:S01]  /*4dd0*/  STG.E desc[UR16][R18.64], RZ ;  /* 0x000000ff12007986 */ /* 0x0001e2000c101910 */
[----:B------:R-:W-:Y:S05]  /*4de0*/  @!P5 BRA `(.L_x_1627) ;  /* 0xfffffffc0038d947 */ /* 0x000fea000383ffff */
.L_x_1626:
[----:B------:R-:W-:Y:S05]  /*4df0*/  BSYNC B3 ;  /* 0x0000000000037941 */ /* 0x000fea0003800000 */
.L_x_1625:
[C---:B------:R-:W-:Y:S01]  /*4e00*/  ISETP.GE.U32.AND P5, PT, R7.reuse, 0x100, PT ;  /* 0x000001000700780c */ /* 0x040fe20003fa6070 */
[----:B------:R-:W-:Y:S01]  /*4e10*/  BSSY B3, `(.L_x_1628) ;  /* 0x000001f000037945 */ /* 0x000fe20003800000 */
[----:B------:R-:W-:-:S04]  /*4e20*/  IADD3 R10, -R7, 0x100, RZ ;  /* 0x00000100070a7810 */ /* 0x000fc80007ffe1ff */
[----:B------:R-:W-:-:S13]  /*4e30*/  ISETP.LE.U32.OR P5, PT, R10, 0x1000, P5 ;  /* 0x000010000a00780c */ /* 0x000fda0002fa3470 */
[----:B------:R-:W-:Y:S05]  /*4e40*/  @P5 BRA `(.L_x_1629) ;  /* 0x00000000006c5947 */ /* 0x000fea0003800000 */
[C---:B0-----:R-:W-:Y:S01]  /*4e50*/  LEA R18, P0, R6.reuse, UR8, 0xa ;  /* 0x0000000806127c11 */ /* 0x041fe2000f8050ff */
[C---:B------:R-:W-:Y:S02]  /*4e60*/  VIADD R11, R7.reuse, 0x400 ;  /* 0x00000400070b7836 */ /* 0x040fe40000000000 */
        /* <DEDUP_REMOVED lines=8> */
[----:B------:R-:W-:Y:S01]  /*4ef0*/  VIADD R27, R7, 0x1c00 ;  /* 0x00001c00071b7836 */ /* 0x000fe20000000000 */
[----:B------:R1:W-:Y:S01]  /*4f00*/  STG.E desc[UR16][R10.64], RZ ;  /* 0x000000ff0a007986 */ /* 0x0003e2000c101910 */
[----:B0-----:R-:W-:-:S04]  /*4f10*/  IMAD.WIDE.U32 R12, R15, 0x4, R18 ;  /* 0x000000040f0c7825 */ /* 0x001fc800078e0012 */
[--C-:B-1----:R-:W-:Y:S01]  /*4f20*/  IMAD.WIDE.U32 R10, R21, 0x4, R18.reuse ;  /* 0x00000004150a7825 */ /* 0x102fe200078e0012 */
[----:B------:R0:W-:Y:S03]  /*4f30*/  STG.E desc[UR16][R12.64], RZ ;  /* 0x000000ff0c007986 */ /* 0x0001e6000c101910 */
[C---:B------:R-:W-:Y:S01]  /*4f40*/  VIADD R15, R7.reuse, 0x1000 ;  /* 0x00001000070f7836 */ /* 0x040fe20000000000 */
[----:B------:R1:W-:Y:S01]  /*4f50*/  STG.E desc[UR16][R10.64], RZ ;  /* 0x000000ff0a007986 */ /* 0x0003e2000c101910 */
[----:B------:R-:W-:Y:S02]  /*4f60*/  VIADD R21, R7, 0x1400 ;  /* 0x0000140007157836 */ /* 0x000fe40000000000 */
[----:B------:R-:W-:-:S04]  /*4f70*/  IMAD.WIDE.U32 R14, R15, 0x4, R18 ;  /* 0x000000040f0e7825 */ /* 0x000fc800078e0012 */
[--C-:B0-----:R-:W-:Y:S01]  /*4f80*/  IMAD.WIDE.U32 R12, R21, 0x4, R18.reuse ;  /* 0x00000004150c7825 */ /* 0x101fe200078e0012 */
[----:B------:R2:W-:Y:S03]  /*4f90*/  STG.E desc[UR16][R14.64], RZ ;  /* 0x000000ff0e007986 */ /* 0x0005e6000c101910 */
[--C-:B-1----:R-:W-:Y:S01]  /*4fa0*/  IMAD.WIDE.U32 R10, R25, 0x4, R18.reuse ;  /* 0x00000004190a7825 */ /* 0x102fe200078e0012 */
[----:B------:R2:W-:Y:S03]  /*4fb0*/  STG.E desc[UR16][R12.64], RZ ;  /* 0x000000ff0c007986 */ /* 0x0005e6000c101910 */
[----:B------:R-:W-:Y:S01]  /*4fc0*/  IMAD.WIDE.U32 R18, R27, 0x4, R18 ;  /* 0x000000041b127825 */ /* 0x000fe200078e0012 */
[----:B------:R2:W-:Y:S03]  /*4fd0*/  STG.E desc[UR16][R10.64], RZ ;  /* 0x000000ff0a007986 */ /* 0x0005e6000c101910 */
[----:B------:R-:W-:Y:S01]  /*4fe0*/  VIADD R7, R7, 0x2000 ;  /* 0x0000200007077836 */ /* 0x000fe20000000000 */
[----:B------:R2:W-:Y:S06]  /*4ff0*/  STG.E desc[UR16][R18.64], RZ ;  /* 0x000000ff12007986 */ /* 0x0005ec000c101910 */
.L_x_1629:
[----:B------:R-:W-:Y:S05]  /*5000*/  BSYNC B3 ;  /* 0x0000000000037941 */ /* 0x000fea0003800000 */
.L_x_1628:
[----:B------:R-:W-:-:S13]  /*5010*/  ISETP.LT.U32.OR P0, PT, R7, 0x100, P0 ;  /* 0x000001000700780c */ /* 0x000fda0000701470 */
[----:B------:R-:W-:Y:S05]  /*5020*/  @!P0 BRA `(.L_x_1620) ;  /* 0x0000000000348947 */ /* 0x000fea0003800000 */
[C---:B--2---:R-:W-:Y:S01]  /*5030*/  LEA R10, P0, R6.reuse, UR8, 0xa ;  /* 0x00000008060a7c11 */ /* 0x044fe2000f8050ff */
[C---:B0-----:R-:W-:Y:S02]  /*5040*/  VIADD R13, R7.reuse, 0x400 ;  /* 0x00000400070d7836 */ /* 0x041fe40000000000 */
        /* <DEDUP_REMOVED lines=11> */
.L_x_1620:
[----:B------:R-:W-:Y:S05]  /*5100*/  BSYNC B2 ;  /* 0x0000000000027941 */ /* 0x000fea0003800000 */
.L_x_1619:
        /* <DEDUP_REMOVED lines=15> */
.L_x_1631:
        /* <DEDUP_REMOVED lines=9> */
.L_x_1630:
[----:B------:R-:W-:Y:S05]  /*5290*/  WARPSYNC.ALL ;  /* 0x0000000000007948 */ /* 0x000fea0003800000 */
[----:B------:R-:W-:Y:S06]  /*52a0*/  BAR.SYNC.DEFER_BLOCKING 0x0 ;  /* 0x0000000000007b1d */ /* 0x000fec0000010000 */
[----:B------:R-:W-:Y:S02]  /*52b0*/  BSSY B2, `(.L_x_1632) ;  /* 0x00000be000027945 */ /* 0x000fe40003800000 */
[----:B------:R-:W-:Y:S06]  /*52c0*/  BAR.SYNC.DEFER_BLOCKING 0x0 ;  /* 0x0000000000007b1d */ /* 0x000fec0000010000 */
[----:B------:R-:W-:Y:S05]  /*52d0*/  @P4 BRA `(.L_x_1633) ;  /* 0x0000000800ec4947 */ /* 0x000fea0003800000 */
[----:B0-23--:R-:W0:Y:S01]  /*52e0*/  S2R R12, SR_TID.X ;  /* 0x00000000000c7919 */ /* 0x00de220000002100 */
[----:B------:R-:W-:Y:S01]  /*52f0*/  ISETP.NE.AND P5, PT, R16, RZ, PT ;  /* 0x000000ff1000720c */ /* 0x000fe20003fa5270 */
[----:B------:R-:W-:Y:S01]  /*5300*/  BSSY B3, `(.L_x_1634) ;  /* 0x0000014000037945 */ /* 0x000fe20003800000 */
[----:B0-----:R-:W-:-:S04]  /*5310*/  IADD3 R6, -R12, 0xff, RZ ;  /* 0x000000ff0c067810 */ /* 0x001fc80007ffe1ff */
[----:B------:R-:W-:Y:S01]  /*5320*/  ISETP.GE.U32.AND P0, PT, R6, 0xc00, PT ;  /* 0x00000c000600780c */ /* 0x000fe20003f06070 */
[----:B------:R-:W-:-:S06]  /*5330*/  IMAD.MOV.U32 R6, RZ, RZ, R12 ;  /* 0x000000ffff067224 */ /* 0x000fcc00078e000c */
[----:B------:R-:W-:Y:S06]  /*5340*/  @!P5 BRA `(.L_x_1635) ;  /* 0x00000000003cd947 */ /* 0x000fec0003800000 */
[----:B-1----:R-:W-:-:S04]  /*5350*/  LEA R10, P5, R5, UR8, 0xa ;  /* 0x00000008050a7c11 */ /* 0x002fc8000f8a50ff */
        /* <DEDUP_REMOVED lines=14> */
.L_x_1635:
[----:B------:R-:W-:Y:S05]  /*5440*/  BSYNC B3 ;  /* 0x0000000000037941 */ /* 0x000fea0003800000 */
.L_x_1634:
[----:B------:R-:W-:Y:S05]  /*5450*/  @!P0 BRA `(.L_x_1633) ;  /* 0x00000008008c8947 */ /* 0x000fea0003800000 */
[----:B------:R-:W-:Y:S01]  /*5460*/  ISETP.GE.U32.AND P5, PT, R6, 0x100, PT ;  /* 0x000001000600780c */ /* 0x000fe20003fa6070 */
[----:B------:R-:W-:Y:S01]  /*5470*/  BSSY B3, `(.L_x_1636) ;  /* 0x0000017000037945 */ /* 0x000fe20003800000 */
[----:B------:R-:W-:-:S11]  /*5480*/  PLOP3.LUT P0, PT, PT, PT, PT, 0x80, 0x0 ;  /* 0x000000000000781c */ /* 0x000fd60003f0f070 */
[----:B------:R-:W-:Y:S05]  /*5490*/  @!P5 BRA `(.L_x_1637) ;  /* 0x000000000050d947 */ /* 0x000fea0003800000 */
[C---:B------:R-:W-:Y:S01]  /*54a0*/  LEA R18, P0, R5.reuse, UR8, 0xa ;  /* 0x0000000805127c11 */ /* 0x040fe2000f8050ff */
[C---:B--2---:R-:W-:Y:S02]  /*54b0*/  VIADD R13, R6.reuse, 0x400 ;  /* 0x00000400060d7836 */ /* 0x044fe40000000000 */
[C---:B-1----:R-:W-:Y:S01]  /*54c0*/  VIADD R11, R6.reuse, 0x800 ;  /* 0x00000800060b7836 */ /* 0x042fe20000000000 */
[----:B------:R-:W-:Y:S01]  /*54d0*/  LEA.HI.X R19, R5, UR12, RZ, 0xa, P0 ;  /* 0x0000000c05137c11 */ /* 0x000fe200080f54ff */
[C---:B0-----:R-:W-:Y:S02]  /*54e0*/  VIADD R7, R6.reuse, 0xc00 ;  /* 0x00000c0006077836 */ /* 0x041fe40000000000 */
[----:B------:R-:W-:-:S04]  /*54f0*/  IMAD.WIDE.U32 R14, R6, 0x4, R18 ;  /* 0x00000004060e7825 */ /* 0x000fc800078e0012 */
[--C-:B------:R-:W-:Y:S02]  /*5500*/  IMAD.WIDE.U32 R12, R13, 0x4, R18.reuse ;  /* 0x000000040d0c7825 */ /* 0x100fe400078e0012 */
        /* <DEDUP_REMOVED lines=13> */
.L_x_1637:
[----:B------:R-:W-:Y:S05]  /*55e0*/  BSYNC B3 ;  /* 0x0000000000037941 */ /* 0x000fea0003800000 */
.L_x_1636:
[C---:B------:R-:W-:Y:S01]  /*55f0*/  ISETP.GE.U32.AND P5, PT, R6.reuse, 0x100, PT ;  /* 0x000001000600780c */ /* 0x040fe20003fa6070 */
[----:B------:R-:W-:Y:S01]  /*5600*/  BSSY B3, `(.L_x_1638) ;  /* 0x000004a000037945 */ /* 0x000fe20003800000 */
[----:B0-2---:R-:W-:-:S04]  /*5610*/  IADD3 R7, -R6, 0x100, RZ ;  /* 0x0000010006077810 */ /* 0x005fc80007ffe1ff */
[----:B------:R-:W-:-:S13]  /*5620*/  ISETP.LE.U32.OR P5, PT, R7, 0x3000, P5 ;  /* 0x000030000700780c */ /* 0x000fda0002fa3470 */
[----:B------:R-:W-:Y:S05]  /*5630*/  @P5 BRA `(.L_x_1639) ;  /* 0x0000000400185947 */ /* 0x000fea0003800000 */
[C---:B-1----:R-:W-:Y:S02]  /*5640*/  LEA R10, P5, R5.reuse, UR8, 0xa ;  /* 0x00000008050a7c11 */ /* 0x042fe4000f8a50ff */
[----:B------:R-:W-:Y:S02]  /*5650*/  PLOP3.LUT P0, PT, PT, PT, PT, 0x8, 0x0 ;  /* 0x000000000000781c */ /* 0x000fe40003f0e170 */
[----:B------:R-:W-:-:S11]  /*5660*/  LEA.HI.X R11, R5, UR12, RZ, 0xa, P5 ;  /* 0x0000000c050b7c11 */ /* 0x000fd6000a8f54ff */
.L_x_1640:
[C---:B------:R-:W-:Y:S02]  /*5670*/  VIADD R13, R6.reuse, 0x800 ;  /* 0x00000800060d7836 */ /* 0x040fe40000000000 */
[----:B0-----:R-:W-:-:S04]  /*5680*/  IMAD.WIDE.U32 R20, R6, 0x4, R10 ;  /* 0x0000000406147825 */ /* 0x001fc800078e000a */
[----:B------:R-:W-:Y:S02]  /*5690*/  VIADD R15, R6, 0x400 ;  /* 0x00000400060f7836 */ /* 0x000fe40000000000 */
[--C-:B------:R-:W-:Y:S01]  /*56a0*/  IMAD.WIDE.U32 R12, R13, 0x4, R10.reuse ;  /* 0x000000040d0c7825 */ /* 0x100fe200078e000a */
[----:B------:R-:W2:Y:S03]  /*56b0*/  LDG.E R20, desc[UR16][R20.64] ;  /* 0x0000001014147981 */ /* 0x000ea6000c1e1900 */
[----:B------:R-:W-:-:S04]  /*56c0*/  IMAD.WIDE.U32 R14, R15, 0x4, R10 ;  /* 0x000000040f0e7825 */ /* 0x000fc800078e000a */
[C---:B------:R-:W-:Y:S01]  /*56d0*/  VIADD R19, R6.reuse, 0x1000 ;  /* 0x0000100006137836 */ /* 0x040fe20000000000 */
[----:B------:R0:W3:Y:S01]  /*56e0*/  LDG.E R7, desc[UR16][R14.64] ;  /* 0x000000100e077981 */ /* 0x0000e2000c1e1900 */
[----:B------:R-:W-:-:S03]  /*56f0*/  VIADD R25, R6, 0xc00 ;  /* 0x00000c0006197836 */ /* 0x000fc60000000000 */
[----:B------:R1:W4:Y:S01]  /*5700*/  LDG.E R21, desc[UR16][R12.64] ;  /* 0x000000100c157981 */ /* 0x000322000c1e1900 */
[----:B------:R-:W-:-:S04]  /*5710*/  IMAD.WIDE.U32 R18, R19, 0x4, R10 ;  /* 0x0000000413127825 */ /* 0x000fc800078e000a */
[C---:B------:R-:W-:Y:S02]  /*5720*/  VIADD R27, R6.reuse, 0x1400 ;  /* 0x00001400061b7836 */ /* 0x040fe40000000000 */
[--C-:B0-----:R-:W-:Y:S02]  /*5730*/  IMAD.WIDE.U32 R14, R25, 0x4, R10.reuse ;  /* 0x00000004190e7825 */ /* 0x101fe400078e000a */
[----:B------:R0:W3:Y:S02]  /*5740*/  LDG.E R25, desc[UR16][R18.64] ;  /* 0x0000001012197981 */ /* 0x0000e4000c1e1900 */
[C---:B------:R-:W-:Y:S02]  /*5750*/  VIADD R29, R6.reuse, 0x1800 ;  /* 0x00001800061d7836 */ /* 0x040fe40000000000 */
[--C-:B-1----:R-:W-:Y:S01]  /*5760*/  IMAD.WIDE.U32 R12, R27, 0x4, R10.reuse ;  /* 0x000000041b0c7825 */ /* 0x102fe200078e000a */
[----:B------:R1:W3:Y:S03]  /*5770*/  LDG.E R22, desc[UR16][R14.64] ;  /* 0x000000100e167981 */ /* 0x0002e6000c1e1900 */
[----:B0-----:R-:W-:Y:S01]  /*5780*/  VIADD R19, R6, 0x1c00 ;  /* 0x00001c0006137836 */ /* 0x001fe20000000000 */
[----:B------:R0:W3:Y:S01]  /*5790*/  LDG.E R18, desc[UR16][R12.64] ;  /* 0x000000100c127981 */ /* 0x0000e2000c1e1900 */
[----:B-1----:R-:W-:-:S04]  /*57a0*/  IMAD.WIDE.U32 R14, R29, 0x4, R10 ;  /* 0x000000041d0e7825 */ /* 0x002fc800078e000a */
[----:B0-----:R-:W-:Y:S02]  /*57b0*/  IMAD.WIDE.U32 R12, R19, 0x4, R10 ;  /* 0x00000004130c7825 */ /* 0x001fe400078e000a */
[----:B------:R0:W3:Y:S04]  /*57c0*/  LDG.E R14, desc[UR16][R14.64] ;  /* 0x000000100e0e7981 */ /* 0x0000e8000c1e1900 */
[----:B------:R1:W3:Y:S01]  /*57d0*/  LDG.E R19, desc[UR16][R12.64] ;  /* 0x000000100c137981 */ /* 0x0002e2000c1e1900 */
[C---:B------:R-:W-:Y:S01]  /*57e0*/  VIADD R27, R6.reuse, 0x2000 ;  /* 0x00002000061b7836 */ /* 0x040fe20000000000 */
[C---:B0-----:R-:W-:Y:S01]  /*57f0*/  LEA R15, R6.reuse, UR4, 0x2 ;  /* 0x00000004060f7c11 */ /* 0x041fe2000f8e10ff */
[----:B------:R-:W-:-:S04]  /*5800*/  VIADD R29, R6, 0x2400 ;  /* 0x00002400061d7836 */ /* 0x000fc80000000000 */
[--C-:B-1----:R-:W-:Y:S01]  /*5810*/  IMAD.WIDE.U32 R12, R29, 0x4, R10.reuse ;  /* 0x000000041d0c7825 */ /* 0x102fe200078e000a */
[----:B--2---:R-:W-:Y:S04]  /*5820*/  STS [R15+0x400], R20 ;  /* 0x000400140f007388 */ /* 0x004fe80000000800 */
[----:B----4-:R0:W-:Y:S04]  /*5830*/  STS [R15+0x2400], R21 ;  /* 0x002400150f007388 */ /* 0x0101e80000000800 */
[----:B---3--:R1:W-:Y:S01]  /*5840*/  STS [R15+0x1400], R7 ;  /* 0x001400070f007388 */ /* 0x0083e20000000800 */
[----:B0-----:R-:W-:-:S04]  /*5850*/  IMAD.WIDE.U32 R20, R27, 0x4, R10 ;  /* 0x000000041b147825 */ /* 0x001fc800078e000a */
[----:B------:R-:W-:Y:S01]  /*5860*/  VIADD R27, R6, 0x2800 ;  /* 0x00002800061b7836 */ /* 0x000fe20000000000 */
[----:B-1----:R0:W2:Y:S04]  /*5870*/  LDG.E R7, desc[UR16][R20.64] ;  /* 0x0000001014077981 */ /* 0x0020a8000c1e1900 */
[----:B------:R1:W-:Y:S01]  /*5880*/  STS [R15+0x3400], R22 ;  /* 0x003400160f007388 */ /* 0x0003e20000000800 */
[----:B0-----:R-:W-:-:S04]  /*5890*/  IMAD.WIDE.U32 R20, R27, 0x4, R10 ;  /* 0x000000041b147825 */ /* 0x001fc800078e000a */
[----:B------:R-:W-:Y:S01]  /*58a0*/  VIADD R27, R6, 0x2c00 ;  /* 0x00002c00061b7836 */ /* 0x000fe20000000000 */
[----:B-1----:R0:W3:Y:S04]  /*58b0*/  LDG.E R22, desc[UR16][R12.64] ;  /* 0x000000100c167981 */ /* 0x0020e8000c1e1900 */
[----:B------:R1:W-:Y:S04]  /*58c0*/  STS [R15+0x4400], R25 ;  /* 0x004400190f007388 */ /* 0x0003e80000000800 */
[----:B------:R4:W-:Y:S01]  /*58d0*/  STS [R15+0x6400], R14 ;  /* 0x0064000e0f007388 */ /* 0x0009e20000000800 */
[----:B0-----:R-:W-:-:S03]  /*58e0*/  IMAD.WIDE.U32 R12, R27, 0x4, R10 ;  /* 0x000000041b0c7825 */ /* 0x001fc600078e000a */
[----:B------:R-:W-:Y:S01]  /*58f0*/  STS [R15+0x5400], R18 ;  /* 0x005400120f007388 */ /* 0x000fe20000000800 */
[C---:B------:R-:W-:Y:S02]  /*5900*/  VIADD R27, R6.reuse, 0x3000 ;  /* 0x00003000061b7836 */ /* 0x040fe40000000000 */
[----:B-1----:R-:W-:Y:S01]  /*5910*/  VIADD R25, R6, 0x3400 ;  /* 0x0000340006197836 */ /* 0x002fe20000000000 */
[----:B------:R0:W-:Y:S04]  /*5920*/  STS [R15+0x7400], R19 ;  /* 0x007400130f007388 */ /* 0x0001e80000000800 */
[----:B----4-:R1:W4:Y:S04]  /*5930*/  LDG.E R14, desc[UR16][R12.64] ;  /* 0x000000100c0e7981 */ /* 0x010328000c1e1900 */
[----:B------:R-:W4:Y:S01]  /*5940*/  LDG.E R20, desc[UR16][R20.64] ;  /* 0x0000001014147981 */ /* 0x000f22000c1e1900 */
[----:B0-----:R-:W-:-:S04]  /*5950*/  IMAD.WIDE.U32 R18, R25, 0x4, R10 ;  /* 0x0000000419127825 */ /* 0x001fc800078e000a */
[--C-:B-1----:R-:W-:Y:S02]  /*5960*/  IMAD.WIDE.U32 R12, R27, 0x4, R10.reuse ;  /* 0x000000041b0c7825 */ /* 0x102fe400078e000a */
[----:B------:R-:W4:Y:S02]  /*5970*/  LDG.E R18, desc[UR16][R18.64] ;  /* 0x0000001012127981 */ /* 0x000f24000c1e1900 */
[----:B------:R-:W-:Y:S02]  /*5980*/  VIADD R25, R6, 0x3800 ;  /* 0x0000380006197836 */ /* 0x000fe40000000000 */
[----:B------:R0:W4:Y:S02]  /*5990*/  LDG.E R21, desc[UR16][R12.64] ;  /* 0x000000100c157981 */ /* 0x000124000c1e1900 */
[----:B0-----:R-:W-:-:S04]  /*59a0*/  IMAD.WIDE.U32 R12, R25, 0x4, R10 ;  /* 0x00000004190c7825 */ /* 0x001fc800078e000a */
[----:B------:R-:W-:Y:S01]  /*59b0*/  VIADD R25, R6, 0x3c00 ;  /* 0x00003c0006197836 */ /* 0x000fe20000000000 */
[----:B------:R0:W4:Y:S03]  /*59c0*/  LDG.E R26, desc[UR16][R12.64] ;  /* 0x000000100c1a7981 */ /* 0x000126000c1e1900 */
[----:B0-----:R-:W-:-:S05]  /*59d0*/  IMAD.WIDE.U32 R12, R25, 0x4, R10 ;  /* 0x00000004190c7825 */ /* 0x001fca00078e000a */
[----:B------:R-:W4:Y:S01]  /*59e0*/  LDG.E R28, desc[UR16][R12.64] ;  /* 0x000000100c1c7981 */ /* 0x000f22000c1e1900 */
[----:B------:R-:W-:-:S05]  /*59f0*/  VIADD R6, R6, 0x4000 ;  /* 0x0000400006067836 */ /* 0x000fca0000000000 */
[----:B------:R-:W-:Y:S01]  /*5a00*/  ISETP.GE.U32.AND P5, PT, R6, -0x2f00, PT ;  /* 0xffffd1000600780c */ /* 0x000fe20003fa6070 */
        /* <DEDUP_REMOVED lines=9> */
.L_x_1639:
[----:B------:R-:W-:Y:S05]  /*5aa0*/  BSYNC B3 ;  /* 0x0000000000037941 */ /* 0x000fea0003800000 */
.L_x_1638:
[C---:B------:R-:W-:Y:S01]  /*5ab0*/  ISETP.GE.U32.AND P5, PT, R6.reuse, 0x100, PT ;  /* 0x000001000600780c */ /* 0x040fe20003fa6070 */
[----:B------:R-:W-:Y:S01]  /*5ac0*/  BSSY B3, `(.L_x_1641) ;  /* 0x0000028000037945 */ /* 0x000fe20003800000 */
[----:B0-----:R-:W-:-:S04]  /*5ad0*/  IADD3 R7, -R6, 0x100, RZ ;  /* 0x0000010006077810 */ /* 0x001fc80007ffe1ff */
[----:B------:R-:W-:-:S13]  /*5ae0*/  ISETP.LE.U32.OR P5, PT, R7, 0x1000, P5 ;  /* 0x000010000700780c */ /* 0x000fda0002fa3470 */
[----:B------:R-:W-:Y:S05]  /*5af0*/  @P5 BRA `(.L_x_1642) ;  /* 0x0000000000905947 */ /* 0x000fea0003800000 */
[----:B-1----:R-:W-:-:S04]  /*5b00*/  LEA R10, P0, R5, UR8, 0xa ;  /* 0x00000008050a7c11 */ /* 0x002fc8000f8050ff */
[----:B------:R-:W-:Y:S01]  /*5b10*/  LEA.HI.X R11, R5, UR12, RZ, 0xa, P0 ;  /* 0x0000000c050b7c11 */ /* 0x000fe200080f54ff */
[C---:B------:R-:W-:Y:S02]  /*5b20*/  VIADD R7, R6.reuse, 0x400 ;  /* 0x0000040006077836 */ /* 0x040fe40000000000 */
[----:B------:R-:W-:-:S05]  /*5b30*/  IMAD.WIDE.U32 R12, R6, 0x4, R10 ;  /* 0x00000004060c7825 */ /* 0x000fca00078e000a */
[----:B------:R0:W2:Y:S01]  /*5b40*/  LDG.E R18, desc[UR16][R12.64] ;  /* 0x000000100c127981 */ /* 0x0000a2000c1e1900 */
[C---:B------:R-:W-:Y:S02]  /*5b50*/  VIADD R21, R6.reuse, 0xc00 ;  /* 0x00000c0006157836 */ /* 0x040fe40000000000 */
[C---:B------:R-:W-:Y:S02]  /*5b60*/  VIADD R15, R6.reuse, 0x800 ;  /* 0x00000800060f7836 */ /* 0x040fe40000000000 */
[----:B------:R-:W-:Y:S02]  /*5b70*/  VIADD R25, R6, 0x1000 ;  /* 0x0000100006197836 */ /* 0x000fe40000000000 */
[----:B------:R-:W-:-:S04]  /*5b80*/  IMAD.WIDE.U32 R14, R15, 0x4, R10 ;  /* 0x000000040f0e7825 */ /* 0x000fc800078e000a */
[--C-:B0-----:R-:W-:Y:S01]  /*5b90*/  IMAD.WIDE.U32 R12, R7, 0x4, R10.reuse ;  /* 0x00000004070c7825 */ /* 0x101fe200078e000a */
[----:B------:R-:W3:Y:S04]  /*5ba0*/  LDG.E R19, desc[UR16][R14.64] ;  /* 0x000000100e137981 */ /* 0x000ee8000c1e1900 */
[----:B------:R0:W4:Y:S01]  /*5bb0*/  LDG.E R7, desc[UR16][R12.64] ;  /* 0x000000100c077981 */ /* 0x000122000c1e1900 */
[----:B------:R-:W-:Y:S02]  /*5bc0*/  VIADD R27, R6, 0x1800 ;  /* 0x00001800061b7836 */ /* 0x000fe40000000000 */
[----:B0-----:R-:W-:-:S04]  /*5bd0*/  IMAD.WIDE.U32 R12, R21, 0x4, R10 ;  /* 0x00000004150c7825 */ /* 0x001fc800078e000a */
[C---:B------:R-:W-:Y:S01]  /*5be0*/  VIADD R21, R6.reuse, 0x1400 ;  /* 0x0000140006157836 */ /* 0x040fe20000000000 */
[----:B------:R0:W4:Y:S01]  /*5bf0*/  LDG.E R20, desc[UR16][R12.64] ;  /* 0x000000100c147981 */ /* 0x000122000c1e1900 */
[----:B------:R-:W-:Y:S02]  /*5c00*/  VIADD R29, R6, 0x1c00 ;  /* 0x00001c00061d7836 */ /* 0x000fe40000000000 */
[----:B------:R-:W-:-:S04]  /*5c10*/  IMAD.WIDE.U32 R14, R21, 0x4, R10 ;  /* 0x00000004150e7825 */ /* 0x000fc800078e000a */
[--C-:B0-----:R-:W-:Y:S02]  /*5c20*/  IMAD.WIDE.U32 R12, R25, 0x4, R10.reuse ;  /* 0x00000004190c7825 */ /* 0x101fe400078e000a */
[----:B------:R-:W4:Y:S04]  /*5c30*/  LDG.E R25, desc[UR16][R14.64] ;  /* 0x000000100e197981 */ /* 0x000f28000c1e1900 */
        /* <DEDUP_REMOVED lines=16> */
.L_x_1642:
[----:B------:R-:W-:Y:S05]  /*5d40*/  BSYNC B3 ;  /* 0x0000000000037941 */ /* 0x000fea0003800000 */
.L_x_1641:
[----:B------:R-:W-:-:S13]  /*5d50*/  ISETP.LT.U32.OR P0, PT, R6, 0x100, P0 ;  /* 0x000001000600780c */ /* 0x000fda0000701470 */
[----:B------:R-:W-:Y:S05]  /*5d60*/  @!P0 BRA `(.L_x_1633) ;  /* 0x0000000000488947 */ /* 0x000fea0003800000 */
[C---:B-1----:R-:W-:Y:S01]  /*5d70*/  LEA R10, P0, R5.reuse, UR8, 0xa ;  /* 0x00000008050a7c11 */ /* 0x042fe2000f8050ff */
[C---:B------:R-:W-:Y:S02]  /*5d80*/  VIADD R13, R6.reuse, 0x400 ;  /* 0x00000400060d7836 */ /* 0x040fe40000000000 */
[C---:B------:R-:W-:Y:S01]  /*5d90*/  VIADD R15, R6.reuse, 0x800 ;  /* 0x00000800060f7836 */ /* 0x040fe20000000000 */
[----:B0-----:R-:W-:Y:S01]  /*5da0*/  LEA.HI.X R11, R5, UR12, RZ, 0xa, P0 ;  /* 0x0000000c050b7c11 */ /* 0x001fe200080f54ff */
[C---:B------:R-:W-:Y:S02]  /*5db0*/  VIADD R5, R6.reuse, 0xc00 ;  /* 0x00000c0006057836 */ /* 0x040fe40000000000 */
        /* <DEDUP_REMOVED lines=13> */
.L_x_1633:
[----:B------:R-:W-:Y:S05]  /*5e90*/  BSYNC B2 ;  /* 0x0000000000027941 */ /* 0x000fea0003800000 */
.L_x_1632:
[----:B---3--:R-:W3:Y:S01]  /*5ea0*/  @!P2 S2R R6, SR_CgaCtaId ;  /* 0x000000000006a919 */ /* 0x008ee20000008800 */
[----:B0-----:R-:W-:Y:S01]  /*5eb0*/  @!P2 MOV R5, 0x400 ;  /* 0x000004000005a802 */ /* 0x001fe20000000f00 */
[----:B------:R-:W-:Y:S01]  /*5ec0*/  BSSY B2, `(.L_x_1643) ;  /* 0x000000c000027945 */ /* 0x000fe20003800000 */
[----:B-12---:R-:W-:Y:S01]  /*5ed0*/  IMAD.MOV.U32 R11, RZ, RZ, RZ ;  /* 0x000000ffff0b7224 */ /* 0x006fe200078e00ff */
[----:B------:R-:W0:Y:S01]  /*5ee0*/  S2R R18, SR_TID.X ;  /* 0x0000000000127919 */ /* 0x000e220000002100 */
[----:B------:R-:W-:Y:S01]  /*5ef0*/  IMAD.MOV.U32 R7, RZ, RZ, RZ ;  /* 0x000000ffff077224 */ /* 0x000fe200078e00ff */
[----:B------:R-:W-:Y:S01]  /*5f00*/  BAR.SYNC.DEFER_BLOCKING 0x0 ;  /* 0x0000000000007b1d */ /* 0x000fe20000010000 */
[----:B---3--:R-:W-:-:S05]  /*5f10*/  @!P2 LEA R5, R6, R5, 0x18 ;  /* 0x000000050605a211 */ /* 0x008fca00078ec0ff */
[----:B------:R-:W-:Y:S05]  /*5f20*/  @P4 BRA `(.L_x_1644) ;  /* 0x0000000000144947 */ /* 0x000fea0003800000 */
[----:B0-----:R-:W-:Y:S01]  /*5f30*/  VIADD R6, R18, 0x1 ;  /* 0x0000000112067836 */ /* 0x001fe20000000000 */
[----:B------:R-:W-:Y:S04]  /*5f40*/  LDS R7, [R0+0x400] ;  /* 0x0004000000077984 */ /* 0x000fe80000000800 */
[----:B------:R-:W-:-:S13]  /*5f50*/  ISETP.GT.U32.AND P0, PT, R6, 0xff, PT ;  /* 0x000000ff0600780c */ /* 0x000fda0003f04070 */
[----:B------:R-:W0:Y:S02]  /*5f60*/  @!P0 LDS R6, [R0+0x404] ;  /* 0x0004040000068984 */ /* 0x000e240000000800 */
[----:B0-----:R-:W-:-:S07]  /*5f70*/  @!P0 IMAD.IADD R7, R7, 0x1, R6 ;  /* 0x0000000107078824 */ /* 0x001fce00078e0206 */
.L_x_1644:
[----:B------:R-:W-:Y:S05]  /*5f80*/  BSYNC B2 ;  /* 0x0000000000027941 */ /* 0x000fea0003800000 */
.L_x_1643:
[----:B------:R-:W-:Y:S01]  /*5f90*/  BAR.SYNC.DEFER_BLOCKING 0x0 ;  /* 0x0000000000007b1d */ /* 0x000fe20000010000 */
[----:B------:R-:W-:-:S05]  /*5fa0*/  IMAD.MOV.U32 R13, RZ, RZ, RZ ;  /* 0x000000ffff0d7224 */ /* 0x000fca00078e00ff */
[----:B------:R-:W-:Y:S01]  /*5fb0*/  BSSY B2, `(.L_x_1645) ;  /* 0x0000009000027945 */ /* 0x000fe20003800000 */
[----:B------:R1:W-:Y:S01]  /*5fc0*/  @!P4 STS [R0+0x400], R7 ;  /* 0x000400070000c388 */ /* 0x0003e20000000800 */
[----:B------:R-:W-:Y:S06]  /*5fd0*/  BAR.SYNC.DEFER_BLOCKING 0x0 ;  /* 0x0000000000007b1d */ /* 0x000fec0000010000 */
[----:B------:R-:W-:Y:S05]  /*5fe0*/  @P4 BRA `(.L_x_1646) ;  /* 0x0000000000144947 */ /* 0x000fea0003800000 */
[----:B0-----:R-:W-:Y:S01]  /*5ff0*/  VIADD R6, R18, 0x2 ;  /* 0x0000000212067836 */ /* 0x001fe20000000000 */
[----:B------:R-:W-:Y:S04]  /*6000*/  LDS R11, [R0+0x400] ;  /* 0x00040000000b7984 */ /* 0x000fe80000000800 */
[----:B------:R-:W-:-:S13]  /*6010*/  ISETP.GT.U32.AND P0, PT, R6, 0xff, PT ;  /* 0x000000ff0600780c */ /* 0x000fda0003f04070 */
[----:B------:R-:W0:Y:S02]  /*6020*/  @!P0 LDS R6, [R0+0x408] ;  /* 0x0004080000068984 */ /* 0x000e240000000800 */
[----:B0-----:R-:W-:-:S07]  /*6030*/  @!P0 IMAD.IADD R11, R11, 0x1, R6 ;  /* 0x000000010b0b8824 */ /* 0x001fce00078e0206 */
.L_x_1646:
[----:B------:R-:W-:Y:S05]  /*6040*/  BSYNC B2 ;  /* 0x0000000000027941 */ /* 0x000fea0003800000 */
.L_x_1645:
[----:B------:R-:W-:Y:S01]  /*6050*/  BAR.SYNC.DEFER_BLOCKING 0x0 ;  /* 0x0000000000007b1d */ /* 0x000fe20000010000 */
[----:B-1----:R-:W-:-:S05]  /*6060*/  IMAD.MOV.U32 R7, RZ, RZ, RZ ;  /* 0x000000ffff077224 */ /* 0x002fca00078e00ff */
        /* <DEDUP_REMOVED lines=9> */
.L_x_1648:
[----:B------:R-:W-:Y:S05]  /*6100*/  BSYNC B2 ;  /* 0x0000000000027941 */ /* 0x000fea0003800000 */
.L_x_1647:
        /* <DEDUP_REMOVED lines=11> */
.L_x_1650:
[----:B------:R-:W-:Y:S05]  /*61c0*/  BSYNC B2 ;  /* 0x0000000000027941 */ /* 0x000fea0003800000 */
.L_x_1649:
        /* <DEDUP_REMOVED lines=11> */
.L_x_1652:
[----:B------:R-:W-:Y:S05]  /*6280*/  BSYNC B2 ;  /* 0x0000000000027941 */ /* 0x000fea0003800000 */
.L_x_1651:
        /* <DEDUP_REMOVED lines=11> */
.L_x_1654:
[----:B------:R-:W-:Y:S05]  /*6340*/  BSYNC B2 ;  /* 0x0000000000027941 */ /* 0x000fea0003800000 */
.L_x_1653:
[----:B------:R-:W-:Y:S01]  /*6350*/  BAR.SYNC.DEFER_BLOCKING 0x0 ;  /* 0x0000000000007b1d */ /* 0x000fe20000010000 */
[----:B--2---:R-:W-:-:S05]  /*6360*/  IMAD.MOV.U32 R11, RZ, RZ, RZ ;  /* 0x000000ffff0b7224 */ /* 0x004fca00078e00ff */
        /* <DEDUP_REMOVED lines=9> */
.L_x_1656:
[----:B------:R-:W-:Y:S05]  /*6400*/  BSYNC B2 ;  /* 0x0000000000027941 */ /* 0x000fea0003800000 */
.L_x_1655:
[----:B------:R-:W-:Y:S01]  /*6410*/  BAR.SYNC.DEFER_BLOCKING 0x0 ;  /* 0x0000000000007b1d */ /* 0x000fe20000010000 */
[----:B------:R-:W-:Y:S02]  /*6420*/  IMAD.MOV.U32 R6, RZ, RZ, RZ ;  /* 0x000000ffff067224 */ /* 0x000fe400078e00ff */
[----:B-1----:R-:W-:-:S03]  /*6430*/  IMAD.MOV.U32 R7, RZ, RZ, R9 ;  /* 0x000000ffff077224 */ /* 0x002fc600078e0009 */
        /* <DEDUP_REMOVED lines=9> */
.L_x_1658:
[----:B------:R-:W-:Y:S05]  /*64d0*/  BSYNC B2 ;  /* 0x0000000000027941 */ /* 0x000fea0003800000 */
.L_x_1657:
[----:B------:R-:W-:Y:S06]  /*64e0*/  BAR.SYNC.DEFER_BLOCKING 0x0 ;  /* 0x0000000000007b1d */ /* 0x000fec0000010000 */
[----:B------:R-:W-:Y:S01]  /*64f0*/  BSSY B2, `(.L_x_1659) ;  /* 0x0000012000027945 */ /* 0x000fe20003800000 */
[----:B------:R3:W-:Y:S01]  /*6500*/  @!P4 STS [R0+0x400], R11 ;  /* 0x0004000b0000c388 */ /* 0x0007e20000000800 */
[----:B------:R-:W-:Y:S06]  /*6510*/  BAR.SYNC.DEFER_BLOCKING 0x0 ;  /* 0x0000000000007b1d */ /* 0x000fec0000010000 */
[----:B------:R3:W-:Y:S02]  /*6520*/  @!P2 STS.64 [R5+0x808], R6 ;  /* 0x000808060500a388 */ /* 0x0007e40000000a00 */
[----:B------:R-:W-:Y:S06]  /*6530*/  BAR.SYNC.DEFER_BLOCKING 0x0 ;  /* 0x0000000000007b1d */ /* 0x000fec0000010000 */
[----:B------:R-:W-:Y:S05]  /*6540*/  @P4 BRA `(.L_x_1660) ;  /* 0x0000000000304947 */ /* 0x000fea0003800000 */
[----:B0--3--:R-:W-:Y:S01]  /*6550*/  VIADD R5, R18, 0x1 ;  /* 0x0000000112057836 */ /* 0x009fe20000000000 */
[----:B------:R-:W-:Y:S01]  /*6560*/  LDS R6, [R0+0x400] ;  /* 0x0004000000067984 */ /* 0x000fe20000000800 */
[----:B------:R-:W-:-:S03]  /*6570*/  IMAD.MOV.U32 R10, RZ, RZ, RZ ;  /* 0x000000ffff0a7224 */ /* 0x000fc600078e00ff */
[----:B------:R-:W-:-:S13]  /*6580*/  ISETP.GT.U32.AND P0, PT, R5, 0xff, PT ;  /* 0x000000ff0500780c */ /* 0x000fda0003f04070 */
[----:B------:R-:W0:Y:S02]  /*6590*/  @!P0 LDS R10, [R0+0x404] ;  /* 0x00040400000a8984 */ /* 0x000e240000000800 */
[----:B0-----:R-:W-:-:S04]  /*65a0*/  ISETP.GT.U32.AND P0, PT, R9, R10, PT ;  /* 0x0000000a0900720c */ /* 0x001fc80003f04070 */
[----:B------:R-:W-:-:S13]  /*65b0*/  ISETP.LT.U32.OR P0, PT, R6, R9, !P0 ;  /* 0x000000090600720c */ /* 0x000fda0004701470 */
[----:B------:R-:W0:Y:S01]  /*65c0*/  @!P0 S2R R6, SR_CgaCtaId ;  /* 0x0000000000068919 */ /* 0x000e220000008800 */
[----:B------:R-:W-:Y:S01]  /*65d0*/  @!P0 MOV R5, 0x400 ;  /* 0x0000040000058802 */ /* 0x000fe20000000f00 */
[----:B------:R-:W-:-:S03]  /*65e0*/  @!P0 IMAD.IADD R19, R9, 0x1, -R10 ;  /* 0x0000000109138824 */ /* 0x000fc600078e0a0a */
[----:B0-----:R-:W-:-:S05]  /*65f0*/  @!P0 LEA R5, R6, R5, 0x18 ;  /* 0x0000000506058211 */ /* 0x001fca00078ec0ff */
[----:B------:R4:W-:Y:S02]  /*6600*/  @!P0 STS.64 [R5+0x808], R18 ;  /* 0x0008081205008388 */ /* 0x0009e40000000a00 */
.L_x_1660:
[----:B------:R-:W-:Y:S05]  /*6610*/  BSYNC B2 ;  /* 0x0000000000027941 */ /* 0x000fea0003800000 */
.L_x_1659:
[----:B------:R-:W-:Y:S06]  /*6620*/  BAR.SYNC.DEFER_BLOCKING 0x0 ;  /* 0x0000000000007b1d */ /* 0x000fec0000010000 */
[----:B------:R-:W-:Y:S04]  /*6630*/  BSSY B2, `(.L_x_1661) ;  /* 0x000000b000027945 */ /* 0x000fe80003800000 */
[----:B------:R-:W-:Y:S05]  /*6640*/  @P2 BRA `(.L_x_1662) ;  /* 0x0000000000242947 */ /* 0x000fea0003800000 */
[----:B------:R-:W0:Y:S01]  /*6650*/  S2UR UR14, SR_CgaCtaId ;  /* 0x00000000000e79c3 */ /* 0x000e220000008800 */
[----:B------:R-:W-:Y:S01]  /*6660*/  UMOV UR4, 0x400 ;  /* 0x0000040000047882 */ /* 0x000fe20000000000 */
[----:B---34-:R-:W-:-:S04]  /*6670*/  IMAD.MOV.U32 R5, RZ, RZ, -0x8 ;  /* 0xfffffff8ff057424 */ /* 0x018fc800078e00ff */
[----:B------:R-:W-:Y:S01]  /*6680*/  IMAD R5, R4, R5, 0x18 ;  /* 0x0000001804057424 */ /* 0x000fe200078e0205 */
[----:B0-----:R-:W-:-:S09]  /*6690*/  ULEA UR4, UR14, UR4, 0x18 ;  /* 0x000000040e047291 */ /* 0x001fd2000f8ec03f */
[----:B------:R-:W0:Y:S02]  /*66a0*/  LDS.64 R6, [UR4+0x808] ;  /* 0x00080804ff067984 */ /* 0x000e240008000a00 */
[----:B0-----:R-:W-:-:S04]  /*66b0*/  SHF.L.U32 R5, R6, R5, RZ ;  /* 0x0000000506057219 */ /* 0x001fc800000006ff */
[----:B------:R-:W-:-:S05]  /*66c0*/  LOP3.LUT R6, R5, R8, RZ, 0xfc, !PT ;  /* 0x0000000805067212 */ /* 0x000fca00078efcff */
[----:B------:R0:W-:Y:S02]  /*66d0*/  STS.64 [UR4+0x800], R6 ;  /* 0x00080006ff007988 */ /* 0x0001e40008000a04 */
.L_x_1662:
[----:B------:R-:W-:Y:S05]  /*66e0*/  BSYNC B2 ;  /* 0x0000000000027941 */ /* 0x000fea0003800000 */
.L_x_1661:
[----:B---34-:R-:W3:Y:S01]  /*66f0*/  LDL.LU R5, [R1+0x28] ;  /* 0x0000280001057983 */ /* 0x018ee20000300800 */
[----:B------:R-:W-:Y:S01]  /*6700*/  VIADD R4, R4, 0x1 ;  /* 0x0000000104047836 */ /* 0x000fe20000000000 */
[----:B------:R-:W-:Y:S04]  /*6710*/  BAR.SYNC.DEFER_BLOCKING 0x0 ;  /* 0x0000000000007b1d */ /* 0x000fe80000010000 */
[----:B------:R-:W-:Y:S01]  /*6720*/  ISETP.GE.U32.AND P0, PT, R4, 0x4, PT ;  /* 0x000000040400780c */ /* 0x000fe20003f06070 */
[----:B---3--:R-:W-:-:S05]  /*6730*/  VIADD R5, R5, 0x1 ;  /* 0x0000000105057836 */ /* 0x008fca0000000000 */
[----:B------:R3:W-:Y:S07]  /*6740*/  STL [R1+0x28], R5 ;  /* 0x0000280501007387 */ /* 0x0007ee0000100800 */
[----:B------:R-:W-:Y:S05]  /*6750*/  @!P0 BRA `(.L_x_1663) ;  /* 0xffffffd000b48947 */ /* 0x000fea000383ffff */
[----:B------:R-:W4:Y:S01]  /*6760*/  S2UR UR14, SR_CgaCtaId ;  /* 0x00000000000e79c3 */ /* 0x000f220000008800 */
[----:B------:R-:W-:Y:S01]  /*6770*/  UMOV UR4, 0x400 ;  /* 0x0000040000047882 */ /* 0x000fe20000000000 */
[----:B------:R-:W-:Y:S01]  /*6780*/  BSSY B2, `(.L_x_1664) ;  /* 0x0000047000027945 */ /* 0x000fe20003800000 */
[----:B------:R-:W-:Y:S01]  /*6790*/  IMAD.MOV.U32 R4, RZ, RZ, RZ ;  /* 0x000000ffff047224 */ /* 0x000fe200078e00ff */
[----:B----4-:R-:W-:-:S06]  /*67a0*/  ULEA UR4, UR14, UR4, 0x18 ;  /* 0x000000040e047291 */ /* 0x010fcc000f8ec03f */
[----:B------:R-:W-:-:S05]  /*67b0*/  IMAD.U32 R29, RZ, RZ, UR4 ;  /* 0x00000004ff1d7e24 */ /* 0x000fca000f8e00ff */
[----:B------:R4:W0:Y:S04]  /*67c0*/  LDS R8, [R29+0x800] ;  /* 0x000800001d087984 */ /* 0x0008280000000800 */
[----:B------:R4:W-:Y:S01]  /*67d0*/  @!P2 STS [R29+0x400], RZ ;  /* 0x000400ff1d00a388 */ /* 0x0009e20000000800 */
[----:B------:R-:W-:Y:S06]  /*67e0*/  BAR.SYNC.DEFER_BLOCKING 0x0 ;  /* 0x0000000000007b1d */ /* 0x000fec0000010000 */
[----:B------:R-:W-:Y:S05]  /*67f0*/  @P3 BRA `(.L_x_1665) ;  /* 0x0000000000fc3947 */ /* 0x000fea0003800000 */
[----:B---3--:R-:W3:Y:S01]  /*6800*/  S2R R5, SR_TID.X ;  /* 0x0000000000057919 */ /* 0x008ee20000002100 */
[----:B------:R-:W-:Y:S01]  /*6810*/  IMAD.MOV.U32 R4, RZ, RZ, RZ ;  /* 0x000000ffff047224 */ /* 0x000fe200078e00ff */
[----:B------:R-:W-:Y:S01]  /*6820*/  BSSY B3, `(.L_x_1666) ;  /* 0x0000024000037945 */ /* 0x000fe20003800000 */
[----:B---3--:R-:W-:-:S13]  /*6830*/  ISETP.GE.U32.AND P5, PT, R5, R2, PT ;  /* 0x000000020500720c */ /* 0x008fda0003fa6070 */
[C---:B0-----:R-:W-:Y:S02]  /*6840*/  @P5 IMAD R7, R5.reuse, 0x4, R29 ;  /* 0x0000000405075824 */ /* 0x041fe400078e021d */
[----:B------:R-:W-:-:S04]  /*6850*/  @P5 VIADD R5, R5, 0x400 ;  /* 0x0000040005055836 */ /* 0x000fc80000000000 */
[----:B------:R-:W0:Y:S01]  /*6860*/  @P5 LDS R7, [R7+0x820] ;  /* 0x0008200007075984 */ /* 0x000e220000000800 */
[C---:B------:R-:W-:Y:S01]  /*6870*/  IMAD.IADD R6, R2.reuse, 0x1, -R5 ;  /* 0x0000000102067824 */ /* 0x040fe200078e0a05 */
[----:B------:R-:W-:-:S04]  /*6880*/  ISETP.GT.U32.AND P4, PT, R2, R5, PT ;  /* 0x000000050200720c */ /* 0x000fc80003f84070 */
[----:B------:R-:W-:Y:S01]  /*6890*/  ISETP.LE.U32.OR P4, PT, R6, 0xc00, !P4 ;  /* 0x00000c000600780c */ /* 0x000fe20006783470 */
[----:B------:R-:W-:Y:S01]  /*68a0*/  @P5 IMAD.MOV.U32 R6, RZ, RZ, 0x1 ;  /* 0x00000001ff065424 */ /* 0x000fe200078e00ff */
[----:B0-----:R-:W-:-:S13]  /*68b0*/  ISETP.GT.U32.OR P0, PT, R7, R8, !P5 ;  /* 0x000000080700720c */ /* 0x001fda0006f04470 */
[----:B------:R-:W-:Y:S01]  /*68c0*/  @!P0 IMAD.MOV R6, RZ, RZ, R4 ;  /* 0x000000ffff068224 */ /* 0x000fe200078e0204 */
[----:B------:R-:W-:-:S03]  /*68d0*/  PLOP3.LUT P0, PT, P5, PT, PT, 0x8, 0x0 ;  /* 0x000000000000781c */ /* 0x000fc60002f0e170 */
[----:B------:R-:W-:Y:S01]  /*68e0*/  @P5 IMAD.MOV.U32 R4, RZ, RZ, R6 ;  /* 0x000000ffff045224 */ /* 0x000fe200078e0006 */
[----:B------:R-:W-:Y:S09]  /*68f0*/  @P4 BRA `(.L_x_1667) ;  /* 0x0000000000584947 */ /* 0x000ff20003800000 */
[----:B------:R-:W-:Y:S01]  /*6900*/  PLOP3.LUT P0, PT, PT, PT, PT, 0x8, 0x0 ;  /* 0x000000000000781c */ /* 0x000fe20003f0e170 */
[----:B------:R-:W-:-:S12]  /*6910*/  VIADD R10, R2, 0xfffff400 ;  /* 0xfffff400020a7836 */ /* 0x000fd80000000000 */
.L_x_1668:
[C---:B------:R-:W-:Y:S02]  /*6920*/  IMAD R6, R5.reuse, 0x4, R29 ;  /* 0x0000000405067824 */ /* 0x040fe400078e021d */
[----:B------:R-:W-:-:S03]  /*6930*/  VIADD R5, R5, 0x1000 ;  /* 0x0000100005057836 */ /* 0x000fc60000000000 */
[----:B------:R-:W0:Y:S04]  /*6940*/  LDS R7, [R6+0x820] ;  /* 0x0008200006077984 */ /* 0x000e280000000800 */
[----:B------:R-:W3:Y:S04]  /*6950*/  LDS R9, [R6+0x1820] ;  /* 0x0018200006097984 */ /* 0x000ee80000000800 */
[----:B------:R-:W1:Y:S04]  /*6960*/  LDS R11, [R6+0x2820] ;  /* 0x00282000060b7984 */ /* 0x000e680000000800 */
[----:B--2---:R-:W2:Y:S01]  /*6970*/  LDS R13, [R6+0x3820] ;  /* 0x00382000060d7984 */ /* 0x004ea20000000800 */
[-C--:B0-----:R-:W-:Y:S01]  /*6980*/  ISETP.GT.U32.AND P4, PT, R7, R8.reuse, PT ;  /* 0x000000080700720c */ /* 0x081fe20003f84070 */
[----:B------:R-:W-:Y:S01]  /*6990*/  VIADD R7, R4, 0x1 ;  /* 0x0000000104077836 */ /* 0x000fe20000000000 */
[----:B---3--:R-:W-:-:S11]  /*69a0*/  ISETP.GT.U32.AND P5, PT, R9, R8, PT ;  /* 0x000000080900720c */ /* 0x008fd60003fa4070 */
[----:B------:R-:W-:Y:S01]  /*69b0*/  @!P4 IMAD.MOV R7, RZ, RZ, R4 ;  /* 0x000000ffff07c224 */ /* 0x000fe200078e0204 */
[----:B-1----:R-:W-:-:S03]  /*69c0*/  ISETP.GT.U32.AND P4, PT, R11, R8, PT ;  /* 0x000000080b00720c */ /* 0x002fc60003f84070 */
[----:B------:R-:W-:Y:S02]  /*69d0*/  VIADD R4, R7, 0x1 ;  /* 0x0000000107047836 */ /* 0x000fe40000000000 */
[----:B------:R-:W-:Y:S01]  /*69e0*/  @!P5 IMAD.MOV R4, RZ, RZ, R7 ;  /* 0x000000ffff04d224 */ /* 0x000fe200078e0207 */
[----:B--2---:R-:W-:-:S03]  /*69f0*/  ISETP.GT.U32.AND P5, PT, R13, R8, PT ;  /* 0x000000080d00720c */ /* 0x004fc60003fa4070 */
[----:B------:R-:W-:-:S04]  /*6a00*/  VIADD R7, R4, 0x1 ;  /* 0x0000000104077836 */ /* 0x000fc80000000000 */
[----:B------:R-:W-:Y:S01]  /*6a10*/  @!P4 IMAD.MOV R7, RZ, RZ, R4 ;  /* 0x000000ffff07c224 */ /* 0x000fe200078e0204 */
[----:B------:R-:W-:-:S03]  /*6a20*/  ISETP.GE.U32.AND P4, PT, R5, R10, PT ;  /* 0x0000000a0500720c */ /* 0x000fc60003f86070 */
[----:B------:R-:W-:Y:S02]  /*6a30*/  VIADD R4, R7, 0x1 ;  /* 0x0000000107047836 */ /* 0x000fe40000000000 */
[----:B------:R-:W-:-:S08]  /*6a40*/  @!P5 IMAD.MOV R4, RZ, RZ, R7 ;  /* 0x000000ffff04d224 */ /* 0x000fd000078e0207 */
[----:B------:R-:W-:Y:S05]  /*6a50*/  @!P4 BRA `(.L_x_1668) ;  /* 0xfffffffc00b0c947 */ /* 0x000fea000383ffff */
.L_x_1667:
[----:B------:R-:W-:Y:S05]  /*6a60*/  BSYNC B3 ;  /* 0x0000000000037941 */ /* 0x000fea0003800000 */
.L_x_1666:
[C---:B------:R-:W-:Y:S01]  /*6a70*/  IMAD.IADD R6, R2.reuse, 0x1, -R5 ;  /* 0x0000000102067824 */ /* 0x040fe200078e0a05 */
[----:B------:R-:W-:Y:S01]  /*6a80*/  ISETP.GT.U32.AND P4, PT, R2, R5, PT ;  /* 0x000000050200720c */ /* 0x000fe20003f84070 */
[----:B------:R-:W-:Y:S03]  /*6a90*/  BSSY B3, `(.L_x_1669) ;  /* 0x000000e000037945 */ /* 0x000fe60003800000 */
[----:B------:R-:W-:-:S13]  /*6aa0*/  ISETP.LE.U32.OR P4, PT, R6, 0x400, !P4 ;  /* 0x000004000600780c */ /* 0x000fda0006783470 */
[----:B------:R-:W-:Y:S05]  /*6ab0*/  @P4 BRA `(.L_x_1670) ;  /* 0x00000000002c4947 */ /* 0x000fea0003800000 */
[C---:B------:R-:W-:Y:S02]  /*6ac0*/  IMAD R10, R5.reuse, 0x4, R29 ;  /* 0x00000004050a7824 */ /* 0x040fe400078e021d */
[----:B------:R-:W-:Y:S02]  /*6ad0*/  VIADD R6, R4, 0x1 ;  /* 0x0000000104067836 */ /* 0x000fe40000000000 */
[----:B------:R-:W-:Y:S01]  /*6ae0*/  VIADD R5, R5, 0x800 ;  /* 0x0000080005057836 */ /* 0x000fe20000000000 */
[----:B------:R-:W0:Y:S04]  /*6af0*/  LDS R7, [R10+0x820] ;  /* 0x000820000a077984 */ /* 0x000e280000000800 */
[----:B------:R-:W3:Y:S01]  /*6b00*/  LDS R9, [R10+0x1820] ;  /* 0x001820000a097984 */ /* 0x000ee20000000800 */
[----:B0-----:R-:W-:-:S02]  /*6b10*/  ISETP.GT.U32.AND P0, PT, R7, R8, PT ;  /* 0x000000080700720c */ /* 0x001fc40003f04070 */
[----:B---3--:R-:W-:-:S11]  /*6b20*/  ISETP.GT.U32.AND P4, PT, R9, R8, PT ;  /* 0x000000080900720c */ /* 0x008fd60003f84070 */
[----:B------:R-:W-:Y:S01]  /*6b30*/  @!P0 IMAD.MOV R6, RZ, RZ, R4 ;  /* 0x000000ffff068224 */ /* 0x000fe200078e0204 */
[----:B------:R-:W-:-:S03]  /*6b40*/  PLOP3.LUT P0, PT, PT, PT, PT, 0x8, 0x0 ;  /* 0x000000000000781c */ /* 0x000fc60003f0e170 */
[----:B------:R-:W-:Y:S02]  /*6b50*/  VIADD R4, R6, 0x1 ;  /* 0x0000000106047836 */ /* 0x000fe40000000000 */
[----:B------:R-:W-:-:S08]  /*6b60*/  @!P4 IMAD.MOV R4, RZ, RZ, R6 ;  /* 0x000000ffff04c224 */ /* 0x000fd000078e0206 */
.L_x_1670:
[----:B------:R-:W-:Y:S05]  /*6b70*/  BSYNC B3 ;  /* 0x0000000000037941 */ /* 0x000fea0003800000 */
.L_x_1669:
[----:B------:R-:W-:-:S13]  /*6b80*/  ISETP.LT.U32.OR P0, PT, R5, R2, P0 ;  /* 0x000000020500720c */ /* 0x000fda0000701470 */
[----:B------:R-:W-:Y:S02]  /*6b90*/  @P0 IMAD R5, R5, 0x4, R29 ;  /* 0x0000000405050824 */ /* 0x000fe400078e021d */
[----:B------:R-:W-:-:S04]  /*6ba0*/  @P0 VIADD R6, R4, 0x1 ;  /* 0x0000000104060836 */ /* 0x000fc80000000000 */
[----:B------:R-:W0:Y:S02]  /*6bb0*/  @P0 LDS R5, [R5+0x820] ;  /* 0x0008200005050984 */ /* 0x000e240000000800 */
[----:B0-----:R-:W-:-:S13]  /*6bc0*/  ISETP.GT.U32.OR P4, PT, R5, R8, !P0 ;  /* 0x000000080500720c */ /* 0x001fda0004784470 */
[----:B------:R-:W-:-:S04]  /*6bd0*/  @!P4 IMAD.MOV R6, RZ, RZ, R4 ;  /* 0x000000ffff06c224 */ /* 0x000fc800078e0204 */
[----:B------:R-:W-:-:S07]  /*6be0*/  @P0 IMAD.MOV.U32 R4, RZ, RZ, R6 ;  /* 0x000000ffff040224 */ /* 0x000fce00078e0006 */
.L_x_1665:
[----:B------:R-:W-:Y:S05]  /*6bf0*/  BSYNC B2 ;  /* 0x0000000000027941 */ /* 0x000fea0003800000 */
.L_x_1664:
[----:B---3--:R-:W3:Y:S01]  /*6c00*/  SHFL.DOWN PT, R5, R4, 0x10, 0x1f ;  /* 0x0a001f0004057f89 */ /* 0x008ee200000e0000 */
[----:B------:R-:W-:Y:S01]  /*6c10*/  BSSY B2, `(.L_x_1671) ;  /* 0x0000015000027945 */ /* 0x000fe20003800000 */
[----:B------:R-:W1:Y:S01]  /*6c20*/  S2R R11, SR_TID.X ;  /* 0x00000000000b7919 */ /* 0x000e620000002100 */
[----:B---3--:R-:W-:-:S05]  /*6c30*/  IMAD.IADD R5, R5, 0x1, R4 ;  /* 0x0000000105057824 */ /* 0x008fca00078e0204 */
[----:B0-----:R-:W0:Y:S01]  /*6c40*/  SHFL.DOWN PT, R6, R5, 0x8, 0x1f ;  /* 0x09001f0005067f89 */ /* 0x001e2200000e0000 */
[----:B-1----:R-:W-:Y:S01]  /*6c50*/  LOP3.LUT P0, RZ, R11, 0x1f, RZ, 0xc0, !PT ;  /* 0x0000001f0bff7812 */ /* 0x002fe2000780c0ff */
[----:B0-----:R-:W-:-:S05]  /*6c60*/  IMAD.IADD R6, R5, 0x1, R6 ;  /* 0x0000000105067824 */ /* 0x001fca00078e0206 */
[----:B------:R-:W0:Y:S02]  /*6c70*/  SHFL.DOWN PT, R7, R6, 0x4, 0x1f ;  /* 0x08801f0006077f89 */ /* 0x000e2400000e0000 */
[----:B0-----:R-:W-:-:S05]  /*6c80*/  IMAD.IADD R7, R6, 0x1, R7 ;  /* 0x0000000106077824 */ /* 0x001fca00078e0207 */
[----:B------:R-:W0:Y:S02]  /*6c90*/  SHFL.DOWN PT, R10, R7, 0x2, 0x1f ;  /* 0x08401f00070a7f89 */ /* 0x000e2400000e0000 */
[----:B0-----:R-:W-:-:S05]  /*6ca0*/  IMAD.IADD R10, R7, 0x1, R10 ;  /* 0x00000001070a7824 */ /* 0x001fca00078e020a */
[----:B------:R-:W0:Y:S02]  /*6cb0*/  SHFL.DOWN PT, R9, R10, 0x1, 0x1f ;  /* 0x08201f000a097f89 */ /* 0x000e2400000e0000 */
[----:B0-----:R-:W-:-:S05]  /*6cc0*/  IMAD.IADD R9, R10, 0x1, R9 ;  /* 0x000000010a097824 */ /* 0x001fca00078e0209 */
[----:B------:R-:W-:-:S13]  /*6cd0*/  ISETP.EQ.OR P0, PT, R9, RZ, P0 ;  /* 0x000000ff0900720c */ /* 0x000fda0000702670 */
[----:B------:R-:W-:Y:S05]  /*6ce0*/  @P0 BRA `(.L_x_1672) ;  /* 0x00000000001c0947 */ /* 0x000fea0003800000 */
[----:B------:R-:W0:Y:S01]  /*6cf0*/  S2R R4, SR_LANEID ;  /* 0x0000000000047919 */ /* 0x000e220000000000 */
[----:B------:R-:W1:Y:S01]  /*6d00*/  REDUX.SUM UR14, R9 ;  /* 0x00000000090e73c4 */ /* 0x000e62000000c000 */
[----:B------:R-:W-:Y:S02]  /*6d10*/  VOTEU.ANY UR4, UPT, PT ;  /* 0x0000000000047886 */ /* 0x000fe400038e0100 */
[----:B------:R-:W-:-:S06]  /*6d20*/  UFLO.U32 UR4, UR4 ;  /* 0x00000004000472bd */ /* 0x000fcc00080e0000 */
[----:B0-----:R-:W-:Y:S01]  /*6d30*/  ISETP.EQ.U32.AND P0, PT, R4, UR4, PT ;  /* 0x0000000404007c0c */ /* 0x001fe2000bf02070 */
[----:B-1----:R-:W-:-:S12]  /*6d40*/  IMAD.U32 R4, RZ, RZ, UR14 ;  /* 0x0000000eff047e24 */ /* 0x002fd8000f8e00ff */
[----:B------:R0:W-:Y:S02]  /*6d50*/  @P0 ATOMS.ADD RZ, [R29+0x400], R4 ;  /* 0x000400041dff038c */ /* 0x0001e40000000000 */
.L_x_1672:
[----:B------:R-:W-:Y:S05]  /*6d60*/  BSYNC B2 ;  /* 0x0000000000027941 */ /* 0x000fea0003800000 */
.L_x_1671:
[----:B------:R-:W-:Y:S06]  /*6d70*/  BAR.SYNC.DEFER_BLOCKING 0x0 ;  /* 0x0000000000007b1d */ /* 0x000fec0000010000 */
[----:B------:R-:W-:Y:S04]  /*6d80*/  BSSY B2, `(.L_x_1673) ;  /* 0x000000c000027945 */ /* 0x000fe80003800000 */
[----:B------:R-:W-:Y:S05]  /*6d90*/  @P2 BRA `(.L_x_1674) ;  /* 0x0000000000282947 */ /* 0x000fea0003800000 */
[----:B------:R-:W1:Y:S04]  /*6da0*/  LDS R9, [R29+0x400] ;  /* 0x000400001d097984 */ /* 0x000e680000000800 */
[----:B------:R3:W-:Y:S01]  /*6db0*/  STS [R29], RZ ;  /* 0x000000ff1d007388 */ /* 0x0007e20000000800 */
[----:B-1----:R-:W-:-:S13]  /*6dc0*/  ISETP.NE.AND P0, PT, R9, RZ, PT ;  /* 0x000000ff0900720c */ /* 0x002fda0003f05270 */
[----:B---3--:R-:W-:Y:S05]  /*6dd0*/  @!P0 BRA `(.L_x_1674) ;  /* 0x0000000000188947 */ /* 0x008fea0003800000 */
[----:B------:R-:W-:Y:S02]  /*6de0*/  IMAD.U32 R6, RZ, RZ, UR8 ;  /* 0x00000008ff067e24 */ /* 0x000fe4000f8e00ff */
[----:B------:R-:W-:Y:S02]  /*6df0*/  IMAD.U32 R5, RZ, RZ, UR12 ;  /* 0x0000000cff057e24 */ /* 0x000fe4000f8e00ff */
[----:B0-----:R-:W-:Y:S02]  /*6e00*/  IMAD.MOV.U32 R4, RZ, RZ, R6 ;  /* 0x000000ffff047224 */ /* 0x001fe400078e0006 */
[----:B------:R-:W-:-:S04]  /*6e10*/  IMAD.U32 R7, RZ, RZ, UR9 ;  /* 0x00000009ff077e24 */ /* 0x000fc8000f8e00ff */
[----:B------:R-:W3:Y:S04]  /*6e20*/  ATOMG.E.ADD.STRONG.GPU PT, R4, desc[UR16][R4.64+0xc0c], R9 ;  /* 0x000c0c09040479a8 */ /* 0x000ee800081ee1d0 */
[----:B---3--:R1:W-:Y:S02]  /*6e30*/  STS [R29+0x4], R4 ;  /* 0x000004041d007388 */ /* 0x0083e40000000800 */
.L_x_1674:
[----:B------:R-:W-:Y:S05]  /*6e40*/  BSYNC B2 ;  /* 0x0000000000027941 */ /* 0x000fea0003800000 */
.L_x_1673:
[----:B------:R-:W-:Y:S06]  /*6e50*/  BAR.SYNC.DEFER_BLOCKING 0x0 ;  /* 0x0000000000007b1d */ /* 0x000fec0000010000 */
[----:B------:R-:W-:Y:S01]  /*6e60*/  ULDC.64 UR18, c[0x0][0x218] ;  /* 0x0000860000127ab9 */ /* 0x000fe20000000a00 */
[----:B------:R-:W-:Y:S04]  /*6e70*/  BSSY B2, `(.L_x_1675) ;  /* 0x0000023000027945 */ /* 0x000fe80003800000 */
[----:B------:R-:W-:Y:S05]  /*6e80*/  @P3 BRA `(.L_x_1676) ;  /* 0x0000000000843947 */ /* 0x000fea0003800000 */
[----:B------:R-:W-:-:S07]  /*6e90*/  IMAD.MOV.U32 R6, RZ, RZ, R11 ;  /* 0x000000ffff067224 */ /* 0x000fce00078e000b */
.L_x_1679:
[----:B01----:R-:W-:Y:S01]  /*6ea0*/  IMAD R4, R6, 0x4, R29 ;  /* 0x0000000406047824 */ /* 0x003fe200078e021d */
[----:B------:R-:W-:Y:S05]  /*6eb0*/  YIELD ;  /* 0x0000000000007946 */ /* 0x000fea0003800000 */
[----:B------:R-:W0:Y:S01]  /*6ec0*/  LDS R5, [R4+0x820] ;  /* 0x0008200004057984 */ /* 0x000e220000000800 */
[----:B------:R-:W-:Y:S01]  /*6ed0*/  BSSY B3, `(.L_x_1677) ;  /* 0x0000019000037945 */ /* 0x000fe20003800000 */
[----:B0-----:R-:W-:-:S13]  /*6ee0*/  ISETP.GT.U32.AND P0, PT, R5, R8, PT ;  /* 0x000000080500720c */ /* 0x001fda0003f04070 */
[----:B------:R-:W-:Y:S05]  /*6ef0*/  @!P0 BRA `(.L_x_1678) ;  /* 0x0000000000588947 */ /* 0x000fea0003800000 */
[----:B------:R-:W0:Y:S01]  /*6f00*/  S2R R4, SR_LANEID ;  /* 0x0000000000047919 */ /* 0x000e220000000000 */
[----:B------:R-:W-:Y:S01]  /*6f10*/  VOTEU.ANY UR20, UPT, PT ;  /* 0x0000000000147886 */ /* 0x000fe200038e0100 */
[----:B------:R-:W1:Y:S01]  /*6f20*/  S2UR UR14, SR_CgaCtaId ;  /* 0x00000000000e79c3 */ /* 0x000e620000008800 */
[----:B------:R-:W0:Y:S01]  /*6f30*/  FLO.U32 R9, UR20 ;  /* 0x0000001400097d00 */ /* 0x000e2200080e0000 */
[----:B------:R-:W-:Y:S01]  /*6f40*/  UMOV UR4, 0x400 ;  /* 0x0000040000047882 */ /* 0x000fe20000000000 */
[----:B------:R-:W3:Y:S01]  /*6f50*/  S2R R5, SR_LTMASK ;  /* 0x0000000000057919 */ /* 0x000ee20000003900 */
[----:B------:R-:W-:-:S05]  /*6f60*/  VIADD R7, R6, UR15 ;  /* 0x0000000f06077c36 */ /* 0x000fca0008000000 */
[----:B------:R-:W2:Y:S01]  /*6f70*/  POPC R10, UR20 ;  /* 0x00000014000a7d09 */ /* 0x000ea20008000000 */
[----:B-1----:R-:W-:Y:S01]  /*6f80*/  ULEA UR4, UR14, UR4, 0x18 ;  /* 0x000000040e047291 */ /* 0x002fe2000f8ec03f */
[----:B0-----:R-:W-:Y:S02]  /*6f90*/  ISETP.EQ.U32.AND P0, PT, R9, R4, PT ;  /* 0x000000040900720c */ /* 0x001fe40003f02070 */
[----:B---3--:R-:W-:-:S06]  /*6fa0*/  LOP3.LUT R11, R5, UR20, RZ, 0xc0, !PT ;  /* 0x00000014050b7c12 */ /* 0x008fcc000f8ec0ff */
[----:B------:R-:W0:Y:S05]  /*6fb0*/  POPC R11, R11 ;  /* 0x0000000b000b7309 */ /* 0x000e2a0000000000 */
[----:B--2---:R4:W1:Y:S02]  /*6fc0*/  @P0 ATOMS.ADD R10, [R29], R10 ;  /* 0x0000000a1d0a038c */ /* 0x0048640000000000 */
[----:B----4-:R-:W-:-:S05]  /*6fd0*/  IMAD.U32 R29, RZ, RZ, UR4 ;  /* 0x00000004ff1d7e24 */ /* 0x010fca000f8e00ff */
[----:B------:R-:W-:Y:S04]  /*6fe0*/  LDS R4, [R29+0x4] ;  /* 0x000004001d047984 */ /* 0x000fe80000000800 */
[----:B-1----:R-:W0:Y:S02]  /*6ff0*/  SHFL.IDX PT, R9, R10, R9, 0x1f ;  /* 0x00001f090a097589 */ /* 0x002e2400000e0000 */
[----:B0-----:R-:W-:-:S04]  /*7000*/  IADD3 R4, R4, R9, R11 ;  /* 0x0000000904047210 */ /* 0x001fc80007ffe00b */
[----:B------:R-:W-:-:S04]  /*7010*/  IADD3 R5, P0, R23, R4, RZ ;  /* 0x0000000417057210 */ /* 0x000fc80007f1e0ff */
[----:B------:R-:W-:Y:S02]  /*7020*/  LEA.HI.X.SX32 R12, R4, RZ, 0x1, P0 ;  /* 0x000000ff040c7211 */ /* 0x000fe400000f0eff */
[----:B------:R-:W-:-:S04]  /*7030*/  LEA R4, P0, R5, UR18, 0x2 ;  /* 0x0000001205047c11 */ /* 0x000fc8000f8010ff */
[----:B------:R-:W-:-:S05]  /*7040*/  LEA.HI.X R5, R5, UR19, R12, 0x2, P0 ;  /* 0x0000001305057c11 */ /* 0x000fca00080f140c */
[----:B------:R0:W-:Y:S04]  /*7050*/  STG.E desc[UR16][R4.64], R7 ;  /* 0x0000000704007986 */ /* 0x0001e8000c101910 */
.L_x_1678:
[----:B------:R-:W-:Y:S05]  /*7060*/  BSYNC B3 ;  /* 0x0000000000037941 */ /* 0x000fea0003800000 */
.L_x_1677:
[----:B------:R-:W-:-:S05]  /*7070*/  VIADD R6, R6, 0x400 ;  /* 0x0000040006067836 */ /* 0x000fca0000000000 */
[----:B------:R-:W-:-:S13]  /*7080*/  ISETP.GE.U32.AND P0, PT, R6, R2, PT ;  /* 0x000000020600720c */ /* 0x000fda0003f06070 */
[----:B------:R-:W-:Y:S05]  /*7090*/  @!P0 BRA `(.L_x_1679) ;  /* 0xfffffffc00808947 */ /* 0x000fea000383ffff */
.L_x_1676:
[----:B------:R-:W-:Y:S05]  /*70a0*/  BSYNC B2 ;  /* 0x0000000000027941 */ /* 0x000fea0003800000 */
.L_x_1675:
        /* <DEDUP_REMOVED lines=9> */
[----:B0-----:R-:W-:Y:S02]  /*7140*/  IMAD.U32 R7, RZ, RZ, UR9 ;  /* 0x00000009ff077e24 */ /* 0x001fe4000f8e00ff */
[----:B------:R-:W-:-:S02]  /*7150*/  IMAD.U32 R5, RZ, RZ, UR12 ;  /* 0x0000000cff057e24 */ /* 0x000fc4000f8e00ff */
[----:B------:R-:W-:Y:S02]  /*7160*/  IMAD.MOV.U32 R7, RZ, RZ, 0x1 ;  /* 0x00000001ff077424 */ /* 0x000fe400078e00ff */
[----:B-1----:R-:W-:-:S05]  /*7170*/  IMAD.MOV.U32 R4, RZ, RZ, R6 ;  /* 0x000000ffff047224 */ /* 0x002fca00078e0006 */
[----:B------:R0:W-:Y:S02]  /*7180*/  REDG.E.ADD.S32.STRONG.GPU desc[UR16][R4.64+0xc08], R7 ;  /* 0x000c08070400798e */ /* 0x0001e4000c10e390 */
.L_x_1681:
[----:B------:R-:W-:Y:S05]  /*7190*/  BSYNC B2 ;  /* 0x0000000000027941 */ /* 0x000fea0003800000 */
.L_x_1680:
[----:B------:R-:W-:Y:S05]  /*71a0*/  @P2 BRA `(.L_x_1682) ;  /* 0x00000000002c2947 */ /* 0x000fea0003800000 */
[----:B------:R-:W-:Y:S02]  /*71b0*/  ULDC UR4, c[0x0][0x23c] ;  /* 0x00008f0000047ab9 */ /* 0x000fe40000000800 */
[----:B---3--:R-:W-:-:S07]  /*71c0*/  IMAD R9, R9, UR4, RZ ;  /* 0x0000000409097c24 */ /* 0x008fce000f8e02ff */
.L_x_1683:
[----:B------:R-:W-:Y:S02]  /*71d0*/  IMAD.U32 R6, RZ, RZ, UR8 ;  /* 0x00000008ff067e24 */ /* 0x000fe4000f8e00ff */
[----:B0-----:R-:W-:Y:S02]  /*71e0*/  IMAD.U32 R5, RZ, RZ, UR12 ;  /* 0x0000000cff057e24 */ /* 0x001fe4000f8e00ff */
[----:B-1----:R-:W-:Y:S02]  /*71f0*/  IMAD.MOV.U32 R4, RZ, RZ, R6 ;  /* 0x000000ffff047224 */ /* 0x002fe400078e0006 */
[----:B------:R-:W-:-:S04]  /*7200*/  IMAD.U32 R7, RZ, RZ, UR9 ;  /* 0x00000009ff077e24 */ /* 0x000fc8000f8e00ff */
[----:B------:R-:W3:Y:S04]  /*7210*/  LDG.E.STRONG.GPU R4, desc[UR16][R4.64+0xc08] ;  /* 0x000c081004047981 */ /* 0x000ee8000c1ef900 */
[----:B---3--:R-:W-:Y:S01]  /*7220*/  CCTL.IVALL ;  /* 0x00000000ff00798f */ /* 0x008fe20002000000 */
[----:B------:R-:W-:Y:S05]  /*7230*/  YIELD ;  /* 0x0000000000007946 */ /* 0x000fea0003800000 */
[----:B------:R-:W-:-:S13]  /*7240*/  ISETP.GE.AND P0, PT, R4, R9, PT ;  /* 0x000000090400720c */ /* 0x000fda0003f06270 */
[----:B------:R-:W-:Y:S05]  /*7250*/  @!P0 BRA `(.L_x_1683) ;  /* 0xfffffffc00dc8947 */ /* 0x000fea000383ffff */
.L_x_1682:
[----:B------:R-:W-:Y:S05]  /*7260*/  WARPSYNC.ALL ;  /* 0x0000000000007948 */ /* 0x000fea0003800000 */
[----:B------:R-:W-:Y:S06]  /*7270*/  BAR.SYNC.DEFER_BLOCKING 0x0 ;  /* 0x0000000000007b1d */ /* 0x000fec0000010000 */
[----:B------:R-:W-:Y:S02]  /*7280*/  BSSY B2, `(.L_x_1684) ;  /* 0x0000026000027945 */ /* 0x000fe40003800000 */
[----:B------:R-:W-:Y:S06]  /*7290*/  BAR.SYNC.DEFER_BLOCKING 0x0 ;  /* 0x0000000000007b1d */ /* 0x000fec0000010000 */
[----:B------:R-:W-:Y:S05]  /*72a0*/  @P3 BRA `(.L_x_1685) ;  /* 0x00000000008c3947 */ /* 0x000fea0003800000 */
[----:B01----:R-:W3:Y:S02]  /*72b0*/  S2R R4, SR_TID.X ;  /* 0x0000000000047919 */ /* 0x003ee40000002100 */
[----:B---3--:R-:W-:-:S07]  /*72c0*/  IMAD.MOV.U32 R9, RZ, RZ, R4 ;  /* 0x000000ffff097224 */ /* 0x008fce00078e0004 */
.L_x_1688:
[----:B------:R-:W-:Y:S01]  /*72d0*/  IMAD R4, R9, 0x4, R29 ;  /* 0x0000000409047824 */ /* 0x000fe200078e021d */
[----:B------:R-:W-:Y:S05]  /*72e0*/  YIELD ;  /* 0x0000000000007946 */ /* 0x000fea0003800000 */
[----:B0-----:R-:W0:Y:S01]  /*72f0*/  LDS R5, [R4+0x820] ;  /* 0x0008200004057984 */ /* 0x001e220000000800 */
[----:B------:R-:W-:Y:S01]  /*7300*/  BSSY B3, `(.L_x_1686) ;  /* 0x000001a000037945 */ /* 0x000fe20003800000 */
[----:B0-----:R-:W-:-:S13]  /*7310*/  ISETP.NE.AND P0, PT, R5, R8, PT ;  /* 0x000000080500720c */ /* 0x001fda0003f05270 */
[----:B------:R-:W-:Y:S05]  /*7320*/  @P0 BRA `(.L_x_1687) ;  /* 0x00000000005c0947 */ /* 0x000fea0003800000 */
[----:B------:R-:W0:Y:S01]  /*7330*/  S2R R5, SR_LANEID ;  /* 0x0000000000057919 */ /* 0x000e220000000000 */
[----:B------:R-:W-:Y:S01]  /*7340*/  VOTEU.ANY UR4, UPT, PT ;  /* 0x0000000000047886 */ /* 0x000fe200038e0100 */
[----:B------:R-:W-:Y:S01]  /*7350*/  IMAD.U32 R6, RZ, RZ, UR8 ;  /* 0x00000008ff067e24 */ /* 0x000fe2000f8e00ff */
[----:B------:R-:W0:Y:S01]  /*7360*/  FLO.U32 R12, UR4 ;  /* 0x00000004000c7d00 */ /* 0x000e2200080e0000 */
[----:B------:R-:W-:Y:S02]  /*7370*/  IMAD.U32 R7, RZ, RZ, UR9 ;  /* 0x00000009ff077e24 */ /* 0x000fe4000f8e00ff */
[----:B------:R-:W-:-:S05]  /*7380*/  IMAD.MOV.U32 R4, RZ, RZ, R6 ;  /* 0x000000ffff047224 */ /* 0x000fca00078e0006 */
[----:B------:R-:W1:Y:S01]  /*7390*/  POPC R11, UR4 ;  /* 0x00000004000b7d09 */ /* 0x000e620008000000 */
[----:B0-----:R-:W-:Y:S01]  /*73a0*/  ISETP.EQ.U32.AND P0, PT, R12, R5, PT ;  /* 0x000000050c00720c */ /* 0x001fe20003f02070 */
[----:B------:R-:W-:-:S12]  /*73b0*/  IMAD.U32 R5, RZ, RZ, UR12 ;  /* 0x0000000cff057e24 */ /* 0x000fd8000f8e00ff */
[----:B-1----:R-:W3:Y:S01]  /*73c0*/  @P0 ATOMG.E.ADD.STRONG.GPU PT, R11, desc[UR16][R4.64+0xc0c], R11 ;  /* 0x000c0c0b040b09a8 */ /* 0x002ee200081ee1d0 */
[----:B--2---:R-:W0:Y:S02]  /*73d0*/  S2R R13, SR_LTMASK ;  /* 0x00000000000d7919 */ /* 0x004e240000003900 */
[----:B0-----:R-:W-:-:S06]  /*73e0*/  LOP3.LUT R13, R13, UR4, RZ, 0xc0, !PT ;  /* 0x000000040d0d7c12 */ /* 0x001fcc000f8ec0ff */
        /* <DEDUP_REMOVED lines=11> */
.L_x_1687:
[----:B------:R-:W-:Y:S05]  /*74a0*/  BSYNC B3 ;  /* 0x0000000000037941 */ /* 0x000fea0003800000 */
.L_x_1686:
[----:B------:R-:W-:-:S05]  /*74b0*/  VIADD R9, R9, 0x400 ;  /* 0x0000040009097836 */ /* 0x000fca0000000000 */
[----:B------:R-:W-:-:S13]  /*74c0*/  ISETP.GE.U32.AND P0, PT, R9, R2, PT ;  /* 0x000000020900720c */ /* 0x000fda0003f06070 */
[----:B------:R-:W-:Y:S05]  /*74d0*/  @!P0 BRA `(.L_x_1688) ;  /* 0xfffffffc007c8947 */ /* 0x000fea000383ffff */
.L_x_1685:
[----:B------:R-:W-:Y:S05]  /*74e0*/  BSYNC B2 ;  /* 0x0000000000027941 */ /* 0x000fea0003800000 */
.L_x_1684:
[----:B------:R-:W-:Y:S05]  /*74f0*/  BRA `(.L_x_1689) ;  /* 0x00000004003c7947 */ /* 0x000fea0003800000 */
.L_x_1569:
[----:B------:R-:W-:Y:S05]  /*7500*/  @P1 BRA `(.L_x_1689) ;  /* 0x0000000400381947 */ /* 0x000fea0003800000 */
[----:B------:R-:W-:-:S13]  /*7510*/  ISETP.GE.U32.AND P0, PT, R2, 0x801, PT ;  /* 0x000008010200780c */ /* 0x000fda0003f06070 */
[----:B------:R-:W-:Y:S05]  /*7520*/  @!P0 BRA `(.L_x_1690) ;  /* 0x00000000001c8947 */ /* 0x000fea0003800000 */
[----:B------:R-:W-:-:S13]  /*7530*/  ISETP.GE.U32.AND P0, PT, R2, 0x2001, PT ;  /* 0x000020010200780c */ /* 0x000fda0003f06070 */
[----:B------:R-:W-:Y:S05]  /*7540*/  @P0 BRA `(.L_x_1691) ;  /* 0x0000000000080947 */ /* 0x000fea0003800000 */
[----:B------:R-:W-:Y:S05]  /*7550*/  CALL.REL.NOINC `($_ZN4vllm10persistent22persistent_topk_kernelILj4EEEvNS0_20PersistentTopKParamsE$_ZN4vllm10persistent19histogram_2048_topkEPKfPii) ;  /* 0x000000b000c07944 */ /* 0x000fea0003c00000 */
[----:B------:R-:W-:Y:S05]  /*7560*/  BRA `(.L_x_1689) ;  /* 0x0000000400207947 */ /* 0x000fea0003800000 */
.L_x_1691:
[----:B------:R-:W-:-:S07]  /*7570*/  MOV R26, 0x7590 ;  /* 0x00007590001a7802 */ /* 0x000fce0000000f00 */
[----:B------:R-:W-:Y:S05]  /*7580*/  CALL.REL.NOINC `($_ZN4vllm10persistent22persistent_topk_kernelILj4EEEvNS0_20PersistentTopKParamsE$_ZN4vllm10persistent18histogram_256_topkEPKfPiii) ;  /* 0x0000000400387944 */ /* 0x000fea0003c00000 */
[----:B------:R-:W-:Y:S05]  /*7590*/  BRA `(.L_x_1689) ;  /* 0x0000000400147947 */ /* 0x000fea0003800000 */
.L_x_1690:
[----:B------:R-:W0:Y:S02]  /*75a0*/  S2R R10, SR_TID.X ;  /* 0x00000000000a7919 */ /* 0x000e240000002100 */
[----:B0-----:R-:W-:-:S13]  /*75b0*/  ISETP.GT.U32.AND P0, PT, R10, 0x7ff, PT ;  /* 0x000007ff0a00780c */ /* 0x001fda0003f04070 */
[----:B------:R-:W-:Y:S05]  /*75c0*/  @P0 BRA `(.L_x_1689) ;  /* 0x0000000400080947 */ /* 0x000fea0003800000 */
[----:B------:R-:W-:Y:S01]  /*75d0*/  IADD3 R4, -R10, 0x7ff, RZ ;  /* 0x000007ff0a047810 */ /* 0x000fe20007ffe1ff */
[----:B------:R-:W-:Y:S01]  /*75e0*/  BSSY B2, `(.L_x_1692) ;  /* 0x000001c000027945 */ /* 0x000fe20003800000 */
[----:B------:R-:W-:Y:S02]  /*75f0*/  IMAD.MOV.U32 R12, RZ, RZ, R10 ;  /* 0x000000ffff0c7224 */ /* 0x000fe400078e000a */
[C---:B------:R-:W-:Y:S02]  /*7600*/  LEA.HI R6, R4.reuse, 0x1, RZ, 0x16 ;  /* 0x0000000104067811 */ /* 0x040fe400078fb0ff */
[----:B------:R-:W-:Y:S02]  /*7610*/  ISETP.GE.U32.AND P0, PT, R4, 0xc00, PT ;  /* 0x00000c000400780c */ /* 0x000fe40003f06070 */
[----:B------:R-:W-:-:S13]  /*7620*/  LOP3.LUT P2, R9, R6, 0x3, RZ, 0xc0, !PT ;  /* 0x0000000306097812 */ /* 0x000fda000784c0ff */
[----:B------:R-:W-:Y:S05]  /*7630*/  @!P2 BRA `(.L_x_1693) ;  /* 0x000000000058a947 */ /* 0x000fea0003800000 */
[----:B------:R-:W-:Y:S01]  /*7640*/  IADD3 R5, P2, R23, R10, RZ ;  /* 0x0000000a17057210 */ /* 0x000fe20007f5e0ff */
[----:B------:R-:W-:Y:S01]  /*7650*/  ULDC.64 UR20, c[0x0][0x218] ;  /* 0x0000860000147ab9 */ /* 0x000fe20000000a00 */
[C---:B------:R-:W-:Y:S02]  /*7660*/  VIADD R12, R10.reuse, 0x400 ;  /* 0x000004000a0c7836 */ /* 0x040fe40000000000 */
[----:B------:R-:W-:Y:S01]  /*7670*/  LEA R4, P3, R5, UR20, 0x2 ;  /* 0x0000001405047c11 */ /* 0x000fe2000f8610ff */
[----:B------:R-:W-:Y:S01]  /*7680*/  IMAD.X R8, RZ, RZ, RZ, P2 ;  /* 0x000000ffff087224 */ /* 0x000fe200010e06ff */
[----:B------:R-:W-:-:S04]  /*7690*/  ISETP.GE.U32.AND P2, PT, R10, R2, PT ;  /* 0x000000020a00720c */ /* 0x000fc80003f46070 */
[----:B------:R-:W-:Y:S02]  /*76a0*/  LEA.HI.X R5, R5, UR21, R8, 0x2, P3 ;  /* 0x0000001505057c11 */ /* 0x000fe400098f1408 */
[----:B------:R-:W-:Y:S02]  /*76b0*/  SEL R7, R10, 0xffffffff, !P2 ;  /* 0xffffffff0a077807 */ /* 0x000fe40005000000 */
[----:B------:R-:W-:-:S03]  /*76c0*/  ISETP.NE.AND P2, PT, R9, 0x1, PT ;  /* 0x000000010900780c */ /* 0x000fc60003f45270 */
[----:B------:R0:W-:Y:S10]  /*76d0*/  STG.E desc[UR16][R4.64], R7 ;  /* 0x0000000704007986 */ /* 0x0001f4000c101910 */
[----:B------:R-:W-:Y:S05]  /*76e0*/  @!P2 BRA `(.L_x_1693) ;  /* 0x00000000002ca947 */ /* 0x000fea0003800000 */
[----:B------:R-:W-:Y:S01]  /*76f0*/  LOP3.LUT R6, R6, 0x3, RZ, 0xc0, !PT ;  /* 0x0000000306067812 */ /* 0x000fe200078ec0ff */
[----:B------:R-:W-:Y:S01]  /*7700*/  VIADD R11, R10, 0x800 ;  /* 0x000008000a0b7836 */ /* 0x000fe20000000000 */
[----:B------:R-:W-:Y:S02]  /*7710*/  ISETP.GE.U32.AND P2, PT, R12, R2, PT ;  /* 0x000000020c00720c */ /* 0x000fe40003f46070 */
        /* <DEDUP_REMOVED lines=8> */
.L_x_1693:
[----:B------:R-:W-:Y:S05]  /*77a0*/  BSYNC B2 ;  /* 0x0000000000027941 */ /* 0x000fea0003800000 */
.L_x_1692:
[----:B------:R-:W-:Y:S05]  /*77b0*/  @!P0 BRA `(.L_x_1689) ;  /* 0x00000000008c8947 */ /* 0x000fea0003800000 */
.L_x_1694:
[C---:B--2---:R-:W-:Y:S01]  /*77c0*/  VIADD R15, R12.reuse, 0x400 ;  /* 0x000004000c0f7836 */ /* 0x044fe20000000000 */
[C---:B01----:R-:W-:Y:S01]  /*77d0*/  IADD3 R5, P0, R23.reuse, R12, RZ ;  /* 0x0000000c17057210 */ /* 0x043fe20007f1e0ff */
[----:B------:R-:W-:Y:S01]  /*77e0*/  ULDC.64 UR20, c[0x0][0x218] ;  /* 0x0000860000147ab9 */ /* 0x000fe20000000a00 */
[C---:B------:R-:W-:Y:S02]  /*77f0*/  VIADD R14, R12.reuse, 0x800 ;  /* 0x000008000c0e7836 */ /* 0x040fe40000000000 */
[----:B------:R-:W-:Y:S01]  /*7800*/  IADD3 R7, P2, R23, R15, RZ ;  /* 0x0000000f17077210 */ /* 0x000fe20007f5e0ff */
[----:B------:R-:W-:Y:S01]  /*7810*/  IMAD.X R10, RZ, RZ, RZ, P0 ;  /* 0x000000ffff0a7224 */ /* 0x000fe200000e06ff */
[----:B------:R-:W-:Y:S01]  /*7820*/  LEA R4, P0, R5, UR20, 0x2 ;  /* 0x0000001405047c11 */ /* 0x000fe2000f8010ff */
[----:B------:R-:W-:Y:S01]  /*7830*/  VIADD R13, R12, 0xc00 ;  /* 0x00000c000c0d7836 */ /* 0x000fe20000000000 */
[----:B------:R-:W-:Y:S01]  /*7840*/  IADD3 R9, P3, R23, R14, RZ ;  /* 0x0000000e17097210 */ /* 0x000fe20007f7e0ff */
[----:B------:R-:W-:Y:S01]  /*7850*/  IMAD.X R8, RZ, RZ, RZ, P2 ;  /* 0x000000ffff087224 */ /* 0x000fe200010e06ff */
[----:B------:R-:W-:-:S02]  /*7860*/  LEA.HI.X R5, R5, UR21, R10, 0x2, P0 ;  /* 0x0000001505057c11 */ /* 0x000fc400080f140a */
[----:B------:R-:W-:Y:S01]  /*7870*/  LEA R6, P2, R7, UR20, 0x2 ;  /* 0x0000001407067c11 */ /* 0x000fe2000f8410ff */
[----:B------:R-:W-:Y:S01]  /*7880*/  IMAD.X R20, RZ, RZ, RZ, P3 ;  /* 0x000000ffff147224 */ /* 0x000fe200018e06ff */
[----:B------:R-:W-:Y:S02]  /*7890*/  IADD3 R11, P0, R23, R13, RZ ;  /* 0x0000000d170b7210 */ /* 0x000fe40007f1e0ff */
[----:B------:R-:W-:Y:S02]  /*78a0*/  LEA.HI.X R7, R7, UR21, R8, 0x2, P2 ;  /* 0x0000001507077c11 */ /* 0x000fe400090f1408 */
[----:B------:R-:W-:Y:S01]  /*78b0*/  LEA R8, P2, R9, UR20, 0x2 ;  /* 0x0000001409087c11 */ /* 0x000fe2000f8410ff */
[----:B------:R-:W-:Y:S01]  /*78c0*/  IMAD.X R18, RZ, RZ, RZ, P0 ;  /* 0x000000ffff127224 */ /* 0x000fe200000e06ff */
        /* <DEDUP_REMOVED lines=18> */
.L_x_1689:
[----:B------:R-:W-:Y:S05]  /*79f0*/  BSYNC B0 ;  /* 0x0000000000007941 */ /* 0x000fea0003800000 */
.L_x_1568:
[----:B012---:R-:W2:Y:S02]  /*7a00*/  LDL.LU R4, [R1+0x94] ;  /* 0x0000940001047983 */ /* 0x007ea40000300800 */
[----:B--2---:R-:W-:-:S05]  /*7a10*/  VIADD R4, R4, 0x1 ;  /* 0x0000000104047836 */ /* 0x004fca0000000000 */
[----:B------:R0:W-:Y:S01]  /*7a20*/  STL [R1+0x94], R4 ;  /* 0x0000940401007387 */ /* 0x0001e20000100800 */
[----:B------:R-:W-:-:S13]  /*7a30*/  ISETP.GE.U32.AND P0, PT, R4, UR5, PT ;  /* 0x0000000504007c0c */ /* 0x000fda000bf06070 */
[----:B0-----:R-:W-:Y:S05]  /*7a40*/  @!P0 BRA `(.L_x_1695) ;  /* 0xffffffa400d08947 */ /* 0x001fea000383ffff */
[----:B------:R-:W-:Y:S05]  /*7a50*/  BSYNC B1 ;  /* 0x0000000000017941 */ /* 0x000fea0003800000 */
.L_x_1567:
[----:B------:R-:W-:Y:S05]  /*7a60*/  EXIT ;  /* 0x000000000000794d */ /* 0x000fea0003800000 */
        .type           $_ZN4vllm10persistent22persistent_topk_kernelILj4EEEvNS0_20PersistentTopKParamsE$_ZN4vllm10persistent18histogram_256_topkEPKfPiii,@function
        .size           $_ZN4vllm10persistent22persistent_topk_kernelILj4EEEvNS0_20PersistentTopKParamsE$_ZN4vllm10persistent18histogram_256_topkEPKfPiii,($_ZN4vllm10persistent22persistent_topk_kernelILj4EEEvNS0_20PersistentTopKParamsE$_ZN4vllm10persistent19histogram_2048_topkEPKfPii - $_ZN4vllm10persistent22persistent_topk_kernelILj4EEEvNS0_20PersistentTopKParamsE$_ZN4vllm10persistent18histogram_256_topkEPKfPiii)
$_ZN4vllm10persistent22persistent_topk_kernelILj4EEEvNS0_20PersistentTopKParamsE$_ZN4vllm10persistent18histogram_256_topkEPKfPiii:
[----:B------:R-:W0:Y:S01]  /*7a70*/  S2R R7, SR_TID.X ;  /* 0x0000000000077919 */ /* 0x000e220000002100 */
[----:B------:R-:W1:Y:S01]  /*7a80*/  LDC.64 R8, c[0x0][0x208] ;  /* 0x00008200ff087b82 */ /* 0x000e620000000a00 */
[----:B------:R-:W-:Y:S01]  /*7a90*/  MOV R5, 0x400 ;  /* 0x0000040000057802 */ /* 0x000fe20000000f00 */
[----:B------:R-:W-:Y:S05]  /*7aa0*/  YIELD ;  /* 0x0000000000007946 */ /* 0x000fea0003800000 */
[----:B------:R-:W2:Y:S01]  /*7ab0*/  S2R R4, SR_CgaCtaId ;  /* 0x0000000000047919 */ /* 0x000ea20000008800 */
[----:B------:R-:W-:Y:S05]  /*7ac0*/  WARPSYNC.ALL ;  /* 0x0000000000007948 */ /* 0x000fea0003800000 */
[----:B------:R-:W-:Y:S01]  /*7ad0*/  BSSY B2, `(.L_x_1696) ;  /* 0x0000060000027945 */ /* 0x000fe20003800000 */
[----:B------:R-:W-:-:S02]  /*7ae0*/  IMAD.MOV.U32 R10, RZ, RZ, R14 ;  /* 0x000000ffff0a7224 */ /* 0x000fc400078e000e */
[----:B------:R-:W-:Y:S01]  /*7af0*/  IMAD.MOV.U32 R11, RZ, RZ, R15 ;  /* 0x000000ffff0b7224 */ /* 0x000fe200078e000f */
[C---:B0-----:R-:W-:Y:S01]  /*7b00*/  ISETP.GT.AND P2, PT, R7.reuse, 0x100, PT ;  /* 0x000001000700780c */ /* 0x041fe20003f44270 */
[C---:B------:R-:W-:Y:S01]  /*7b10*/  IMAD.SHL.U32 R22, R7.reuse, 0x4, RZ ;  /* 0x0000000407167824 */ /* 0x040fe200078e00ff */
[----:B------:R-:W-:Y:S02]  /*7b20*/  ISETP.GE.AND P3, PT, R7, R2, PT ;  /* 0x000000020700720c */ /* 0x000fe40003f66270 */
        /* <DEDUP_REMOVED lines=15> */
.L_x_1700:
        /* <DEDUP_REMOVED lines=19> */
.L_x_1699:
[----:B------:R-:W-:Y:S05]  /*7d50*/  BSYNC B3 ;  /* 0x0000000000037941 */ /* 0x000fea0003800000 */
.L_x_1698:
[----:B------:R-:W-:Y:S05]  /*7d60*/  @!P0 BRA `(.L_x_1697) ;  /* 0x0000000000d88947 */ /* 0x000fea0003800000 */
[----:B------:R-:W-:-:S03]  /*7d70*/  IMAD.WIDE R14, R19, 0x4, R10 ;  /* 0x00000004130e7825 */ /* 0x000fc600078e020a */
[----:B------:R-:W-:-:S05]  /*7d80*/  IADD3 R14, P0, R14, 0x2000, RZ ;  /* 0x000020000e0e7810 */ /* 0x000fca0007f1e0ff */
[----:B------:R-:W-:-:S08]  /*7d90*/  IMAD.X R15, RZ, RZ, R15, P0 ;  /* 0x000000ffff0f7224 */ /* 0x000fd000000e060f */
.L_x_1701:
[----:B------:R-:W-:Y:S02]  /*7da0*/  R2UR UR20, R8 ;  /* 0x00000000081472ca */ /* 0x000fe400000e0000 */
[----:B------:R-:W-:-:S13]  /*7db0*/  R2UR UR21, R9 ;  /* 0x00000000091572ca */ /* 0x000fda00000e0000 */
[----:B-12---:R-:W2:Y:S04]  /*7dc0*/  LDG.E R20, desc[UR20][R14.64+-0x2000] ;  /* 0xffe000140e147981 */ /* 0x006ea8000c1e1900 */
[----:B------:R-:W3:Y:S04]  /*7dd0*/  LDG.E R21, desc[UR20][R14.64+-0x1000] ;  /* 0xfff000140e157981 */ /* 0x000ee8000c1e1900 */
[----:B------:R-:W4:Y:S04]  /*7de0*/  LDG.E R18, desc[UR20][R14.64] ;  /* 0x000000140e127981 */ /* 0x000f28000c1e1900 */
[----:B------:R1:W5:Y:S01]  /*7df0*/  LDG.E R6, desc[UR20][R14.64+0x1000] ;  /* 0x001000140e067981 */ /* 0x000362000c1e1900 */
[----:B------:R-:W-:Y:S01]  /*7e00*/  VIADD R19, R19, 0x1000 ;  /* 0x0000100013137836 */ /* 0x000fe20000000000 */
[----:B-1----:R-:W-:-:S05]  /*7e10*/  IADD3 R14, P4, R14, 0x4000, RZ ;  /* 0x000040000e0e7810 */ /* 0x002fca0007f9e0ff */
[----:B------:R-:W-:Y:S01]  /*7e20*/  IMAD.X R15, RZ, RZ, R15, P4 ;  /* 0x000000ffff0f7224 */ /* 0x000fe200020e060f */
[----:B--2---:R-:W1:Y:S08]  /*7e30*/  F2F.F16.F32 R20, R20 ;  /* 0x0000001400147304 */ /* 0x004e700000200800 */
[----:B---3--:R-:W2:Y:S01]  /*7e40*/  F2F.F16.F32 R21, R21 ;  /* 0x0000001500157304 */ /* 0x008ea20000200800 */
[----:B-1----:R-:W-:-:S07]  /*7e50*/  PRMT R23, R20, 0x9910, RZ ;  /* 0x0000991014177816 */ /* 0x002fce00000000ff */
[----:B----4-:R-:W1:Y:S01]  /*7e60*/  F2F.F16.F32 R18, R18 ;  /* 0x0000001200127304 */ /* 0x010e620000200800 */
[----:B------:R-:W-:Y:S02]  /*7e70*/  ISETP.GE.AND P0, PT, R23, RZ, PT ;  /* 0x000000ff1700720c */ /* 0x000fe40003f06270 */
[----:B------:R-:W-:-:S05]  /*7e80*/  LOP3.LUT R23, RZ, R20, RZ, 0x33, !PT ;  /* 0x00000014ff177212 */ /* 0x000fca00078e33ff */
[----:B-----5:R-:W3:Y:S06]  /*7e90*/  F2F.F16.F32 R6, R6 ;  /* 0x0000000600067304 */ /* 0x020eec0000200800 */
[----:B------:R-:W-:Y:S02]  /*7ea0*/  @P0 LOP3.LUT R23, R20, 0x8000, RZ, 0xfc, !PT ;  /* 0x0000800014170812 */ /* 0x000fe400078efcff */
[----:B--2---:R-:W-:Y:S02]  /*7eb0*/  PRMT R20, R21, 0x9910, RZ ;  /* 0x0000991015147816 */ /* 0x004fe400000000ff */
[----:B------:R-:W-:-:S02]  /*7ec0*/  LOP3.LUT R23, R23, 0xffff, RZ, 0xc0, !PT ;  /* 0x0000ffff17177812 */ /* 0x000fc400078ec0ff */
[----:B------:R-:W-:Y:S02]  /*7ed0*/  ISETP.GE.AND P0, PT, R20, RZ, PT ;  /* 0x000000ff1400720c */ /* 0x000fe40003f06270 */
[----:B------:R-:W-:Y:S02]  /*7ee0*/  SHF.R.U32.HI R23, RZ, 0x8, R23 ;  /* 0x00000008ff177819 */ /* 0x000fe40000011617 */
[----:B------:R-:W-:Y:S02]  /*7ef0*/  LOP3.LUT R20, RZ, R21, RZ, 0x33, !PT ;  /* 0x00000015ff147212 */ /* 0x000fe400078e33ff */
[----:B------:R-:W-:-:S05]  /*7f00*/  LOP3.LUT R24, R23, 0xffff, RZ, 0xc0, !PT ;  /* 0x0000ffff17187812 */ /* 0x000fca00078ec0ff */
[----:B------:R-:W-:Y:S01]  /*7f10*/  IMAD R23, R24, 0x4, R5 ;  /* 0x0000000418177824 */ /* 0x000fe200078e0205 */
[----:B-1----:R-:W-:Y:S02]  /*7f20*/  PRMT R24, R18, 0x9910, RZ ;  /* 0x0000991012187816 */ /* 0x002fe400000000ff */
[----:B------:R-:W-:Y:S02]  /*7f30*/  @P0 LOP3.LUT R20, R21, 0x8000, RZ, 0xfc, !PT ;  /* 0x0000800015140812 */ /* 0x000fe400078efcff */
[----:B------:R-:W-:Y:S01]  /*7f40*/  ISETP.GE.AND P0, PT, R24, RZ, PT ;  /* 0x000000ff1800720c */ /* 0x000fe20003f06270 */
[----:B------:R1:W-:Y:S01]  /*7f50*/  ATOMS.POPC.INC.32 RZ, [R23+URZ] ;  /* 0x0000000017ff7f8c */ /* 0x0003e2000d80003f */
[----:B------:R-:W-:-:S04]  /*7f60*/  LOP3.LUT R20, R20, 0xffff, RZ, 0xc0, !PT ;  /* 0x0000ffff14147812 */ /* 0x000fc800078ec0ff */
[----:B------:R-:W-:Y:S02]  /*7f70*/  SHF.R.U32.HI R20, RZ, 0x8, R20 ;  /* 0x00000008ff147819 */ /* 0x000fe40000011614 */
[----:B-1----:R-:W-:Y:S02]  /*7f80*/  LOP3.LUT R23, RZ, R18, RZ, 0x33, !PT ;  /* 0x00000012ff177212 */ /* 0x002fe400078e33ff */
[----:B------:R-:W-:-:S03]  /*7f90*/  LOP3.LUT R20, R20, 0xffff, RZ, 0xc0, !PT ;  /* 0x0000ffff14147812 */ /* 0x000fc600078ec0ff */
[----:B------:R-:W-:Y:S02]  /*7fa0*/  @P0 LOP3.LUT R23, R18, 0x8000, RZ, 0xfc, !PT ;  /* 0x0000800012170812 */ /* 0x000fe400078efcff */
[----:B---3--:R-:W-:Y:S01]  /*7fb0*/  PRMT R18, R6, 0x9910, RZ ;  /* 0x0000991006127816 */ /* 0x008fe200000000ff */
[----:B------:R-:W-:Y:S01]  /*7fc0*/  IMAD R20, R20, 0x4, R5 ;  /* 0x0000000414147824 */ /* 0x000fe200078e0205 */
[----:B------:R-:W-:Y:S02]  /*7fd0*/  LOP3.LUT R23, R23, 0xffff, RZ, 0xc0, !PT ;  /* 0x0000ffff17177812 */ /* 0x000fe400078ec0ff */
[----:B------:R-:W-:Y:S02]  /*7fe0*/  ISETP.GE.AND P0, PT, R18, RZ, PT ;  /* 0x000000ff1200720c */ /* 0x000fe40003f06270 */
[----:B------:R-:W-:Y:S01]  /*7ff0*/  LOP3.LUT R18, RZ, R6, RZ, 0x33, !PT ;  /* 0x00000006ff127212 */ /* 0x000fe200078e33ff */
[----:B------:R2:W-:Y:S10]  /*8000*/  ATOMS.POPC.INC.32 RZ, [R20+URZ] ;  /* 0x0000000014ff7f8c */ /* 0x0005f4000d80003f */
[----:B------:R-:W-:-:S02]  /*8010*/  @P0 LOP3.LUT R18, R6, 0x8000, RZ, 0xfc, !PT ;  /* 0x0000800006120812 */ /* 0x000fc400078efcff */
[----:B------:R-:W-:Y:S02]  /*8020*/  SHF.R.U32.HI R6, RZ, 0x8, R23 ;  /* 0x00000008ff067819 */ /* 0x000fe40000011617 */
[----:B------:R-:W-:Y:S02]  /*8030*/  LOP3.LUT R18, R18, 0xffff, RZ, 0xc0, !PT ;  /* 0x0000ffff12127812 */ /* 0x000fe400078ec0ff */
[----:B------:R-:W-:Y:S02]  /*8040*/  ISETP.GE.AND P0, PT, R19, R2, PT ;  /* 0x000000021300720c */ /* 0x000fe40003f06270 */
[----:B------:R-:W-:Y:S02]  /*8050*/  SHF.R.U32.HI R18, RZ, 0x8, R18 ;  /* 0x00000008ff127819 */ /* 0x000fe40000011612 */
[----:B------:R-:W-:Y:S02]  /*8060*/  LOP3.LUT R6, R6, 0xffff, RZ, 0xc0, !PT ;  /* 0x0000ffff06067812 */ /* 0x000fe400078ec0ff */
[----:B------:R-:W-:-:S03]  /*8070*/  LOP3.LUT R18, R18, 0xffff, RZ, 0xc0, !PT ;  /* 0x0000ffff12127812 */ /* 0x000fc600078ec0ff */
[--C-:B------:R-:W-:Y:S02]  /*8080*/  IMAD R6, R6, 0x4, R5.reuse ;  /* 0x0000000406067824 */ /* 0x100fe400078e0205 */
[----:B------:R-:W-:-:S03]  /*8090*/  IMAD R18, R18, 0x4, R5 ;  /* 0x0000000412127824 */ /* 0x000fc600078e0205 */
[----:B------:R2:W-:Y:S04]  /*80a0*/  ATOMS.POPC.INC.32 RZ, [R6+URZ] ;  /* 0x0000000006ff7f8c */ /* 0x0005e8000d80003f */
[----:B------:R2:W-:Y:S01]  /*80b0*/  ATOMS.POPC.INC.32 RZ, [R18+URZ] ;  /* 0x0000000012ff7f8c */ /* 0x0005e2000d80003f */
[----:B------:R-:W-:Y:S05]  /*80c0*/  @!P0 BRA `(.L_x_1701) ;  /* 0xfffffffc00348947 */ /* 0x000fea000383ffff */
.L_x_1697:
[----:B------:R-:W-:Y:S05]  /*80d0*/  BSYNC B2 ;  /* 0x0000000000027941 */ /* 0x000fea0003800000 */
.L_x_1696:
        /* <DEDUP_REMOVED lines=9> */
.L_x_1703:
[----:B------:R-:W-:Y:S05]  /*8170*/  BSYNC B2 ;  /* 0x0000000000027941 */ /* 0x000fea0003800000 */
.L_x_1702:
        /* <DEDUP_REMOVED lines=8> */
.L_x_1705:
[----:B------:R-:W-:Y:S05]  /*8200*/  BSYNC B2 ;  /* 0x0000000000027941 */ /* 0x000fea0003800000 */
.L_x_1704:
        /* <DEDUP_REMOVED lines=8> */
.L_x_1707:
[----:B------:R-:W-:Y:S05]  /*8290*/  BSYNC B2 ;  /* 0x0000000000027941 */ /* 0x000fea0003800000 */
.L_x_1706:
        /* <DEDUP_REMOVED lines=8> */
.L_x_1709:
[----:B------:R-:W-:Y:S05]  /*8320*/  BSYNC B2 ;  /* 0x0000000000027941 */ /* 0x000fea0003800000 */
.L_x_1708:
        /* <DEDUP_REMOVED lines=8> */
.L_x_1711:
[----:B------:R-:W-:Y:S05]  /*83b0*/  BSYNC B2 ;  /* 0x0000000000027941 */ /* 0x000fea0003800000 */
.L_x_1710:
        /* <DEDUP_REMOVED lines=8> */
.L_x_1713:
[----:B------:R-:W-:Y:S05]  /*8440*/  BSYNC B2 ;  /* 0x0000000000027941 */ /* 0x000fea0003800000 */
.L_x_1712:
        /* <DEDUP_REMOVED lines=8> */
.L_x_1715:
[----:B------:R-:W-:Y:S05]  /*84d0*/  BSYNC B2 ;  /* 0x0000000000027941 */ /* 0x000fea0003800000 */
.L_x_1714:
        /* <DEDUP_REMOVED lines=8> */
.L_x_1717:
[----:B------:R-:W-:Y:S05]  /*8560*/  BSYNC B2 ;  /* 0x0000000000027941 */ /* 0x000fea0003800000 */
.L_x_1716:
        /* <DEDUP_REMOVED lines=11> */
.L_x_1719:
[----:B------:R-:W-:Y:S05]  /*8620*/  BSYNC B2 ;  /* 0x0000000000027941 */ /* 0x000fea0003800000 */
.L_x_1718:
        /* <DEDUP_REMOVED lines=13> */
[----:B------:R-:W-:Y:S01]  /*8700*/  BSSY B3, `(.L_x_1723) ;  /* 0x0000049000037945 */ /* 0x000fe20003800000 */
[----:B-1----:R-:W-:-:S03]  /*8710*/  IMAD.MOV.U32 R20, RZ, RZ, R7 ;  /* 0x000000ffff147224 */ /* 0x002fc600078e0007 */
[----:B------:R-:W-:-:S05]  /*8720*/  IMAD.IADD R19, R2, 0x1, R19 ;  /* 0x0000000102137824 */ /* 0x000fca00078e0213 */
[----:B------:R-:W-:-:S04]  /*8730*/  LEA.HI R24, R19, 0x1, RZ, 0x16 ;  /* 0x0000000113187811 */ /* 0x000fc800078fb0ff */
[----:B------:R-:W-:-:S13]  /*8740*/  LOP3.LUT P3, R24, R24, 0x3, RZ, 0xc0, !PT ;  /* 0x0000000318187812 */ /* 0x000fda000786c0ff */
[----:B------:R-:W-:Y:S05]  /*8750*/  @!P3 BRA `(.L_x_1724) ;  /* 0x00000004000cb947 */ /* 0x000fea0003800000 */
[----:B---34-:R-:W-:-:S04]  /*8760*/  IMAD.WIDE R14, R7, 0x4, R10 ;  /* 0x00000004070e7825 */ /* 0x018fc800078e020a */
[----:B------:R-:W-:Y:S02]  /*8770*/  IMAD.MOV.U32 R18, RZ, RZ, R14 ;  /* 0x000000ffff127224 */ /* 0x000fe400078e000e */
[----:B------:R-:W-:Y:S02]  /*8780*/  IMAD.MOV.U32 R23, RZ, RZ, R15 ;  /* 0x000000ffff177224 */ /* 0x000fe400078e000f */
[----:B------:R-:W-:-:S07]  /*8790*/  IMAD.MOV.U32 R20, RZ, RZ, R7 ;  /* 0x000000ffff147224 */ /* 0x000fce00078e0007 */
.L_x_1728:
[----:B------:R-:W-:Y:S01]  /*87a0*/  R2UR UR20, R8 ;  /* 0x00000000081472ca */ /* 0x000fe200000e0000 */
[----:B---3--:R-:W-:Y:S01]  /*87b0*/  IMAD.MOV.U32 R14, RZ, RZ, R18 ;  /* 0x000000ffff0e7224 */ /* 0x008fe200078e0012 */
        /* <DEDUP_REMOVED lines=32> */
[----:B------:R-:W-:-:S05]  /*89c0*/  IMAD R15, R15, 0x4, R5 ;  /* 0x000000040f0f7824 */ /* 0x000fca00078e0205 */
[----:B------:R1:W-:Y:S02]  /*89d0*/  STS [R15+0xc80], R20 ;  /* 0x000c80140f007388 */ /* 0x0003e40000000800 */
[----:B-1----:R-:W-:-:S05]  /*89e0*/  LOP3.LUT R15, RZ, R14, RZ, 0x33, !PT ;  /* 0x0000000eff0f7212 */ /* 0x002fca00078e33ff */
[----:B------:R-:W-:-:S04]  /*89f0*/  @P4 LOP3.LUT R15, R14, 0x80000000, RZ, 0xfc, !PT ;  /* 0x800000000e0f4812 */ /* 0x000fc800078efcff */
[----:B------:R-:W-:-:S04]  /*8a00*/  SHF.R.U32.HI R14, RZ, 0x16, R15 ;  /* 0x00000016ff0e7819 */ /* 0x000fc8000001160f */
[----:B------:R-:W-:-:S05]  /*8a10*/  LOP3.LUT R14, R14, 0x3fc, RZ, 0xc0, !PT ;  /* 0x000003fc0e0e7812 */ /* 0x000fca00078ec0ff */
[----:B------:R-:W-:-:S05]  /*8a20*/  IMAD.IADD R14, R5, 0x1, R14 ;  /* 0x00000001050e7824 */ /* 0x000fca00078e020e */
[----:B------:R3:W-:Y:S01]  /*8a30*/  ATOMS.POPC.INC.32 RZ, [R14+URZ] ;  /* 0x000000000eff7f8c */ /* 0x0007e2000d80003f */
[----:B------:R-:W-:Y:S05]  /*8a40*/  BRA `(.L_x_1727) ;  /* 0x00000000003c7947 */ /* 0x000fea0003800000 */
.L_x_1726:
[----:B------:R-:W1:Y:S01]  /*8a50*/  S2R R15, SR_LANEID ;  /* 0x00000000000f7919 */ /* 0x000e620000000000 */
[----:B------:R-:W-:Y:S01]  /*8a60*/  VOTEU.ANY UR4, UPT, PT ;  /* 0x0000000000047886 */ /* 0x000fe200038e0100 */
[----:B------:R-:W-:Y:S01]  /*8a70*/  R2UR UR20, R8 ;  /* 0x00000000081472ca */ /* 0x000fe200000e0000 */
[----:B------:R-:W1:Y:S01]  /*8a80*/  FLO.U32 R14, UR4 ;  /* 0x00000004000e7d00 */ /* 0x000e6200080e0000 */
[----:B------:R-:W-:Y:S02]  /*8a90*/  R2UR UR21, R9 ;  /* 0x00000000091572ca */ /* 0x000fe400000e0000 */
[----:B-1----:R-:W-:-:S05]  /*8aa0*/  ISETP.EQ.U32.AND P4, PT, R14, R15, PT ;  /* 0x0000000f0e00720c */ /* 0x002fca0003f82070 */
[----:B------:R-:W1:Y:S08]  /*8ab0*/  POPC R15, UR4 ;  /* 0x00000004000f7d09 */ /* 0x000e700008000000 */
[----:B-1----:R-:W1:Y:S04]  /*8ac0*/  @P4 ATOMS.ADD R15, [R5+0xc00], R15 ;  /* 0x000c000f050f438c */ /* 0x002e680000000000 */
[----:B-1----:R1:W3:Y:S02]  /*8ad0*/  SHFL.IDX PT, R15, R15, R14, 0x1f ;  /* 0x00001f0e0f0f7589 */ /* 0x0022e400000e0000 */
[----:B-1----:R-:W1:Y:S02]  /*8ae0*/  S2R R14, SR_LTMASK ;  /* 0x00000000000e7919 */ /* 0x002e640000003900 */
[----:B-1----:R-:W-:-:S06]  /*8af0*/  LOP3.LUT R14, R14, UR4, RZ, 0xc0, !PT ;  /* 0x000000040e0e7c12 */ /* 0x002fcc000f8ec0ff */
[----:B------:R-:W3:Y:S02]  /*8b00*/  POPC R14, R14 ;  /* 0x0000000e000e7309 */ /* 0x000ee40000000000 */
[----:B---3--:R-:W-:-:S04]  /*8b10*/  IMAD.IADD R25, R15, 0x1, R14 ;  /* 0x000000010f197824 */ /* 0x008fc800078e020e */
[----:B------:R-:W-:-:S05]  /*8b20*/  IMAD.WIDE R14, R25, 0x4, R12 ;  /* 0x00000004190e7825 */ /* 0x000fca00078e020c */
[----:B------:R1:W-:Y:S02]  /*8b30*/  STG.E desc[UR20][R14.64], R20 ;  /* 0x000000140e007986 */ /* 0x0003e4000c101914 */
.L_x_1727:
[----:B------:R-:W-:Y:S05]  /*8b40*/  BSYNC B4 ;  /* 0x0000000000047941 */ /* 0x000fea0003800000 */
.L_x_1725:
[----:B------:R-:W-:Y:S01]  /*8b50*/  IADD3 R18, P4, R18, 0x1000, RZ ;  /* 0x0000100012127810 */ /* 0x000fe20007f9e0ff */
[----:B-1----:R-:W-:-:S04]  /*8b60*/  VIADD R20, R20, 0x400 ;  /* 0x0000040014147836 */ /* 0x002fc80000000000 */
[----:B------:R-:W-:Y:S01]  /*8b70*/  IMAD.X R23, RZ, RZ, R23, P4 ;  /* 0x000000ffff177224 */ /* 0x000fe200020e0617 */
[----:B------:R-:W-:Y:S07]  /*8b80*/  @P3 BRA `(.L_x_1728) ;  /* 0xfffffffc00043947 */ /* 0x000fee000383ffff */
.L_x_1724:
[----:B------:R-:W-:Y:S05]  /*8b90*/  BSYNC B3 ;  /* 0x0000000000037941 */ /* 0x000fea0003800000 */
.L_x_1723:
[----:B------:R-:W-:-:S13]  /*8ba0*/  ISETP.GE.U32.AND P3, PT, R19, 0xc00, PT ;  /* 0x00000c001300780c */ /* 0x000fda0003f66070 */
[----:B------:R-:W-:Y:S05]  /*8bb0*/  @!P3 BRA `(.L_x_1722) ;  /* 0x0000000c00a0b947 */ /* 0x000fea0003800000 */
[----:B---34-:R-:W-:-:S07]  /*8bc0*/  IMAD.WIDE R14, R20, 0x4, R10 ;  /* 0x00000004140e7825 */ /* 0x018fce00078e020a */
.L_x_1741:
        /* <DEDUP_REMOVED lines=39> */
.L_x_1730:
        /* <DEDUP_REMOVED lines=15> */
.L_x_1731:
[----:B------:R-:W-:Y:S05]  /*8f30*/  BSYNC B3 ;  /* 0x0000000000037941 */ /* 0x000fea0003800000 */
.L_x_1729:
        /* <DEDUP_REMOVED lines=40> */
.L_x_1733:
        /* <DEDUP_REMOVED lines=16> */
.L_x_1734:
[----:B------:R-:W-:Y:S05]  /*92c0*/  BSYNC B3 ;  /* 0x0000000000037941 */ /* 0x000fea0003800000 */
.L_x_1732:
        /* <DEDUP_REMOVED lines=40> */
.L_x_1736:
        /* <DEDUP_REMOVED lines=16> */
.L_x_1737:
[----:B------:R-:W-:Y:S05]  /*9650*/  BSYNC B3 ;  /* 0x0000000000037941 */ /* 0x000fea0003800000 */
.L_x_1735:
        /* <DEDUP_REMOVED lines=40> */
.L_x_1739:
        /* <DEDUP_REMOVED lines=16> */
.L_x_1740:
[----:B------:R-:W-:Y:S05]  /*99e0*/  BSYNC B3 ;  /* 0x0000000000037941 */ /* 0x000fea0003800000 */
.L_x_1738:
[----:B------:R-:W-:Y:S01]  /*99f0*/  VIADD R20, R20, 0x1000 ;  /* 0x0000100014147836 */ /* 0x000fe20000000000 */
[----:B------:R-:W-:-:S04]  /*9a00*/  IADD3 R14, P4, R14, 0x4000, RZ ;  /* 0x000040000e0e7810 */ /* 0x000fc80007f9e0ff */
[----:B------:R-:W-:Y:S01]  /*9a10*/  ISETP.GE.AND P3, PT, R20, R2, PT ;  /* 0x000000021400720c */ /* 0x000fe20003f66270 */
[----:B------:R-:W-:-:S12]  /*9a20*/  IMAD.X R15, RZ, RZ, R15, P4 ;  /* 0x000000ffff0f7224 */ /* 0x000fd800020e060f */
[----:B------:R-:W-:Y:S05]  /*9a30*/  @!P3 BRA `(.L_x_1741) ;  /* 0xfffffff00064b947 */ /* 0x000fea000383ffff */
.L_x_1722:
[----:B------:R-:W-:Y:S05]  /*9a40*/  BSYNC B2 ;  /* 0x0000000000027941 */ /* 0x000fea0003800000 */
.L_x_1721:
[----:B------:R-:W5:Y:S08]  /*9a50*/  S2UR UR4, SR_CgaCtaId ;  /* 0x00000000000479c3 */ /* 0x000f700000008800 */
[----:B------:R-:W-:Y:S06]  /*9a60*/  BAR.SYNC.DEFER_BLOCKING 0x0 ;  /* 0x0000000000007b1d */ /* 0x000fec0000010000 */
[----:B------:R-:W-:Y:S01]  /*9a70*/  UMOV UR14, 0x400 ;  /* 0x00000400000e7882 */ /* 0x000fe20000000000 */
[----:B------:R-:W-:Y:S01]  /*9a80*/  BSSY B2, `(.L_x_1742) ;  /* 0x0000009000027945 */ /* 0x000fe20003800000 */
[----:B-----5:R-:W-:-:S09]  /*9a90*/  ULEA UR14, UR4, UR14, 0x18 ;  /* 0x0000000e040e7291 */ /* 0x020fd2000f8ec03f */
[----:B---3--:R-:W3:Y:S01]  /*9aa0*/  LDS R14, [UR14+0xc08] ;  /* 0x000c080eff0e7984 */ /* 0x008ee20008000800 */
[----:B------:R-:W-:Y:S05]  /*9ab0*/  @P0 BRA `(.L_x_1743) ;  /* 0x0000000000140947 */ /* 0x000fea0003800000 */
[----:B------:R-:W-:Y:S01]  /*9ac0*/  ISETP.NE.AND P3, PT, R7, 0xff, PT ;  /* 0x000000ff0700780c */ /* 0x000fe20003f65270 */
[----:B------:R-:W-:-:S12]  /*9ad0*/  LDS R5, [R4] ;  /* 0x0000000004057984 */ /* 0x000fd80000000800 */
[----:B------:R-:W5:Y:S02]  /*9ae0*/  @P3 LDS R2, [R4+0x4] ;  /* 0x0000040004023984 */ /* 0x000f640000000800 */
[----:B-----5:R-:W-:-:S05]  /*9af0*/  @P3 IMAD.IADD R5, R5, 0x1, R2 ;  /* 0x0000000105053824 */ /* 0x020fca00078e0202 */
[----:B------:R0:W-:Y:S02]  /*9b00*/  STS [R4+0x600], R5 ;  /* 0x0006000504007388 */ /* 0x0001e40000000800 */
.L_x_1743:
[----:B------:R-:W-:Y:S05]  /*9b10*/  BSYNC B2 ;  /* 0x0000000000027941 */ /* 0x000fea0003800000 */
.L_x_1742:
        /* <DEDUP_REMOVED lines=8> */
.L_x_1745:
[----:B------:R-:W-:Y:S05]  /*9ba0*/  BSYNC B2 ;  /* 0x0000000000027941 */ /* 0x000fea0003800000 */
.L_x_1744:
        /* <DEDUP_REMOVED lines=8> */
.L_x_1747:
[----:B------:R-:W-:Y:S05]  /*9c30*/  BSYNC B2 ;  /* 0x0000000000027941 */ /* 0x000fea0003800000 */
.L_x_1746:
        /* <DEDUP_REMOVED lines=8> */
.L_x_1749:
[----:B------:R-:W-:Y:S05]  /*9cc0*/  BSYNC B2 ;  /* 0x0000000000027941 */ /* 0x000fea0003800000 */
.L_x_1748:
        /* <DEDUP_REMOVED lines=8> */
.L_x_1751:
[----:B------:R-:W-:Y:S05]  /*9d50*/  BSYNC B2 ;  /* 0x0000000000027941 */ /* 0x000fea0003800000 */
.L_x_1750:
        /* <DEDUP_REMOVED lines=8> */
.L_x_1753:
[----:B------:R-:W-:Y:S05]  /*9de0*/  BSYNC B2 ;  /* 0x0000000000027941 */ /* 0x000fea0003800000 */
.L_x_1752:
        /* <DEDUP_REMOVED lines=8> */
.L_x_1755:
[----:B------:R-:W-:Y:S05]  /*9e70*/  BSYNC B2 ;  /* 0x0000000000027941 */ /* 0x000fea0003800000 */
.L_x_1754:
        /* <DEDUP_REMOVED lines=8> */
.L_x_1757:
[----:B------:R-:W-:Y:S05]  /*9f00*/  BSYNC B2 ;  /* 0x0000000000027941 */ /* 0x000fea0003800000 */
.L_x_1756:
        /* <DEDUP_REMOVED lines=13> */
.L_x_1759:
[----:B------:R-:W-:Y:S05]  /*9fe0*/  BSYNC B2 ;  /* 0x0000000000027941 */ /* 0x000fea0003800000 */
.L_x_1758:
[----:B------:R-:W-:Y:S01]  /*9ff0*/  BAR.SYNC.DEFER_BLOCKING 0x0 ;  /* 0x0000000000007b1d */ /* 0x000fe20000010000 */
[----:B------:R-:W-:Y:S01]  /*a000*/  IMAD.MOV.U32 R6, RZ, RZ, RZ ;  /* 0x000000ffff067224 */ /* 0x000fe200078e00ff */
[----:B0--3--:R-:W-:-:S04]  /*a010*/  VIMNMX R5, R14, 0x1000, PT ;  /* 0x000010000e057848 */ /* 0x009fc80003fe0100 */
[----:B------:R-:W-:Y:S01]  /*a020*/  UMOV UR4, 0x18 ;  /* 0x0000001800047882 */ /* 0x000fe20000000000 */
[----:B------:R-:W1:Y:S02]  /*a030*/  LDS R2, [UR14+0xc04] ;  /* 0x000c040eff027984 */ /* 0x000e640008000800 */
[----:B-1----:R-:W-:-:S06]  /*a040*/  LEA R18, R2, UR14, 0x2 ;  /* 0x0000000e02127c11 */ /* 0x002fcc000f8e10ff */
        /* <DEDUP_REMOVED lines=40> */
[----:B----4-:R-:W3:Y:S04]  /*a2d0*/  @P3 ATOMS.ADD R23, [UR14+0xc0c], R23 ;  /* 0x000c0c17ff17398c */ /* 0x010ee8000800000e */
[----:B---3--:R-:W1:Y:S02]  /*a2e0*/  SHFL.IDX PT, R18, R23, R18, 0x1f ;  /* 0x00001f1217127589 */ /* 0x008e6400000e0000 */
        /* <DEDUP_REMOVED lines=9> */
.L_x_1766:
[----:B------:R-:W1:Y:S01]  /*a380*/  S2R R6, SR_LANEID ;  /* 0x0000000000067919 */ /* 0x000e620000000000 */
[----:B------:R-:W-:Y:S01]  /*a390*/  VOTEU.ANY UR4, UPT, PT ;  /* 0x0000000000047886 */ /* 0x000fe200038e0100 */
[----:B------:R-:W-:Y:S01]  /*a3a0*/  R2UR UR20, R8 ;  /* 0x00000000081472ca */ /* 0x000fe200000e0000 */
[----:B------:R-:W1:Y:S01]  /*a3b0*/  FLO.U32 R23, UR4 ;  /* 0x0000000400177d00 */ /* 0x000e6200080e0000 */
[----:B------:R-:W3:Y:S01]  /*a3c0*/  S2R R24, SR_LTMASK ;  /* 0x0000000000187919 */ /* 0x000ee20000003900 */
[----:B------:R-:W-:Y:S02]  /*a3d0*/  R2UR UR21, R9 ;  /* 0x00000000091572ca */ /* 0x000fe400000e0000 */
[----:B-1----:R-:W-:-:S04]  /*a3e0*/  ISETP.EQ.U32.AND P3, PT, R23, R6, PT ;  /* 0x000000061700720c */ /* 0x002fc80003f62070 */
[----:B------:R-:W1:Y:S01]  /*a3f0*/  POPC R6, UR4 ;  /* 0x0000000400067d09 */ /* 0x000e620008000000 */
[----:B---3--:R-:W-:-:S07]  /*a400*/  LOP3.LUT R24, R24, UR4, RZ, 0xc0, !PT ;  /* 0x0000000418187c12 */ /* 0x008fce000f8ec0ff */
[----:B------:R-:W3:Y:S01]  /*a410*/  POPC R24, R24 ;  /* 0x0000001800187309 */ /* 0x000ee20000000000 */
[----:B-1----:R-:W1:Y:S04]  /*a420*/  @P3 ATOMS.ADD R6, [UR14+0xc00], R6 ;  /* 0x000c0006ff06398c */ /* 0x002e68000800000e */
[----:B-1----:R-:W3:Y:S02]  /*a430*/  SHFL.IDX PT, R19, R6, R23, 0x1f ;  /* 0x00001f1706137589 */ /* 0x002ee400000e0000 */
[----:B---3--:R-:W-:-:S04]  /*a440*/  IMAD.IADD R19, R19, 0x1, R24 ;  /* 0x0000000113137824 */ /* 0x008fc800078e0218 */
[----:B------:R-:W-:-:S05]  /*a450*/  IMAD.WIDE R18, R19, 0x4, R12 ;  /* 0x0000000413127825 */ /* 0x000fca00078e020c */
[----:B------:R3:W-:Y:S02]  /*a460*/  STG.E desc[UR20][R18.64], R21 ;  /* 0x0000001512007986 */ /* 0x0007e4000c101914 */
.L_x_1767:
[----:B------:R-:W-:Y:S05]  /*a470*/  BSYNC B4 ;  /* 0x0000000000047941 */ /* 0x000fea0003800000 */
.L_x_1765:
        /* <DEDUP_REMOVED lines=36> */
.L_x_1769:
        /* <DEDUP_REMOVED lines=15> */
.L_x_1770:
[----:B------:R-:W-:Y:S05]  /*a7b0*/  BSYNC B4 ;  /* 0x0000000000047941 */ /* 0x000fea0003800000 */
.L_x_1768:
        /* <DEDUP_REMOVED lines=36> */
.L_x_1772:
        /* <DEDUP_REMOVED lines=15> */
.L_x_1773:
[----:B------:R-:W-:Y:S05]  /*aaf0*/  BSYNC B4 ;  /* 0x0000000000047941 */ /* 0x000fea0003800000 */
.L_x_1771:
[----:B-1----:R-:W-:-:S07]  /*ab00*/  VIADD R6, R7, 0xc00 ;  /* 0x00000c0007067836 */ /* 0x002fce0000000000 */
.L_x_1764:
[----:B------:R-:W-:Y:S05]  /*ab10*/  BSYNC B2 ;  /* 0x0000000000027941 */ /* 0x000fea0003800000 */
.L_x_1763:
[----:B------:R-:W-:-:S13]  /*ab20*/  ISETP.GE.U32.AND P3, PT, R14, 0xc00, PT ;  /* 0x00000c000e00780c */ /* 0x000fda0003f66070 */
[----:B------:R-:W-:Y:S05]  /*ab30*/  @!P3 BRA `(.L_x_1762) ;  /* 0x0000000c0028b947 */ /* 0x000fea0003800000 */
[----:B------:R-:W-:-:S05]  /*ab40*/  LEA R14, R6, UR14, 0x2 ;  /* 0x0000000e060e7c11 */ /* 0x000fca000f8e10ff */
[----:B------:R-:W-:-:S07]  /*ab50*/  VIADD R14, R14, 0xc80 ;  /* 0x00000c800e0e7836 */ /* 0x000fce0000000000 */
.L_x_1786:
        /* <DEDUP_REMOVED lines=35> */
.L_x_1775:
        /* <DEDUP_REMOVED lines=15> */
.L_x_1776:
[----:B------:R-:W-:Y:S05]  /*ae80*/  BSYNC B2 ;  /* 0x0000000000027941 */ /* 0x000fea0003800000 */
.L_x_1774:
        /* <DEDUP_REMOVED lines=33> */
.L_x_1778:
        /* <DEDUP_REMOVED lines=15> */
.L_x_1779:
[----:B------:R-:W-:Y:S05]  /*b190*/  BSYNC B2 ;  /* 0x0000000000027941 */ /* 0x000fea0003800000 */
.L_x_1777:
        /* <DEDUP_REMOVED lines=33> */
.L_x_1781:
        /* <DEDUP_REMOVED lines=15> */
.L_x_1782:
[----:B------:R-:W-:Y:S05]  /*b4a0*/  BSYNC B2 ;  /* 0x0000000000027941 */ /* 0x000fea0003800000 */
.L_x_1780:
        /* <DEDUP_REMOVED lines=33> */
.L_x_1784:
        /* <DEDUP_REMOVED lines=15> */
.L_x_1785:
[----:B------:R-:W-:Y:S05]  /*b7b0*/  BSYNC B2 ;  /* 0x0000000000027941 */ /* 0x000fea0003800000 */
.L_x_1783:
[----:B------:R-:W-:Y:S01]  /*b7c0*/  VIADD R14, R14, 0x4000 ;  /* 0x000040000e0e7836 */ /* 0x000fe20000000000 */
[----:B------:R-:W-:Y:S06]  /*b7d0*/  @!P3 BRA `(.L_x_1786) ;  /* 0xfffffff000e0b947 */ /* 0x000fec000383ffff */
.L_x_1762:
[----:B------:R-:W-:Y:S05]  /*b7e0*/  BSYNC B3 ;  /* 0x0000000000037941 */ /* 0x000fea0003800000 */
.L_x_1761:
        /* <DEDUP_REMOVED lines=12> */
.L_x_1788:
[----:B------:R-:W-:Y:S05]  /*b8b0*/  BSYNC B2 ;  /* 0x0000000000027941 */ /* 0x000fea0003800000 */
.L_x_1787:
        /* <DEDUP_REMOVED lines=8> */
.L_x_1790:
[----:B------:R-:W-:Y:S05]  /*b940*/  BSYNC B2 ;  /* 0x0000000000027941 */ /* 0x000fea0003800000 */
.L_x_1789:
        /* <DEDUP_REMOVED lines=8> */
.L_x_1792:
[----:B------:R-:W-:Y:S05]  /*b9d0*/  BSYNC B2 ;  /* 0x0000000000027941 */ /* 0x000fea0003800000 */
.L_x_1791:
        /* <DEDUP_REMOVED lines=8> */
.L_x_1794:
[----:B------:R-:W-:Y:S05]  /*ba60*/  BSYNC B2 ;  /* 0x0000000000027941 */ /* 0x000fea0003800000 */
.L_x_1793:
        /* <DEDUP_REMOVED lines=8> */
.L_x_1796:
[----:B------:R-:W-:Y:S05]  /*baf0*/  BSYNC B2 ;  /* 0x0000000000027941 */ /* 0x000fea0003800000 */
.L_x_1795:
        /* <DEDUP_REMOVED lines=8> */
.L_x_1798:
[----:B------:R-:W-:Y:S05]  /*bb80*/  BSYNC B2 ;  /* 0x0000000000027941 */ /* 0x000fea0003800000 */
.L_x_1797:
        /* <DEDUP_REMOVED lines=8> */
.L_x_1800:
[----:B------:R-:W-:Y:S05]  /*bc10*/  BSYNC B2 ;  /* 0x0000000000027941 */ /* 0x000fea0003800000 */
.L_x_1799:
        /* <DEDUP_REMOVED lines=8> */
.L_x_1802:
[----:B------:R-:W-:Y:S05]  /*bca0*/  BSYNC B2 ;  /* 0x0000000000027941 */ /* 0x000fea0003800000 */
.L_x_1801:
        /* <DEDUP_REMOVED lines=13> */
.L_x_1804:
[----:B------:R-:W-:Y:S05]  /*bd80*/  BSYNC B2 ;  /* 0x0000000000027941 */ /* 0x000fea0003800000 */
.L_x_1803:
        /* <DEDUP_REMOVED lines=58> */
.L_x_1810:
        /* <DEDUP_REMOVED lines=15> */
.L_x_1811:
[----:B------:R-:W-:Y:S05]  /*c220*/  BSYNC B4 ;  /* 0x0000000000047941 */ /* 0x000fea0003800000 */
.L_x_1809:
        /* <DEDUP_REMOVED lines=37> */
.L_x_1813:
        /* <DEDUP_REMOVED lines=15> */
.L_x_1814:
[----:B------:R-:W-:Y:S05]  /*c570*/  BSYNC B4 ;  /* 0x0000000000047941 */ /* 0x000fea0003800000 */
.L_x_1812:
        /* <DEDUP_REMOVED lines=37> */
.L_x_1816:
        /* <DEDUP_REMOVED lines=15> */
.L_x_1817:
[----:B------:R-:W-:Y:S05]  /*c8c0*/  BSYNC B4 ;  /* 0x0000000000047941 */ /* 0x000fea0003800000 */
.L_x_1815:
[----:B-1----:R-:W-:-:S07]  /*c8d0*/  VIADD R6, R7, 0xc00 ;  /* 0x00000c0007067836 */ /* 0x002fce0000000000 */
.L_x_1808:
[----:B------:R-:W-:Y:S05]  /*c8e0*/  BSYNC B2 ;  /* 0x0000000000027941 */ /* 0x000fea0003800000 */
.L_x_1807:
[----:B------:R-:W-:-:S13]  /*c8f0*/  ISETP.GE.U32.AND P3, PT, R14, 0xc00, PT ;  /* 0x00000c000e00780c */ /* 0x000fda0003f66070 */
[----:B------:R-:W-:Y:S05]  /*c900*/  @!P3 BRA `(.L_x_1806) ;  /* 0x0000000c0038b947 */ /* 0x000fea0003800000 */
[----:B------:R-:W-:-:S05]  /*c910*/  LEA R14, R6, UR14, 0x2 ;  /* 0x0000000e060e7c11 */ /* 0x000fca000f8e10ff */
[----:B------:R-:W-:-:S07]  /*c920*/  VIADD R14, R14, 0x4c80 ;  /* 0x00004c800e0e7836 */ /* 0x000fce0000000000 */
.L_x_1830:
        /* <DEDUP_REMOVED lines=36> */
.L_x_1819:
        /* <DEDUP_REMOVED lines=15> */
.L_x_1820:
[----:B------:R-:W-:Y:S05]  /*cc60*/  BSYNC B2 ;  /* 0x0000000000027941 */ /* 0x000fea0003800000 */
.L_x_1818:
        /* <DEDUP_REMOVED lines=34> */
.L_x_1822:
        /* <DEDUP_REMOVED lines=15> */
.L_x_1823:
[----:B------:R-:W-:Y:S05]  /*cf80*/  BSYNC B2 ;  /* 0x0000000000027941 */ /* 0x000fea0003800000 */
.L_x_1821:
        /* <DEDUP_REMOVED lines=34> */
.L_x_1825:
        /* <DEDUP_REMOVED lines=15> */
.L_x_1826:
[----:B------:R-:W-:Y:S05]  /*d2a0*/  BSYNC B2 ;  /* 0x0000000000027941 */ /* 0x000fea0003800000 */
.L_x_1824:
        /* <DEDUP_REMOVED lines=34> */
.L_x_1828:
        /* <DEDUP_REMOVED lines=15> */
.L_x_1829:
[----:B------:R-:W-:Y:S05]  /*d5c0*/  BSYNC B2 ;  /* 0x0000000000027941 */ /* 0x000fea0003800000 */
.L_x_1827:
[----:B------:R-:W-:Y:S01]  /*d5d0*/  VIADD R14, R14, 0x4000 ;  /* 0x000040000e0e7836 */ /* 0x000fe20000000000 */
[----:B------:R-:W-:Y:S06]  /*d5e0*/  @!P3 BRA `(.L_x_1830) ;  /* 0xfffffff000d0b947 */ /* 0x000fec000383ffff */
.L_x_1806:
[----:B------:R-:W-:Y:S05]  /*d5f0*/  BSYNC B3 ;  /* 0x0000000000037941 */ /* 0x000fea0003800000 */
.L_x_1805:
        /* <DEDUP_REMOVED lines=12> */
.L_x_1832:
[----:B------:R-:W-:Y:S05]  /*d6c0*/  BSYNC B2 ;  /* 0x0000000000027941 */ /* 0x000fea0003800000 */
.L_x_1831:
        /* <DEDUP_REMOVED lines=8> */
.L_x_1834:
[----:B------:R-:W-:Y:S05]  /*d750*/  BSYNC B2 ;  /* 0x0000000000027941 */ /* 0x000fea0003800000 */
.L_x_1833:
        /* <DEDUP_REMOVED lines=8> */
.L_x_1836:
[----:B------:R-:W-:Y:S05]  /*d7e0*/  BSYNC B2 ;  /* 0x0000000000027941 */ /* 0x000fea0003800000 */
.L_x_1835:
        /* <DEDUP_REMOVED lines=8> */
.L_x_1838:
[----:B------:R-:W-:Y:S05]  /*d870*/  BSYNC B2 ;  /* 0x0000000000027941 */ /* 0x000fea0003800000 */
.L_x_1837:
        /* <DEDUP_REMOVED lines=8> */
.L_x_1840:
[----:B------:R-:W-:Y:S05]  /*d900*/  BSYNC B2 ;  /* 0x0000000000027941 */ /* 0x000fea0003800000 */
.L_x_1839:
        /* <DEDUP_REMOVED lines=8> */
.L_x_1842:
[----:B------:R-:W-:Y:S05]  /*d990*/  BSYNC B2 ;  /* 0x0000000000027941 */ /* 0x000fea0003800000 */
.L_x_1841:
        /* <DEDUP_REMOVED lines=8> */
.L_x_1844:
[----:B------:R-:W-:Y:S05]  /*da20*/  BSYNC B2 ;  /* 0x0000000000027941 */ /* 0x000fea0003800000 */
.L_x_1843:
        /* <DEDUP_REMOVED lines=8> */
.L_x_1846:
[----:B------:R-:W-:Y:S05]  /*dab0*/  BSYNC B2 ;  /* 0x0000000000027941 */ /* 0x000fea0003800000 */
.L_x_1845:
        /* <DEDUP_REMOVED lines=13> */
.L_x_1848:
[----:B------:R-:W-:Y:S05]  /*db90*/  BSYNC B2 ;  /* 0x0000000000027941 */ /* 0x000fea0003800000 */
.L_x_1847:
        /* <DEDUP_REMOVED lines=58> */
.L_x_1854:
        /* <DEDUP_REMOVED lines=15> */
.L_x_1855:
[----:B------:R-:W-:Y:S05]  /*e030*/  BSYNC B4 ;  /* 0x0000000000047941 */ /* 0x000fea0003800000 */
.L_x_1853:
        /* <DEDUP_REMOVED lines=37> */
.L_x_1857:
        /* <DEDUP_REMOVED lines=15> */
.L_x_1858:
[----:B------:R-:W-:Y:S05]  /*e380*/  BSYNC B4 ;  /* 0x0000000000047941 */ /* 0x000fea0003800000 */
.L_x_1856:
        /* <DEDUP_REMOVED lines=37> */
.L_x_1860:
        /* <DEDUP_REMOVED lines=15> */
.L_x_1861:
[----:B------:R-:W-:Y:S05]  /*e6d0*/  BSYNC B4 ;  /* 0x0000000000047941 */ /* 0x000fea0003800000 */
.L_x_1859:
[----:B---3--:R-:W-:-:S07]  /*e6e0*/  VIADD R6, R7, 0xc00 ;  /* 0x00000c0007067836 */ /* 0x008fce0000000000 */
.L_x_1852:
[----:B------:R-:W-:Y:S05]  /*e6f0*/  BSYNC B2 ;  /* 0x0000000000027941 */ /* 0x000fea0003800000 */
.L_x_1851:
[----:B------:R-:W-:-:S13]  /*e700*/  ISETP.GE.U32.AND P3, PT, R14, 0xc00, PT ;  /* 0x00000c000e00780c */ /* 0x000fda0003f66070 */
[----:B------:R-:W-:Y:S05]  /*e710*/  @!P3 BRA `(.L_x_1850) ;  /* 0x0000000c0038b947 */ /* 0x000fea0003800000 */
[----:B------:R-:W-:-:S05]  /*e720*/  LEA R14, R6, UR14, 0x2 ;  /* 0x0000000e060e7c11 */ /* 0x000fca000f8e10ff */
[----:B------:R-:W-:-:S07]  /*e730*/  VIADD R14, R14, 0xc80 ;  /* 0x00000c800e0e7836 */ /* 0x000fce0000000000 */
.L_x_1874:
        /* <DEDUP_REMOVED lines=36> */
.L_x_1863:
        /* <DEDUP_REMOVED lines=15> */
.L_x_1864:
[----:B------:R-:W-:Y:S05]  /*ea70*/  BSYNC B2 ;  /* 0x0000000000027941 */ /* 0x000fea0003800000 */
.L_x_1862:
        /* <DEDUP_REMOVED lines=34> */
.L_x_1866:
        /* <DEDUP_REMOVED lines=15> */
.L_x_1867:
[----:B------:R-:W-:Y:S05]  /*ed90*/  BSYNC B2 ;  /* 0x0000000000027941 */ /* 0x000fea0003800000 */
.L_x_1865:
        /* <DEDUP_REMOVED lines=34> */
.L_x_1869:
        /* <DEDUP_REMOVED lines=15> */
.L_x_1870:
[----:B------:R-:W-:Y:S05]  /*f0b0*/  BSYNC B2 ;  /* 0x0000000000027941 */ /* 0x000fea0003800000 */
.L_x_1868:
        /* <DEDUP_REMOVED lines=34> */
.L_x_1872:
        /* <DEDUP_REMOVED lines=15> */
.L_x_1873:
[----:B------:R-:W-:Y:S05]  /*f3d0*/  BSYNC B2 ;  /* 0x0000000000027941 */ /* 0x000fea0003800000 */
.L_x_1871:
[----:B------:R-:W-:Y:S01]  /*f3e0*/  VIADD R14, R14, 0x4000 ;  /* 0x000040000e0e7836 */ /* 0x000fe20000000000 */
[----:B------:R-:W-:Y:S06]  /*f3f0*/  @!P3 BRA `(.L_x_1874) ;  /* 0xfffffff000d0b947 */ /* 0x000fec000383ffff */
.L_x_1850:
[----:B------:R-:W-:Y:S05]  /*f400*/  BSYNC B3 ;  /* 0x0000000000037941 */ /* 0x000fea0003800000 */
.L_x_1849:
        /* <DEDUP_REMOVED lines=12> */
.L_x_1876:
[----:B------:R-:W-:Y:S05]  /*f4d0*/  BSYNC B2 ;  /* 0x0000000000027941 */ /* 0x000fea0003800000 */
.L_x_1875:
        /* <DEDUP_REMOVED lines=8> */
.L_x_1878:
[----:B------:R-:W-:Y:S05]  /*f560*/  BSYNC B2 ;  /* 0x0000000000027941 */ /* 0x000fea0003800000 */
.L_x_1877:
        /* <DEDUP_REMOVED lines=8> */
.L_x_1880:
[----:B------:R-:W-:Y:S05]  /*f5f0*/  BSYNC B2 ;  /* 0x0000000000027941 */ /* 0x000fea0003800000 */
.L_x_1879:
        /* <DEDUP_REMOVED lines=8> */
.L_x_1882:
[----:B------:R-:W-:Y:S05]  /*f680*/  BSYNC B2 ;  /* 0x0000000000027941 */ /* 0x000fea0003800000 */
.L_x_1881:
        /* <DEDUP_REMOVED lines=8> */
.L_x_1884:
[----:B------:R-:W-:Y:S05]  /*f710*/  BSYNC B2 ;  /* 0x0000000000027941 */ /* 0x000fea0003800000 */
.L_x_1883:
        /* <DEDUP_REMOVED lines=8> */
.L_x_1886:
[----:B------:R-:W-:Y:S05]  /*f7a0*/  BSYNC B2 ;  /* 0x0000000000027941 */ /* 0x000fea0003800000 */
.L_x_1885:
        /* <DEDUP_REMOVED lines=8> */
.L_x_1888:
[----:B------:R-:W-:Y:S05]  /*f830*/  BSYNC B2 ;  /* 0x0000000000027941 */ /* 0x000fea0003800000 */
.L_x_1887:
        /* <DEDUP_REMOVED lines=8> */
.L_x_1890:
[----:B------:R-:W-:Y:S05]  /*f8c0*/  BSYNC B2 ;  /* 0x0000000000027941 */ /* 0x000fea0003800000 */
.L_x_1889:
        /* <DEDUP_REMOVED lines=13> */
.L_x_1892:
[----:B------:R-:W-:Y:S05]  /*f9a0*/  BSYNC B2 ;  /* 0x0000000000027941 */ /* 0x000fea0003800000 */
.L_x_1891:
        /* <DEDUP_REMOVED lines=56> */
.L_x_1898:
        /* <DEDUP_REMOVED lines=15> */
.L_x_1899:
[----:B------:R-:W-:Y:S05]  /*fe20*/  BSYNC B4 ;  /* 0x0000000000047941 */ /* 0x000fea0003800000 */
.L_x_1897:
        /* <DEDUP_REMOVED lines=36> */
.L_x_1901:
        /* <DEDUP_REMOVED lines=15> */
.L_x_1902:
[----:B------:R-:W-:Y:S05]  /*10160*/  BSYNC B4 ;  /* 0x0000000000047941 */ /* 0x000fea0003800000 */
.L_x_1900:
        /* <DEDUP_REMOVED lines=36> */
.L_x_1904:
        /* <DEDUP_REMOVED lines=15> */
.L_x_1905:
[----:B------:R-:W-:Y:S05]  /*104a0*/  BSYNC B4 ;  /* 0x0000000000047941 */ /* 0x000fea0003800000 */
.L_x_1903:
[----:B01----:R-:W-:-:S07]  /*104b0*/  VIADD R14, R7, 0xc00 ;  /* 0x00000c00070e7836 */ /* 0x003fce0000000000 */
.L_x_1896:
[----:B------:R-:W-:Y:S05]  /*104c0*/  BSYNC B2 ;  /* 0x0000000000027941 */ /* 0x000fea0003800000 */
.L_x_1895:
[----:B------:R-:W-:-:S13]  /*104d0*/  ISETP.GE.U32.AND P0, PT, R6, 0xc00, PT ;  /* 0x00000c000600780c */ /* 0x000fda0003f06070 */
[----:B------:R-:W-:Y:S05]  /*104e0*/  @!P0 BRA `(.L_x_1894) ;  /* 0x0000000c00288947 */ /* 0x000fea0003800000 */
[----:B0-2---:R-:W-:-:S05]  /*104f0*/  LEA R4, R14, UR14, 0x2 ;  /* 0x0000000e0e047c11 */ /* 0x005fca000f8e10ff */
[----:B------:R-:W-:-:S07]  /*10500*/  VIADD R4, R4, 0x4c80 ;  /* 0x00004c8004047836 */ /* 0x000fce0000000000 */
.L_x_1918:
        /* <DEDUP_REMOVED lines=35> */
.L_x_1907:
        /* <DEDUP_REMOVED lines=15> */
.L_x_1908:
[----:B------:R-:W-:Y:S05]  /*10830*/  BSYNC B2 ;  /* 0x0000000000027941 */ /* 0x000fea0003800000 */
.L_x_1906:
        /* <DEDUP_REMOVED lines=33> */
.L_x_1910:
        /* <DEDUP_REMOVED lines=15> */
.L_x_1911:
[----:B------:R-:W-:Y:S05]  /*10b40*/  BSYNC B2 ;  /* 0x0000000000027941 */ /* 0x000fea0003800000 */
.L_x_1909:
        /* <DEDUP_REMOVED lines=33> */
.L_x_1913:
        /* <DEDUP_REMOVED lines=15> */
.L_x_1914:
[----:B------:R-:W-:Y:S05]  /*10e50*/  BSYNC B2 ;  /* 0x0000000000027941 */ /* 0x000fea0003800000 */
.L_x_1912:
        /* <DEDUP_REMOVED lines=33> */
.L_x_1916:
        /* <DEDUP_REMOVED lines=15> */
.L_x_1917:
[----:B------:R-:W-:Y:S05]  /*11160*/  BSYNC B2 ;  /* 0x0000000000027941 */ /* 0x000fea0003800000 */
.L_x_1915:
[----:B------:R-:W-:Y:S01]  /*11170*/  VIADD R4, R4, 0x4000 ;  /* 0x0000400004047836 */ /* 0x000fe20000000000 */
[----:B------:R-:W-:Y:S06]  /*11180*/  @!P0 BRA `(.L_x_1918) ;  /* 0xfffffff000e08947 */ /* 0x000fec000383ffff */
.L_x_1894:
[----:B------:R-:W-:Y:S05]  /*11190*/  BSYNC B3 ;  /* 0x0000000000037941 */ /* 0x000fea0003800000 */
.L_x_1893:
[----:B------:R-:W-:Y:S01]  /*111a0*/  BAR.SYNC.DEFER_BLOCKING 0x0 ;  /* 0x0000000000007b1d */ /* 0x000fe20000010000 */
[----:B------:R-:W-:-:S05]  /*111b0*/  IMAD.MOV.U32 R27, RZ, RZ, 0x0 ;  /* 0x00000000ff1b7424 */ /* 0x000fca00078e00ff */
[----:B012---:R-:W-:Y:S05]  /*111c0*/  RET.REL.NODEC R26 `(_ZN4vllm10persistent22persistent_topk_kernelILj4EEEvNS0_20PersistentTopKParamsE) ;  /* 0xfffffeec1a8c7950 */ /* 0x007fea0003c3ffff */
.L_x_1760:
[----:B------:R-:W-:Y:S01]  /*111d0*/  ISETP.GE.AND P0, PT, R7, R5, PT ;  /* 0x000000050700720c */ /* 0x000fe20003f06270 */
[----:B------:R-:W-:-:S12]  /*111e0*/  BSSY B2, `(.L_x_1919) ;  /* 0x00000ab000027945 */ /* 0x000fd80003800000 */
[----:B------:R-:W-:Y:S05]  /*111f0*/  @P0 BRA `(.L_x_1920) ;  /* 0x0000000800a40947 */ /* 0x000fea0003800000 */
[----:B--2---:R-:W-:Y:S01]  /*11200*/  LOP3.LUT R4, RZ, R7, RZ, 0x33, !PT ;  /* 0x00000007ff047212 */ /* 0x004fe200078e33ff */
[----:B------:R-:W-:Y:S04]  /*11210*/  BSSY B3, `(.L_x_1921) ;  /* 0x000002a000037945 */ /* 0x000fe80003800000 */
[----:B------:R-:W-:-:S05]  /*11220*/  IMAD.IADD R4, R4, 0x1, R5 ;  /* 0x0000000104047824 */ /* 0x000fca00078e0205 */
[----:B------:R-:W-:-:S04]  /*11230*/  LEA.HI R14, R4, 0x1, RZ, 0x16 ;  /* 0x00000001040e7811 */ /* 0x000fc800078fb0ff */
[----:B------:R-:W-:-:S13]  /*11240*/  LOP3.LUT P0, R18, R14, 0x3, RZ, 0xc0, !PT ;  /* 0x000000030e127812 */ /* 0x000fda000780c0ff */
[----:B------:R-:W-:Y:S05]  /*11250*/  @!P0 BRA `(.L_x_1922) ;  /* 0x0000000000948947 */ /* 0x000fea0003800000 */
[----:B------:R-:W-:Y:S02]  /*11260*/  IMAD R19, R6, 0x4000, R22 ;  /* 0x0000400006137824 */ /* 0x000fe400078e0216 */
[----:B------:R-:W-:-:S05]  /*11270*/  IMAD.U32 R14, RZ, RZ, UR14 ;  /* 0x0000000eff0e7e24 */ /* 0x000fca000f8e00ff */
[----:B------:R-:W-:-:S07]  /*11280*/  IADD3 R19, R14, 0xc80, R19 ;  /* 0x00000c800e137810 */ /* 0x000fce0007ffe013 */
.L_x_1925:
        /* <DEDUP_REMOVED lines=30> */
.L_x_1924:
[----:B------:R-:W-:Y:S05]  /*11470*/  BSYNC B4 ;  /* 0x0000000000047941 */ /* 0x000fea0003800000 */
.L_x_1923:
[----:B------:R-:W-:Y:S02]  /*11480*/  VIADD R7, R7, 0x400 ;  /* 0x0000040007077836 */ /* 0x000fe40000000000 */
[----:B------:R-:W-:Y:S01]  /*11490*/  VIADD R19, R19, 0x1000 ;  /* 0x0000100013137836 */ /* 0x000fe20000000000 */
[----:B------:R-:W-:Y:S06]  /*114a0*/  @P2 BRA `(.L_x_1925) ;  /* 0xfffffffc00782947 */ /* 0x000fec000383ffff */
.L_x_1922:
[----:B------:R-:W-:Y:S05]  /*114b0*/  BSYNC B3 ;  /* 0x0000000000037941 */ /* 0x000fea0003800000 */
.L_x_1921:
[----:B------:R-:W-:-:S13]  /*114c0*/  ISETP.GE.U32.AND P0, PT, R4, 0xc00, PT ;  /* 0x00000c000400780c */ /* 0x000fda0003f06070 */
[----:B------:R-:W-:Y:S05]  /*114d0*/  @!P0 BRA `(.L_x_1920) ;  /* 0x0000000400ec8947 */ /* 0x000fea0003800000 */
[----:B------:R-:W-:-:S05]  /*114e0*/  IMAD R4, R6, 0x1000, R7 ;  /* 0x0000100006047824 */ /* 0x000fca00078e0207 */
[----:B------:R-:W-:-:S05]  /*114f0*/  LEA R4, R4, UR14, 0x2 ;  /* 0x0000000e04047c11 */ /* 0x000fca000f8e10ff */
[----:B------:R-:W-:-:S07]  /*11500*/  VIADD R4, R4, 0xc80 ;  /* 0x00000c8004047836 */ /* 0x000fce0000000000 */
.L_x_1934:
        /* <DEDUP_REMOVED lines=28> */
.L_x_1927:
[----:B------:R-:W-:Y:S05]  /*116d0*/  BSYNC B3 ;  /* 0x0000000000037941 */ /* 0x000fea0003800000 */
.L_x_1926:
        /* <DEDUP_REMOVED lines=28> */
.L_x_1929:
[----:B------:R-:W-:Y:S05]  /*118a0*/  BSYNC B3 ;  /* 0x0000000000037941 */ /* 0x000fea0003800000 */
.L_x_1928:
        /* <DEDUP_REMOVED lines=28> */
.L_x_1931:
[----:B------:R-:W-:Y:S05]  /*11a70*/  BSYNC B3 ;  /* 0x0000000000037941 */ /* 0x000fea0003800000 */
.L_x_1930:
        /* <DEDUP_REMOVED lines=28> */
.L_x_1933:
[----:B------:R-:W-:Y:S05]  /*11c40*/  BSYNC B3 ;  /* 0x0000000000037941 */ /* 0x000fea0003800000 */
.L_x_1932:
[----:B------:R-:W-:Y:S02]  /*11c50*/  VIADD R7, R7, 0x1000 ;  /* 0x0000100007077836 */ /* 0x000fe40000000000 */
[----:B------:R-:W-:-:S03]  /*11c60*/  VIADD R4, R4, 0x4000 ;  /* 0x0000400004047836 */ /* 0x000fc60000000000 */
[----:B------:R-:W-:-:S13]  /*11c70*/  ISETP.GE.AND P0, PT, R7, R5, PT ;  /* 0x000000050700720c */ /* 0x000fda0003f06270 */
[----:B------:R-:W-:Y:S05]  /*11c80*/  @!P0 BRA `(.L_x_1934) ;  /* 0xfffffff800208947 */ /* 0x000fea000383ffff */
.L_x_1920:
[----:B------:R-:W-:Y:S05]  /*11c90*/  BSYNC B2 ;  /* 0x0000000000027941 */ /* 0x000fea0003800000 */
.L_x_1919:
[----:B------:R-:W-:Y:S01]  /*11ca0*/  BAR.SYNC.DEFER_BLOCKING 0x0 ;  /* 0x0000000000007b1d */ /* 0x000fe20000010000 */
[----:B------:R-:W-:-:S05]  /*11cb0*/  IMAD.MOV.U32 R27, RZ, RZ, 0x0 ;  /* 0x00000000ff1b7424 */ /* 0x000fca00078e00ff */
[----:B0-2---:R-:W-:Y:S05]  /*11cc0*/  RET.REL.NODEC R26 `(_ZN4vllm10persistent22persistent_topk_kernelILj4EEEvNS0_20PersistentTopKParamsE) ;  /* 0xfffffee01acc7950 */ /* 0x005fea0003c3ffff */
.L_x_1720:
[----:B------:R-:W-:Y:S04]  /*11cd0*/  BSSY B2, `(.L_x_1935) ;  /* 0x00000b5000027945 */ /* 0x000fe80003800000 */
[----:B------:R-:W-:Y:S05]  /*11ce0*/  @P3 BRA `(.L_x_1936) ;  /* 0x0000000800cc3947 */ /* 0x000fea0003800000 */
[----:B------:R-:W-:Y:S01]  /*11cf0*/  LOP3.LUT R19, RZ, R7, RZ, 0x33, !PT ;  /* 0x00000007ff137212 */ /* 0x000fe200078e33ff */
[----:B------:R-:W-:Y:S04]  /*11d00*/  BSSY B3, `(.L_x_1937) ;  /* 0x000002e000037945 */ /* 0x000fe80003800000 */
[----:B------:R-:W-:-:S05]  /*11d10*/  IMAD.IADD R19, R2, 0x1, R19 ;  /* 0x0000000102137824 */ /* 0x000fca00078e0213 */
[----:B0--34-:R-:W-:-:S04]  /*11d20*/  LEA.HI R4, R19, 0x1, RZ, 0x16 ;  /* 0x0000000113047811 */ /* 0x019fc800078fb0ff */
[----:B------:R-:W-:-:S13]  /*11d30*/  LOP3.LUT P0, R18, R4, 0x3, RZ, 0xc0, !PT ;  /* 0x0000000304127812 */ /* 0x000fda000780c0ff */
[----:B------:R-:W-:Y:S05]  /*11d40*/  @!P0 BRA `(.L_x_1938) ;  /* 0x0000000000a48947 */ /* 0x000fea0003800000 */
[----:B------:R-:W-:-:S04]  /*11d50*/  IMAD.WIDE R14, R7, 0x4, R10 ;  /* 0x00000004070e7825 */ /* 0x000fc800078e020a */
[----:B------:R-:W-:Y:S02]  /*11d60*/  IMAD.MOV.U32 R4, RZ, RZ, R14 ;  /* 0x000000ffff047224 */ /* 0x000fe400078e000e */
[----:B------:R-:W-:-:S07]  /*11d70*/  IMAD.MOV.U32 R21, RZ, RZ, R15 ;  /* 0x000000ffff157224 */ /* 0x000fce00078e000f */
.L_x_1941:
[----:B------:R-:W-:Y:S01]  /*11d80*/  R2UR UR20, R8 ;  /* 0x00000000081472ca */ /* 0x000fe200000e0000 */
[----:B------:R-:W-:Y:S01]  /*11d90*/  IMAD.MOV.U32 R14, RZ, RZ, R4 ;  /* 0x000000ffff0e7224 */ /* 0x000fe200078e0004 */
[----:B------:R-:W-:Y:S01]  /*11da0*/  R2UR UR21, R9 ;  /* 0x00000000091572ca */ /* 0x000fe200000e0000 */
[----:B------:R-:W-:-:S12]  /*11db0*/  IMAD.MOV.U32 R15, RZ, RZ, R21 ;  /* 0x000000ffff0f7224 */ /* 0x000fd800078e0015 */
[----:B------:R-:W1:Y:S01]  /*11dc0*/  LDG.E R14, desc[UR20][R14.64] ;  /* 0x000000140e0e7981 */ /* 0x000e62000c1e1900 */
[----:B------:R-:W-:Y:S01]  /*11dd0*/  VIADD R18, R18, 0xffffffff ;  /* 0xffffffff12127836 */ /* 0x000fe20000000000 */
[----:B------:R-:W-:Y:S01]  /*11de0*/  BSSY B4, `(.L_x_1939) ;  /* 0x000001c000047945 */ /* 0x000fe20003800000 */
[----:B------:R-:W-:-:S03]  /*11df0*/  IADD3 R4, P2, R4, 0x1000, RZ ;  /* 0x0000100004047810 */ /* 0x000fc60007f5e0ff */
[----:B------:R-:W-:Y:S01]  /*11e00*/  ISETP.NE.AND P3, PT, R18, RZ, PT ;  /* 0x000000ff1200720c */ /* 0x000fe20003f65270 */
[----:B-1----:R-:W0:Y:S02]  /*11e10*/  F2F.F16.F32 R20, R14 ;  /* 0x0000000e00147304 */ /* 0x002e240000200800 */
        /* <DEDUP_REMOVED lines=24> */
.L_x_1940:
[----:B------:R-:W-:Y:S05]  /*11fa0*/  BSYNC B4 ;  /* 0x0000000000047941 */ /* 0x000fea0003800000 */
.L_x_1939:
[----:B------:R-:W-:Y:S02]  /*11fb0*/  IMAD.X R21, RZ, RZ, R21, P2 ;  /* 0x000000ffff157224 */ /* 0x000fe400010e0615 */
[----:B0-----:R-:W-:Y:S01]  /*11fc0*/  VIADD R7, R7, 0x400 ;  /* 0x0000040007077836 */ /* 0x001fe20000000000 */
[----:B------:R-:W-:Y:S06]  /*11fd0*/  @P3 BRA `(.L_x_1941) ;  /* 0xfffffffc00683947 */ /* 0x000fec000383ffff */
.L_x_1938:
[----:B------:R-:W-:Y:S05]  /*11fe0*/  BSYNC B3 ;  /* 0x0000000000037941 */ /* 0x000fea0003800000 */
.L_x_1937:
[----:B------:R-:W-:-:S13]  /*11ff0*/  ISETP.GE.U32.AND P0, PT, R19, 0xc00, PT ;  /* 0x00000c001300780c */ /* 0x000fda0003f06070 */
[----:B------:R-:W-:Y:S05]  /*12000*/  @!P0 BRA `(.L_x_1936) ;  /* 0x0000000800048947 */ /* 0x000fea0003800000 */
[----:B------:R-:W-:-:S07]  /*12010*/  IMAD.WIDE R10, R7, 0x4, R10 ;  /* 0x00000004070a7825 */ /* 0x000fce00078e020a */
.L_x_1950:
        /* <DEDUP_REMOVED lines=29> */
.L_x_1943:
[----:B------:R-:W-:Y:S05]  /*121f0*/  BSYNC B3 ;  /* 0x0000000000037941 */ /* 0x000fea0003800000 */
.L_x_1942:
[----:B------:R-:W-:Y:S02]  /*12200*/  R2UR UR20, R8 ;  /* 0x00000000081472ca */ /* 0x000fe400000e0000 */
[----:B------:R-:W-:-:S13]  /*12210*/  R2UR UR21, R9 ;  /* 0x00000000091572ca */ /* 0x000fda00000e0000 */
[----:B------:R-:W2:Y:S01]  /*12220*/  LDG.E R4, desc[UR20][R10.64+0x1000] ;  /* 0x001000140a047981 */ /* 0x000ea2000c1e1900 */
[----:B------:R-:W-:Y:S01]  /*12230*/  BSSY B3, `(.L_x_1944) ;  /* 0x000001b000037945 */ /* 0x000fe20003800000 */
        /* <DEDUP_REMOVED lines=26> */
.L_x_1945:
[----:B------:R-:W-:Y:S05]  /*123e0*/  BSYNC B3 ;  /* 0x0000000000037941 */ /* 0x000fea0003800000 */
.L_x_1944:
        /* <DEDUP_REMOVED lines=30> */
.L_x_1947:
[----:B------:R-:W-:Y:S05]  /*125d0*/  BSYNC B3 ;  /* 0x0000000000037941 */ /* 0x000fea0003800000 */
.L_x_1946:
        /* <DEDUP_REMOVED lines=30> */
.L_x_1949:
[----:B------:R-:W-:Y:S05]  /*127c0*/  BSYNC B3 ;  /* 0x0000000000037941 */ /* 0x000fea0003800000 */
.L_x_1948:
[----:B------:R-:W-:Y:S01]  /*127d0*/  VIADD R7, R7, 0x1000 ;  /* 0x0000100007077836 */ /* 0x000fe20000000000 */
[----:B------:R-:W-:-:S04]  /*127e0*/  IADD3 R10, P2, R10, 0x4000, RZ ;  /* 0x000040000a0a7810 */ /* 0x000fc80007f5e0ff */
[----:B------:R-:W-:Y:S01]  /*127f0*/  ISETP.GE.AND P0, PT, R7, R2, PT ;  /* 0x000000020700720c */ /* 0x000fe20003f06270 */
[----:B------:R-:W-:-:S12]  /*12800*/  IMAD.X R11, RZ, RZ, R11, P2 ;  /* 0x000000ffff0b7224 */ /* 0x000fd800010e060b */
[----:B------:R-:W-:Y:S05]  /*12810*/  @!P0 BRA `(.L_x_1950) ;  /* 0xfffffff800008947 */ /* 0x000fea000383ffff */
.L_x_1936:
[----:B------:R-:W-:Y:S05]  /*12820*/  BSYNC B2 ;  /* 0x0000000000027941 */ /* 0x000fea0003800000 */
.L_x_1935:
[----:B------:R-:W-:Y:S01]  /*12830*/  BAR.SYNC.DEFER_BLOCKING 0x0 ;  /* 0x0000000000007b1d */ /* 0x000fe20000010000 */
[----:B------:R-:W-:-:S05]  /*12840*/  IMAD.MOV.U32 R27, RZ, RZ, 0x0 ;  /* 0x00000000ff1b7424 */ /* 0x000fca00078e00ff */
[----:B01-34-:R-:W-:Y:S05]  /*12850*/  RET.REL.NODEC R26 `(_ZN4vllm10persistent22persistent_topk_kernelILj4EEEvNS0_20PersistentTopKParamsE) ;  /* 0xfffffed41ae87950 */ /* 0x01bfea0003c3ffff */
        .type           $_ZN4vllm10persistent22persistent_topk_kernelILj4EEEvNS0_20PersistentTopKParamsE$_ZN4vllm10persistent19histogram_2048_topkEPKfPii,@function
        .size           $_ZN4vllm10persistent22persistent_topk_kernelILj4EEEvNS0_20PersistentTopKParamsE$_ZN4vllm10persistent19histogram_2048_topkEPKfPii,(.L_x_3111 - $_ZN4vllm10persistent22persistent_topk_kernelILj4EEEvNS0_20PersistentTopKParamsE$_ZN4vllm10persistent19histogram_2048_topkEPKfPii)
$_ZN4vllm10persistent22persistent_topk_kernelILj4EEEvNS0_20PersistentTopKParamsE$_ZN4vllm10persistent19histogram_2048_topkEPKfPii:
[----:B------:R-:W0:Y:S01]  /*12860*/  S2R R8, SR_TID.X ;  /* 0x0000000000087919 */ /* 0x000e220000002100 */
[----:B------:R-:W-:Y:S01]  /*12870*/  MOV R28, 0x400 ;  /* 0x00000400001c7802 */ /* 0x000fe20000000f00 */
[----:B------:R-:W1:Y:S01]  /*12880*/  LDC.64 R24, c[0x0][0x208] ;  /* 0x00008200ff187b82 */ /* 0x000e620000000a00 */
[----:B------:R-:W-:Y:S05]  /*12890*/  YIELD ;  /* 0x0000000000007946 */ /* 0x000fea0003800000 */
[----:B------:R-:W2:Y:S01]  /*128a0*/  S2R R5, SR_CgaCtaId ;  /* 0x0000000000057919 */ /* 0x000ea20000008800 */
[C---:B0-----:R-:W-:Y:S02]  /*128b0*/  ISETP.GT.AND P0, PT, R8.reuse, 0x7, PT ;  /* 0x000000070800780c */ /* 0x041fe40003f04270 */
[----:B------:R-:W-:-:S02]  /*128c0*/  LOP3.LUT R10, R8, 0x1f, RZ, 0xc0, !PT ;  /* 0x0000001f080a7812 */ /* 0x000fc400078ec0ff */
[----:B--2---:R-:W-:-:S05]  /*128d0*/  LEA R28, R5, R28, 0x18 ;  /* 0x0000001c051c7211 */ /* 0x004fca00078ec0ff */
[----:B------:R-:W-:-:S05]  /*128e0*/  IMAD R9, R8, 0x4, R28 ;  /* 0x0000000408097824 */ /* 0x000fca00078e021c */
[----:B------:R0:W-:Y:S01]  /*128f0*/  @!P0 STS [R9+0x7fe0], RZ ;  /* 0x007fe0ff09008388 */ /* 0x0001e20000000800 */
[----:B------:R-:W-:-:S13]  /*12900*/  ISETP.GT.AND P0, PT, R8, 0x7ff, PT ;  /* 0x000007ff0800780c */ /* 0x000fda0003f04270 */
[----:B01----:R-:W-:Y:S05]  /*12910*/  @P0 BRA `(.L_x_1951) ;  /* 0x0000000400140947 */ /* 0x003fea0003800000 */
[C---:B------:R-:W-:Y:S01]  /*12920*/  VIMNMX R5, R8.reuse, 0x400, !PT ;  /* 0x0000040008057848 */ /* 0x040fe20007fe0100 */
[----:B------:R-:W-:Y:S03]  /*12930*/  BSSY B2, `(.L_x_1952) ;  /* 0x000000f000027945 */ /* 0x000fe60003800000 */
[----:B------:R-:W-:-:S04]  /*12940*/  IADD3 R5, -R8, 0x3ff, R5 ;  /* 0x000003ff08057810 */ /* 0x000fc80007ffe105 */
[C---:B------:R-:W-:Y:S02]  /*12950*/  LEA.HI R4, R5.reuse, 0x1, RZ, 0x16 ;  /* 0x0000000105047811 */ /* 0x040fe400078fb0ff */
[----:B------:R-:W-:Y:S01]  /*12960*/  ISETP.GE.U32.AND P2, PT, R5, 0xc00, PT ;  /* 0x00000c000500780c */ /* 0x000fe20003f46070 */
[----:B------:R-:W-:Y:S01]  /*12970*/  IMAD.MOV.U32 R5, RZ, RZ, R8 ;  /* 0x000000ffff057224 */ /* 0x000fe200078e0008 */
[----:B------:R-:W-:-:S13]  /*12980*/  LOP3.LUT P0, R4, R4, 0x3, RZ, 0xc0, !PT ;  /* 0x0000000304047812 */ /* 0x000fda000780c0ff */
[----:B------:R-:W-:Y:S05]  /*12990*/  @!P0 BRA `(.L_x_1953) ;  /* 0x0000000000208947 */ /* 0x000fea0003800000 */
[----:B------:R-:W-:Y:S02]  /*129a0*/  IMAD R6, R8, 0x4, R28 ;  /* 0x0000000408067824 */ /* 0x000fe400078e021c */
[----:B------:R-:W-:-:S07]  /*129b0*/  IMAD.MOV.U32 R5, RZ, RZ, R8 ;  /* 0x000000ffff057224 */ /* 0x000fce00078e0008 */
.L_x_1954:
[----:B------:R-:W-:Y:S01]  /*129c0*/  VIADD R4, R4, 0xffffffff ;  /* 0xffffffff04047836 */ /* 0x000fe20000000000 */
[----:B------:R0:W-:Y:S01]  /*129d0*/  STS [R6], RZ ;  /* 0x000000ff06007388 */ /* 0x0001e20000000800 */
[----:B------:R-:W-:-:S03]  /*129e0*/  VIADD R5, R5, 0x400 ;  /* 0x0000040005057836 */ /* 0x000fc60000000000 */
[----:B------:R-:W-:Y:S01]  /*129f0*/  ISETP.NE.AND P0, PT, R4, RZ, PT ;  /* 0x000000ff0400720c */ /* 0x000fe20003f05270 */
[----:B0-----:R-:W-:-:S12]  /*12a00*/  VIADD R6, R6, 0x1000 ;  /* 0x0000100006067836 */ /* 0x001fd80000000000 */
[----:B------:R-:W-:Y:S05]  /*12a10*/  @P0 BRA `(.L_x_1954) ;  /* 0xfffffffc00e80947 */ /* 0x000fea000383ffff */
.L_x_1953:
[----:B------:R-:W-:Y:S05]  /*12a20*/  BSYNC B2 ;  /* 0x0000000000027941 */ /* 0x000fea0003800000 */
.L_x_1952:
        /* <DEDUP_REMOVED lines=10> */
.L_x_1957:
        /* <DEDUP_REMOVED lines=20> */
.L_x_1956:
[----:B------:R-:W-:Y:S05]  /*12c10*/  BSYNC B2 ;  /* 0x0000000000027941 */ /* 0x000fea0003800000 */
.L_x_1955:
        /* <DEDUP_REMOVED lines=15> */
.L_x_1959:
[----:B------:R-:W-:Y:S05]  /*12d10*/  BSYNC B2 ;  /* 0x0000000000027941 */ /* 0x000fea0003800000 */
.L_x_1958:
[----:B------:R-:W-:-:S13]  /*12d20*/  ISETP.LT.OR P0, PT, R6, -0x800, P0 ;  /* 0xfffff8000600780c */ /* 0x000fda0000701670 */
[----:B------:R0:W-:Y:S04]  /*12d30*/  @P0 STS [R4+-0x2000], RZ ;  /* 0xffe000ff04000388 */ /* 0x0001e80000000800 */
[----:B------:R0:W-:Y:S04]  /*12d40*/  @P0 STS [R4+-0x1000], RZ ;  /* 0xfff000ff04000388 */ /* 0x0001e80000000800 */
[----:B------:R0:W-:Y:S04]  /*12d50*/  @P0 STS [R4], RZ ;  /* 0x000000ff04000388 */ /* 0x0001e80000000800 */
[----:B------:R0:W-:Y:S02]  /*12d60*/  @P0 STS [R4+0x1000], RZ ;  /* 0x001000ff04000388 */ /* 0x0001e40000000800 */
.L_x_1951:
        /* <DEDUP_REMOVED lines=12> */
[----:B------:R-:W-:-:S03]  /*12e30*/  IMAD.MOV.U32 R11, RZ, RZ, R8 ;  /* 0x000000ffff0b7224 */ /* 0x000fc600078e0008 */
[----:B------:R-:W-:-:S04]  /*12e40*/  SHF.R.U32.HI R5, RZ, 0xa, R5 ;  /* 0x0000000aff057819 */ /* 0x000fc80000011605 */
[C---:B------:R-:W-:Y:S01]  /*12e50*/  ISETP.NE.AND P0, PT, R5.reuse, RZ, PT ;  /* 0x000000ff0500720c */ /* 0x040fe20003f05270 */
[----:B------:R-:W-:-:S05]  /*12e60*/  VIADD R5, R5, 0x1 ;  /* 0x0000000105057836 */ /* 0x000fca0000000000 */
[----:B0-----:R-:W-:-:S05]  /*12e70*/  LOP3.LUT R4, R5, 0x1, RZ, 0xc0, !PT ;  /* 0x0000000105047812 */ /* 0x001fca00078ec0ff */
[----:B------:R0:W-:Y:S02]  /*12e80*/  STL [R1+0x20], R4 ;  /* 0x0000200401007387 */ /* 0x0001e40000100800 */
[----:B------:R-:W-:Y:S05]  /*12e90*/  @!P0 BRA `(.L_x_1963) ;  /* 0x0000000800988947 */ /* 0x000fea0003800000 */
[----:B------:R-:W-:Y:S01]  /*12ea0*/  ISETP.NE.U32.AND P0, PT, R27, RZ, PT ;  /* 0x000000ff1b00720c */ /* 0x000fe20003f05070 */
[----:B------:R-:W-:Y:S02]  /*12eb0*/  IMAD.IADD R21, R5, 0x1, -R4 ;  /* 0x0000000105157824 */ /* 0x000fe400078e0a04 */
[----:B------:R-:W-:Y:S01]  /*12ec0*/  IMAD.MOV.U32 R20, RZ, RZ, RZ ;  /* 0x000000ffff147224 */ /* 0x000fe200078e00ff */
[----:B------:R-:W-:Y:S01]  /*12ed0*/  ISETP.NE.AND.EX P0, PT, RZ, RZ, PT, P0 ;  /* 0x000000ffff00720c */ /* 0x000fe20003f05300 */
[----:B------:R-:W-:-:S12]  /*12ee0*/  IMAD.MOV.U32 R11, RZ, RZ, R8 ;  /* 0x000000ffff0b7224 */ /* 0x000fd800078e0008 */
.L_x_1970:
[----:B------:R-:W-:Y:S01]  /*12ef0*/  IMAD.SHL.U32 R22, R11, 0x4, RZ ;  /* 0x000000040b167824 */ /* 0x000fe200078e00ff */
[----:B------:R-:W-:Y:S01]  /*12f00*/  ISETP.EQ.U32.AND P2, PT, R27, RZ, PT ;  /* 0x000000ff1b00720c */ /* 0x000fe20003f42070 */
[----:B------:R-:W-:Y:S02]  /*12f10*/  BSSY B4, `(.L_x_1964) ;  /* 0x0000020000047945 */ /* 0x000fe40003800000 */
[C---:B01----:R-:W-:Y:S01]  /*12f20*/  VIADD R4, R22.reuse, 0x3 ;  /* 0x0000000316047836 */ /* 0x043fe20000000000 */
        /* <DEDUP_REMOVED lines=27> */
.L_x_1965:
[----:B------:R-:W-:Y:S02]  /*130e0*/  R2UR UR20, R24 ;  /* 0x00000000181472ca */ /* 0x000fe400000e0000 */
[----:B------:R-:W-:-:S13]  /*130f0*/  R2UR UR21, R25 ;  /* 0x00000000191572ca */ /* 0x000fda00000e0000 */
[----:B------:R2:W5:Y:S02]  /*13100*/  LDG.E.128.STRONG.GPU R4, desc[UR20][R18.64] ;  /* 0x0000001412047981 */ /* 0x000564000c1efd00 */
.L_x_1966:
[----:B------:R-:W-:Y:S05]  /*13110*/  BSYNC B4 ;  /* 0x0000000000047941 */ /* 0x000fea0003800000 */
.L_x_1964:
        /* <DEDUP_REMOVED lines=74> */
.L_x_1968:
[----:B------:R-:W-:Y:S02]  /*135c0*/  R2UR UR20, R24 ;  /* 0x00000000181472ca */ /* 0x000fe400000e0000 */
[----:B------:R-:W-:-:S13]  /*135d0*/  R2UR UR21, R25 ;  /* 0x00000000191572ca */ /* 0x000fda00000e0000 */
[----:B------:R2:W5:Y:S02]  /*135e0*/  LDG.E.128.STRONG.GPU R4, desc[UR20][R18.64] ;  /* 0x0000001412047981 */ /* 0x000564000c1efd00 */
.L_x_1969:
[----:B------:R-:W-:Y:S05]  /*135f0*/  BSYNC B4 ;  /* 0x0000000000047941 */ /* 0x000fea0003800000 */
.L_x_1967:
        /* <DEDUP_REMOVED lines=48> */
.L_x_1963:
[----:B------:R-:W-:Y:S05]  /*13900*/  BSYNC B2 ;  /* 0x0000000000027941 */ /* 0x000fea0003800000 */
.L_x_1962:
[----:B01----:R-:W2:Y:S02]  /*13910*/  LDL.LU R4, [R1+0x20] ;  /* 0x0000200001047983 */ /* 0x003ea40000300800 */
[----:B--2---:R-:W-:-:S13]  /*13920*/  ISETP.NE.AND P0, PT, R4, RZ, PT ;  /* 0x000000ff0400720c */ /* 0x004fda0003f05270 */
[----:B------:R-:W-:Y:S05]  /*13930*/  @!P0 BRA `(.L_x_1961) ;  /* 0x00000004003c8947 */ /* 0x000fea0003800000 */
[----:B------:R-:W-:Y:S01]  /*13940*/  IMAD.SHL.U32 R5, R11, 0x4, RZ ;  /* 0x000000040b057824 */ /* 0x000fe200078e00ff */
[----:B------:R-:W-:Y:S01]  /*13950*/  ISETP.EQ.U32.AND P0, PT, R27, RZ, PT ;  /* 0x000000ff1b00720c */ /* 0x000fe20003f02070 */
[----:B------:R-:W-:Y:S02]  /*13960*/  BSSY B2, `(.L_x_1971) ;  /* 0x0000020000027945 */ /* 0x000fe40003800000 */
[C---:B------:R-:W-:Y:S01]  /*13970*/  VIADD R7, R5.reuse, 0x3 ;  /* 0x0000000305077836 */ /* 0x040fe20000000000 */
        /* <DEDUP_REMOVED lines=27> */
.L_x_1972:
[----:B------:R-:W-:Y:S02]  /*13b30*/  R2UR UR20, R24 ;  /* 0x00000000181472ca */ /* 0x000fe400000e0000 */
[----:B------:R-:W-:-:S13]  /*13b40*/  R2UR UR21, R25 ;  /* 0x00000000191572ca */ /* 0x000fda00000e0000 */
[----:B------:R2:W5:Y:S02]  /*13b50*/  LDG.E.128.STRONG.GPU R4, desc[UR20][R18.64] ;  /* 0x0000001412047981 */ /* 0x000564000c1efd00 */
.L_x_1973:
[----:B------:R-:W-:Y:S05]  /*13b60*/  BSYNC B2 ;  /* 0x0000000000027941 */ /* 0x000fea0003800000 */
.L_x_1971:
[----:B-----5:R-:W3:Y:S01]  /*13b70*/  F2F.F16.F32 R4, R4 ;  /* 0x0000000400047304 */ /* 0x020ee20000200800 */
[----:B------:R-:W-:-:S07]  /*13b80*/  IMAD R20, R20, 0x2, R1 ;  /* 0x0000000214147824 */ /* 0x000fce00078e0201 */
[----:B------:R-:W-:Y:S01]  /*13b90*/  F2F.F16.F32 R6, R6 ;  /* 0x0000000600067304 */ /* 0x000fe20000200800 */
[----:B---3--:R-:W-:-:S07]  /*13ba0*/  PRMT R11, R4, 0x9910, RZ ;  /* 0x00009910040b7816 */ /* 0x008fce00000000ff */
[----:B------:R-:W-:Y:S01]  /*13bb0*/  F2F.F16.F32 R7, R7 ;  /* 0x0000000700077304 */ /* 0x000fe20000200800 */
[----:B------:R-:W-:-:S07]  /*13bc0*/  ISETP.GE.AND P0, PT, R11, RZ, PT ;  /* 0x000000ff0b00720c */ /* 0x000fce0003f06270 */
[----:B------:R3:W0:Y:S02]  /*13bd0*/  F2F.F16.F32 R11, R5 ;  /* 0x00000005000b7304 */ /* 0x0006240000200800 */
[----:B---3--:R-:W-:-:S04]  /*13be0*/  LOP3.LUT R5, RZ, R4, RZ, 0x33, !PT ;  /* 0x00000004ff057212 */ /* 0x008fc800078e33ff */
[----:B------:R-:W-:Y:S02]  /*13bf0*/  @P0 LOP3.LUT R5, R4, 0x8000, RZ, 0xfc, !PT ;  /* 0x0000800004050812 */ /* 0x000fe400078efcff */
[----:B012---:R-:W-:Y:S02]  /*13c00*/  PRMT R18, R11, 0x9910, RZ ;  /* 0x000099100b127816 */ /* 0x007fe400000000ff */
[----:B------:R-:W-:Y:S02]  /*13c10*/  LOP3.LUT R4, RZ, R11, RZ, 0x33, !PT ;  /* 0x0000000bff047212 */ /* 0x000fe400078e33ff */
[----:B------:R-:W-:Y:S02]  /*13c20*/  ISETP.GE.AND P0, PT, R18, RZ, PT ;  /* 0x000000ff1200720c */ /* 0x000fe40003f06270 */
[----:B------:R-:W-:Y:S02]  /*13c30*/  PRMT R18, R7, 0x9910, RZ ;  /* 0x0000991007127816 */ /* 0x000fe400000000ff */
[----:B------:R-:W-:-:S09]  /*13c40*/  LOP3.LUT R5, R5, 0xffff, RZ, 0xc0, !PT ;  /* 0x0000ffff05057812 */ /* 0x000fd200078ec0ff */
[----:B------:R-:W-:Y:S02]  /*13c50*/  @P0 LOP3.LUT R4, R11, 0x8000, RZ, 0xfc, !PT ;  /* 0x000080000b040812 */ /* 0x000fe400078efcff */
[----:B------:R-:W-:Y:S02]  /*13c60*/  PRMT R11, R6, 0x9910, RZ ;  /* 0x00009910060b7816 */ /* 0x000fe400000000ff */
[----:B------:R-:W-:Y:S02]  /*13c70*/  LOP3.LUT R4, R4, 0xffff, RZ, 0xc0, !PT ;  /* 0x0000ffff04047812 */ /* 0x000fe400078ec0ff */
[----:B------:R-:W-:Y:S02]  /*13c80*/  ISETP.GE.AND P0, PT, R11, RZ, PT ;  /* 0x000000ff0b00720c */ /* 0x000fe40003f06270 */
[----:B------:R-:W-:-:S11]  /*13c90*/  LOP3.LUT R11, RZ, R6, RZ, 0x33, !PT ;  /* 0x00000006ff0b7212 */ /* 0x000fd600078e33ff */
[----:B------:R-:W-:Y:S02]  /*13ca0*/  @P0 LOP3.LUT R11, R6, 0x8000, RZ, 0xfc, !PT ;  /* 0x00008000060b0812 */ /* 0x000fe400078efcff */
[----:B------:R-:W-:Y:S02]  /*13cb0*/  ISETP.GE.AND P0, PT, R18, RZ, PT ;  /* 0x000000ff1200720c */ /* 0x000fe40003f06270 */
[----:B------:R-:W-:Y:S02]  /*13cc0*/  LOP3.LUT R6, RZ, R7, RZ, 0x33, !PT ;  /* 0x00000007ff067212 */ /* 0x000fe400078e33ff */
[----:B------:R-:W-:-:S04]  /*13cd0*/  LOP3.LUT R11, R11, 0xffff, RZ, 0xc0, !PT ;  /* 0x0000ffff0b0b7812 */ /* 0x000fc800078ec0ff */
[----:B------:R-:W-:-:S05]  /*13ce0*/  SHF.R.U32.HI R11, RZ, 0x5, R11 ;  /* 0x00000005ff0b7819 */ /* 0x000fca000001160b */
[----:B------:R-:W-:Y:S02]  /*13cf0*/  @P0 LOP3.LUT R6, R7, 0x8000, RZ, 0xfc, !PT ;  /* 0x0000800007060812 */ /* 0x000fe400078efcff */
[----:B------:R-:W-:Y:S02]  /*13d00*/  SHF.R.U32.HI R7, RZ, 0x5, R4 ;  /* 0x00000005ff077819 */ /* 0x000fe40000011604 */
[----:B------:R-:W-:Y:S02]  /*13d10*/  LOP3.LUT R18, R6, 0xffff, RZ, 0xc0, !PT ;  /* 0x0000ffff06127812 */ /* 0x000fe400078ec0ff */
[----:B------:R-:W-:Y:S02]  /*13d20*/  SHF.R.U32.HI R6, RZ, 0x5, R5 ;  /* 0x00000005ff067819 */ /* 0x000fe40000011605 */
[----:B------:R-:W-:Y:S02]  /*13d30*/  SHF.R.U32.HI R18, RZ, 0x5, R18 ;  /* 0x00000005ff127819 */ /* 0x000fe40000011612 */
[----:B------:R-:W-:-:S02]  /*13d40*/  LOP3.LUT R19, R6, 0xffff, RZ, 0xc0, !PT ;  /* 0x0000ffff06137812 */ /* 0x000fc400078ec0ff */
[----:B------:R-:W-:Y:S02]  /*13d50*/  PRMT R4, R6, 0x5410, R7 ;  /* 0x0000541006047816 */ /* 0x000fe40000000007 */
[----:B------:R-:W-:Y:S01]  /*13d60*/  PRMT R5, R11, 0x5410, R18 ;  /* 0x000054100b057816 */ /* 0x000fe20000000012 */
[--C-:B------:R-:W-:Y:S01]  /*13d70*/  IMAD R6, R19, 0x4, R28.reuse ;  /* 0x0000000413067824 */ /* 0x100fe200078e021c */
[----:B------:R-:W-:Y:S02]  /*13d80*/  LOP3.LUT R7, R7, 0xffff, RZ, 0xc0, !PT ;  /* 0x0000ffff07077812 */ /* 0x000fe400078ec0ff */
[----:B------:R-:W-:Y:S01]  /*13d90*/  LOP3.LUT R11, R11, 0xffff, RZ, 0xc0, !PT ;  /* 0x0000ffff0b0b7812 */ /* 0x000fe200078ec0ff */
[----:B------:R1:W-:Y:S01]  /*13da0*/  STL.64 [R20], R4 ;  /* 0x0000000414007387 */ /* 0x0003e20000100a00 */
[----:B------:R-:W-:Y:S01]  /*13db0*/  LOP3.LUT R19, R18, 0xffff, RZ, 0xc0, !PT ;  /* 0x0000ffff12137812 */ /* 0x000fe200078ec0ff */
[--C-:B------:R-:W-:Y:S02]  /*13dc0*/  IMAD R7, R7, 0x4, R28.reuse ;  /* 0x0000000407077824 */ /* 0x100fe400078e021c */
[--C-:B------:R-:W-:Y:S01]  /*13dd0*/  IMAD R11, R11, 0x4, R28.reuse ;  /* 0x000000040b0b7824 */ /* 0x100fe200078e021c */
[----:B------:R1:W-:Y:S01]  /*13de0*/  ATOMS.POPC.INC.32 RZ, [R6+URZ] ;  /* 0x0000000006ff7f8c */ /* 0x0003e2000d80003f */
[----:B------:R-:W-:-:S03]  /*13df0*/  IMAD R18, R19, 0x4, R28 ;  /* 0x0000000413127824 */ /* 0x000fc600078e021c */
[----:B------:R1:W-:Y:S04]  /*13e00*/  ATOMS.POPC.INC.32 RZ, [R7+URZ] ;  /* 0x0000000007ff7f8c */ /* 0x0003e8000d80003f */
[----:B------:R1:W-:Y:S04]  /*13e10*/  ATOMS.POPC.INC.32 RZ, [R11+URZ] ;  /* 0x000000000bff7f8c */ /* 0x0003e8000d80003f */
[----:B------:R1:W-:Y:S02]  /*13e20*/  ATOMS.POPC.INC.32 RZ, [R18+URZ] ;  /* 0x0000000012ff7f8c */ /* 0x0003e4000d80003f */
.L_x_1961:
[----:B------:R-:W-:Y:S05]  /*13e30*/  BSYNC B3 ;  /* 0x0000000000037941 */ /* 0x000fea0003800000 */
.L_x_1960:
[----:B------:R-:W-:Y:S01]  /*13e40*/  BAR.SYNC.DEFER_BLOCKING 0x0 ;  /* 0x0000000000007b1d */ /* 0x000fe20000010000 */
[C---:B01----:R-:W-:Y:S01]  /*13e50*/  IMAD R4, R8.reuse, 0x8, R28 ;  /* 0x0000000808047824 */ /* 0x043fe200078e021c */
[C---:B------:R-:W-:Y:S02]  /*13e60*/  LEA.HI R5, R8.reuse, R8, RZ, 0x1b ;  /* 0x0000000808057211 */ /* 0x040fe400078fd8ff */
[----:B------:R-:W-:-:S03]  /*13e70*/  ISETP.GT.U32.AND P0, PT, R8, 0x1f, PT ;  /* 0x0000001f0800780c */ /* 0x000fc60003f04070 */
[----:B------:R-:W-:-:S05]  /*13e80*/  IMAD R6, R5, 0x4, R28 ;  /* 0x0000000405067824 */ /* 0x000fca00078e021c */
[----:B------:R-:W-:Y:S04]  /*13e90*/  STL [R1+0x90], R6 ;  /* 0x0000900601007387 */ /* 0x000fe80000100800 */
[----:B------:R-:W0:Y:S02]  /*13ea0*/  LDS.64 R18, [R4] ;  /* 0x0000000004127984 */ /* 0x000e240000000a00 */
[----:B0-----:R-:W-:Y:S02]  /*13eb0*/  IMAD.MOV.U32 R7, RZ, RZ, R19 ;  /* 0x000000ffff077224 */ /* 0x001fe400078e0013 */
[----:B------:R0:W-:Y:S01]  /*13ec0*/  STL [R1+0x3c], R18 ;  /* 0x00003c1201007387 */ /* 0x0001e20000100800 */
[----:B------:R-:W-:-:S04]  /*13ed0*/  IMAD.MOV.U32 R4, RZ, RZ, R18 ;  /* 0x000000ffff047224 */ /* 0x000fc800078e0012 */
[----:B------:R-:W-:-:S05]  /*13ee0*/  IMAD.IADD R4, R4, 0x1, R7 ;  /* 0x0000000104047824 */ /* 0x000fca00078e0207 */
[----:B------:R0:W-:Y:S04]  /*13ef0*/  STL [R1+0x8c], R4 ;  /* 0x00008c0401007387 */ /* 0x0001e80000100800 */
[----:B------:R0:W-:Y:S01]  /*13f00*/  STS [R6+0x2010], R4 ;  /* 0x0020100406007388 */ /* 0x0001e20000000800 */
[----:B------:R-:W-:Y:S06]  /*13f10*/  BAR.SYNC.DEFER_BLOCKING 0x0 ;  /* 0x0000000000007b1d */ /* 0x000fec0000010000 */
[----:B------:R-:W-:Y:S05]  /*13f20*/  @P0 BRA `(.L_x_1974) ;  /* 0x0000000c00a00947 */ /* 0x000fea0003800000 */
[----:B------:R-:W-:Y:S01]  /*13f30*/  IMAD R28, R8, 0x84, R28 ;  /* 0x00000084081c7824 */ /* 0x000fe200078e021c */
[----:B------:R-:W-:Y:S04]  /*13f40*/  STL [R1+0x9c], R2 ;  /* 0x00009c0201007387 */ /* 0x000fe80000100800 */
[----:B------:R-:W-:Y:S04]  /*13f50*/  LDS R7, [R28+0x2014] ;  /* 0x002014001c077984 */ /* 0x000fe80000000800 */
[----:B0-----:R-:W-:Y:S04]  /*13f60*/  LDS R6, [R28+0x2010] ;  /* 0x002010001c067984 */ /* 0x001fe80000000800 */
[----:B------:R-:W0:Y:S04]  /*13f70*/  LDS R11, [R28+0x2018] ;  /* 0x002018001c0b7984 */ /* 0x000e280000000800 */
[----:B------:R-:W-:Y:S04]  /*13f80*/  LDS R19, [R28+0x201c] ;  /* 0x00201c001c137984 */ /* 0x000fe80000000800 */
[----:B------:R-:W1:Y:S04]  /*13f90*/  LDS R20, [R28+0x2020] ;  /* 0x002020001c147984 */ /* 0x000e680000000800 */
        /* <DEDUP_REMOVED lines=8> */
[----:B0-----:R-:W-:-:S03]  /*14020*/  IADD3 R4, R11, R7, R6 ;  /* 0x000000070b047210 */ /* 0x001fc60007ffe006 */
[----:B------:R-:W0:Y:S04]  /*14030*/  LDS R5, [R28+0x2040] ;  /* 0x002040001c057984 */ /* 0x000e280000000800 */
[----:B------:R-:W-:Y:S01]  /*14040*/  STL [R1+0xcc], R26 ;  /* 0x0000cc1a01007387 */ /* 0x000fe20000100800 */
[----:B-1----:R-:W-:-:S03]  /*14050*/  IADD3 R4, R20, R4, R19 ;  /* 0x0000000414047210 */ /* 0x002fc60007ffe013 */
[----:B------:R-:W-:Y:S04]  /*14060*/  STL [R1+0xc8], R25 ;  /* 0x0000c81901007387 */ /* 0x000fe80000100800 */
[----:B------:R-:W-:Y:S01]  /*14070*/  LDS R26, [R28+0x2044] ;  /* 0x002044001c1a7984 */ /* 0x000fe20000000800 */
[----:B--2---:R-:W-:-:S03]  /*14080*/  IADD3 R4, R2, R4, R27 ;  /* 0x0000000402047210 */ /* 0x004fc60007ffe01b */
[----:B------:R-:W1:Y:S04]  /*14090*/  LDS R25, [R28+0x2048] ;  /* 0x002048001c197984 */ /* 0x000e680000000800 */
        /* <DEDUP_REMOVED lines=8> */
[----:B0-----:R-:W-:-:S03]  /*14120*/  IADD3 R4, R5, R4, R29 ;  /* 0x0000000405047210 */ /* 0x001fc60007ffe01d */
[----:B------:R-:W-:Y:S04]  /*14130*/  LDS R16, [R28+0x2054] ;  /* 0x002054001c107984 */ /* 0x000fe80000000800 */
[----:B------:R-:W0:Y:S04]  /*14140*/  LDS R15, [R28+0x2058] ;  /* 0x002058001c0f7984 */ /* 0x000e280000000800 */
        /* <DEDUP_REMOVED lines=16> */
[----:B-1----:R-:W-:-:S03]  /*14250*/  IADD3 R4, R25, R4, R26 ;  /* 0x0000000419047210 */ /* 0x002fc60007ffe01a */
[----:B------:R1:W-:Y:S01]  /*14260*/  STL [R1+0x38], R29 ;  /* 0x0000381d01007387 */ /* 0x0003e20000100800 */
[----:B--2---:R-:W-:-:S03]  /*14270*/  IADD3 R4, R17, R4, R24 ;  /* 0x0000000411047210 */ /* 0x004fc60007ffe018 */
[----:B------:R2:W-:Y:S01]  /*14280*/  STL [R1+0x44], R26 ;  /* 0x0000441a01007387 */ /* 0x0005e20000100800 */
[----:B0-----:R-:W-:-:S03]  /*14290*/  IADD3 R4, R15, R4, R16 ;  /* 0x000000040f047210 */ /* 0x001fc60007ffe010 */
        /* <DEDUP_REMOVED lines=17> */
[----:B-1----:R1:W5:Y:S04]  /*143b0*/  LDL.LU R29, [R1+0xd0] ;  /* 0x0000d000011d7983 */ /* 0x0023680000300800 */
[----:B--2---:R1:W5:Y:S04]  /*143c0*/  LDL.LU R26, [R1+0xcc] ;  /* 0x0000cc00011a7983 */ /* 0x0043680000300800 */
[----:B0-----:R1:W5:Y:S04]  /*143d0*/  LDL.LU R25, [R1+0xc8] ;  /* 0x0000c80001197983 */ /* 0x0013680000300800 */
        /* <DEDUP_REMOVED lines=16> */
[----:B------:R-:W0:Y:S04]  /*144e0*/  LDS R23, [R28+0x207c] ;  /* 0x00207c001c177984 */ /* 0x000e280000000800 */
[----:B------:R-:W2:Y:S04]  /*144f0*/  LDS R22, [R28+0x2080] ;  /* 0x002080001c167984 */ /* 0x000ea80000000800 */
[----:B------:R-:W3:Y:S04]  /*14500*/  LDS R21, [R28+0x2084] ;  /* 0x002084001c157984 */ /* 0x000ee80000000800 */
[----:B------:R-:W4:Y:S04]  /*14510*/  LDS R18, [R28+0x2088] ;  /* 0x002088001c127984 */ /* 0x000f280000000800 */
[----:B------:R-:W-:Y:S04]  /*14520*/  STL [R1+0x40], R5 ;  /* 0x0000400501007387 */ /* 0x000fe80000100800 */
[----:B------:R-:W1:Y:S01]  /*14530*/  LDS R5, [R28+0x208c] ;  /* 0x00208c001c057984 */ /* 0x000e620000000800 */
[----:B------:R-:W-:-:S03]  /*14540*/  UMOV UR4, 0xffffffff ;  /* 0xffffffff00047882 */ /* 0x000fc60000000000 */
[----:B0-----:R0:W-:Y:S04]  /*14550*/  STL [R1+0x78], R23 ;  /* 0x0000781701007387 */ /* 0x0011e80000100800 */
[----:B--2---:R0:W-:Y:S04]  /*14560*/  STL [R1+0x84], R22 ;  /* 0x0000841601007387 */ /* 0x0041e80000100800 */
[----:B---3--:R0:W-:Y:S04]  /*14570*/  STL [R1+0x80], R21 ;  /* 0x0000801501007387 */ /* 0x0081e80000100800 */
[----:B----4-:R0:W-:Y:S01]  /*14580*/  STL [R1+0x88], R18 ;  /* 0x0000881201007387 */ /* 0x0101e20000100800 */
[----:B------:R-:W-:-:S04]  /*14590*/  IADD3 R4, R22, R4, R23 ;  /* 0x0000000416047210 */ /* 0x000fc80007ffe017 */
[----:B------:R-:W-:-:S05]  /*145a0*/  IADD3 R4, R18, R4, R21 ;  /* 0x0000000412047210 */ /* 0x000fca0007ffe015 */
[----:B-1----:R-:W-:Y:S01]  /*145b0*/  IMAD.IADD R5, R4, 0x1, R5 ;  /* 0x0000000104057824 */ /* 0x002fe200078e0205 */
[----:B0-----:R-:W-:Y:S06]  /*145c0*/  BRA.DIV UR4, `(.L_x_1975) ;  /* 0x000000ba04507947 */ /* 0x001fec000b800000 */
        /* <DEDUP_REMOVED lines=9> */
.L_x_2250:
[----:B------:R-:W2:Y:S04]  /*14660*/  LDL.LU R23, [R1+0x20] ;  /* 0x0000200001177983 */ /* 0x000ea80000300800 */
[----:B-----5:R3:W-:Y:S04]  /*14670*/  STL [R1+0xb0], R13 ;  /* 0x0000b00d01007387 */ /* 0x0207e80000100800 */
[----:B------:R4:W-:Y:S04]  /*14680*/  STL [R1+0xac], R12 ;  /* 0x0000ac0c01007387 */ /* 0x0009e80000100800 */
[----:B------:R-:W2:Y:S04]  /*14690*/  LDL.LU R22, [R1+0x68] ;  /* 0x0000680001167983 */ /* 0x000ea80000300800 */
[----:B---3--:R-:W3:Y:S04]  /*146a0*/  LDL.LU R13, [R1+0x24] ;  /* 0x00002400010d7983 */ /* 0x008ee80000300800 */
[----:B----4-:R-:W4:Y:S04]  /*146b0*/  LDL.LU R12, [R1+0x2c] ;  /* 0x00002c00010c7983 */ /* 0x010f280000300800 */
[----:B------:R0:W-:Y:S04]  /*146c0*/  STL [R1+0x98], R0 ;  /* 0x0000980001007387 */ /* 0x0001e80000100800 */
[----:B------:R1:W-:Y:S04]  /*146d0*/  STL [R1+0xa8], R10 ;  /* 0x0000a80a01007387 */ /* 0x0003e80000100800 */
[----:B------:R1:W-:Y:S04]  /*146e0*/  STL [R1+0xb8], R15 ;  /* 0x0000b80f01007387 */ /* 0x0003e80000100800 */
[----:B0-----:R-:W4:Y:S04]  /*146f0*/  LDL.LU R0, [R1+0x30] ;  /* 0x0000300001007983 */ /* 0x001f280000300800 */
[----:B-1----:R-:W4:Y:S01]  /*14700*/  LDL R10, [R1+0x34] ;  /* 0x00003400010a7983 */ /* 0x002f220000100800 */
[----:B------:R-:W-:-:S03]  /*14710*/  @P0 IMAD.IADD R4, R21, 0x1, R4 ;  /* 0x0000000115040824 */ /* 0x000fc600078e0204 */
[----:B------:R0:W-:Y:S01]  /*14720*/  STL [R1+0xa4], R9 ;  /* 0x0000a40901007387 */ /* 0x0001e20000100800 */
[----:B------:R-:W-:-:S03]  /*14730*/  IMAD.IADD R5, R4, 0x1, -R5 ;  /* 0x0000000104057824 */ /* 0x000fc600078e0a05 */
[----:B------:R1:W-:Y:S01]  /*14740*/  STL [R1+0xa0], R3 ;  /* 0x0000a00301007387 */ /* 0x0003e20000100800 */
[----:B------:R-:W-:-:S03]  /*14750*/  IMAD.IADD R6, R6, 0x1, R5 ;  /* 0x0000000106067824 */ /* 0x000fc600078e0205 */
[----:B------:R-:W4:Y:S04]  /*14760*/  LDL.LU R15, [R1+0x48] ;  /* 0x00004800010f7983 */ /* 0x000f280000300800 */
[----:B0-----:R-:W4:Y:S04]  /*14770*/  LDL.LU R9, [R1+0x38] ;  /* 0x0000380001097983 */ /* 0x001f280000300800 */
[----:B------:R0:W-:Y:S04]  /*14780*/  STS [R28+0x2010], R5 ;  /* 0x002010051c007388 */ /* 0x0001e80000000800 */
[----:B-1----:R-:W4:Y:S04]  /*14790*/  LDL.LU R3, [R1+0x44] ;  /* 0x0000440001037983 */ /* 0x002f280000300800 */
[----:B------:R1:W-:Y:S04]  /*147a0*/  STL [R1+0xb4], R14 ;  /* 0x0000b40e01007387 */ /* 0x0003e80000100800 */
[----:B0-----:R-:W4:Y:S01]  /*147b0*/  LDL.LU R5, [R1+0x40] ;  /* 0x0000400001057983 */ /* 0x001f220000300800 */
[----:B------:R-:W-:-:S03]  /*147c0*/  IMAD.IADD R7, R7, 0x1, R6 ;  /* 0x0000000107077824 */ /* 0x000fc600078e0206 */
[----:B------:R0:W-:Y:S01]  /*147d0*/  STL [R1+0x9c], R2 ;  /* 0x00009c0201007387 */ /* 0x0001e20000100800 */
[----:B------:R-:W-:-:S03]  /*147e0*/  IMAD.IADD R18, R11, 0x1, R7 ;  /* 0x000000010b127824 */ /* 0x000fc600078e0207 */
[----:B------:R0:W-:Y:S04]  /*147f0*/  STS [R28+0x2018], R7 ;  /* 0x002018071c007388 */ /* 0x0001e80000000800 */
[----:B-1----:R-:W4:Y:S04]  /*14800*/  LDL.LU R14, [R1+0x64] ;  /* 0x00006400010e7983 */ /* 0x002f280000300800 */
[----:B0-----:R-:W4:Y:S01]  /*14810*/  LDL.LU R2, [R1+0x4c] ;  /* 0x00004c0001027983 */ /* 0x001f220000300800 */
[----:B------:R-:W-:-:S03]  /*14820*/  IMAD.IADD R19, R19, 0x1, R18 ;  /* 0x0000000113137824 */ /* 0x000fc600078e0212 */
[----:B------:R-:W4:Y:S01]  /*14830*/  LDL.LU R7, [R1+0x50] ;  /* 0x0000500001077983 */ /* 0x000f220000300800 */
[----:B------:R-:W-:-:S03]  /*14840*/  IMAD.IADD R20, R20, 0x1, R19 ;  /* 0x0000000114147824 */ /* 0x000fc600078e0213 */
[----:B------:R-:W4:Y:S01]  /*14850*/  LDL.LU R11, [R1+0x54] ;  /* 0x00005400010b7983 */ /* 0x000f220000300800 */
[----:B------:R-:W-:-:S03]  /*14860*/  IMAD.IADD R21, R27, 0x1, R20 ;  /* 0x000000011b157824 */ /* 0x000fc600078e0214 */
[----:B------:R0:W-:Y:S04]  /*14870*/  STS [R28+0x201c], R18 ;  /* 0x00201c121c007388 */ /* 0x0001e80000000800 */
[----:B------:R1:W-:Y:S04]  /*14880*/  STS [R28+0x2020], R19 ;  /* 0x002020131c007388 */ /* 0x0003e80000000800 */
[----:B0-----:R-:W4:Y:S04]  /*14890*/  LDL.LU R18, [R1+0x58] ;  /* 0x0000580001127983 */ /* 0x001f280000300800 */
[----:B-1----:R-:W4:Y:S04]  /*148a0*/  LDL.LU R19, [R1+0x5c] ;  /* 0x00005c0001137983 */ /* 0x002f280000300800 */
[----:B------:R0:W-:Y:S04]  /*148b0*/  STS [R28+0x2024], R20 ;  /* 0x002024141c007388 */ /* 0x0001e80000000800 */
[----:B0-----:R-:W4:Y:S01]  /*148c0*/  LDL.LU R20, [R1+0x60] ;  /* 0x0000600001147983 */ /* 0x001f220000300800 */
[----:B--2---:R-:W-:-:S05]  /*148d0*/  IMAD.IADD R23, R23, 0x1, R21 ;  /* 0x0000000117177824 */ /* 0x004fca00078e0215 */
[----:B------:R0:W-:Y:S01]  /*148e0*/  STS [R28+0x202c], R23 ;  /* 0x00202c171c007388 */ /* 0x0001e20000000800 */
[----:B---3--:R-:W-:-:S03]  /*148f0*/  IMAD.IADD R13, R13, 0x1, R23 ;  /* 0x000000010d0d7824 */ /* 0x008fc600078e0217 */
[----:B0-----:R-:W2:Y:S01]  /*14900*/  LDL.LU R23, [R1+0x6c] ;  /* 0x00006c0001177983 */ /* 0x001ea20000300800 */
[----:B----4-:R-:W-:-:S04]  /*14910*/  IMAD.IADD R12, R12, 0x1, R13 ;  /* 0x000000010c0c7824 */ /* 0x010fc800078e020d */
[----:B------:R-:W-:Y:S02]  /*14920*/  IMAD.IADD R27, R0, 0x1, R12 ;  /* 0x00000001001b7824 */ /* 0x000fe400078e020c */
[----:B------:R-:W3:Y:S02]  /*14930*/  LDL.LU R0, [R1+0x70] ;  /* 0x0000700001007983 */ /* 0x000ee40000300800 */
[----:B------:R-:W-:Y:S02]  /*14940*/  IMAD.IADD R10, R10, 0x1, R27 ;  /* 0x000000010a0a7824 */ /* 0x000fe400078e021b */
[----:B------:R0:W-:Y:S04]  /*14950*/  STS [R28+0x2038], R27 ;  /* 0x0020381b1c007388 */ /* 0x0001e80000000800 */
[----:B0-----:R-:W4:Y:S01]  /*14960*/  LDL.LU R27, [R1+0x74] ;  /* 0x00007400011b7983 */ /* 0x001f220000300800 */
[----:B------:R-:W-:-:S03]  /*14970*/  IMAD.IADD R9, R9, 0x1, R10 ;  /* 0x0000000109097824 */ /* 0x000fc600078e020a */
[----:B------:R0:W-:Y:S01]  /*14980*/  STS [R28+0x2014], R6 ;  /* 0x002014061c007388 */ /* 0x0001e20000000800 */
[----:B------:R-:W-:-:S04]  /*14990*/  IMAD.IADD R5, R5, 0x1, R9 ;  /* 0x0000000105057824 */ /* 0x000fc800078e0209 */
[----:B0-----:R-:W-:-:S04]  /*149a0*/  IMAD.IADD R6, R3, 0x1, R5 ;  /* 0x0000000103067824 */ /* 0x001fc800078e0205 */
[----:B------:R-:W-:-:S04]  /*149b0*/  IMAD.IADD R3, R15, 0x1, R6 ;  /* 0x000000010f037824 */ /* 0x000fc800078e0206 */
[----:B------:R-:W-:-:S04]  /*149c0*/  IMAD.IADD R2, R2, 0x1, R3 ;  /* 0x0000000102027824 */ /* 0x000fc800078e0203 */
[----:B------:R-:W-:-:S04]  /*149d0*/  IMAD.IADD R7, R7, 0x1, R2 ;  /* 0x0000000107077824 */ /* 0x000fc800078e0202 */
[----:B------:R-:W-:Y:S01]  /*149e0*/  IMAD.IADD R11, R11, 0x1, R7 ;  /* 0x000000010b0b7824 */ /* 0x000fe200078e0207 */
[----:B------:R-:W-:Y:S01]  /*149f0*/  ISETP.NE.AND P0, PT, R8, RZ, PT ;  /* 0x000000ff0800720c */ /* 0x000fe20003f05270 */
[----:B------:R0:W-:Y:S02]  /*14a00*/  STS [R28+0x2028], R21 ;  /* 0x002028151c007388 */ /* 0x0001e40000000800 */
[----:B------:R-:W-:-:S04]  /*14a10*/  IMAD.IADD R18, R18, 0x1, R11 ;  /* 0x0000000112127824 */ /* 0x000fc800078e020b */
[----:B------:R-:W-:-:S06]  /*14a20*/  IMAD.IADD R19, R19, 0x1, R18 ;  /* 0x0000000113137824 */ /* 0x000fcc00078e0212 */
        /* <DEDUP_REMOVED lines=8> */
[----:B0-----:R-:W3:Y:S04]  /*14ab0*/  LDL.LU R6, [R1+0x78] ;  /* 0x0000780001067983 */ /* 0x001ee80000300800 */
[----:B-1----:R-:W3:Y:S01]  /*14ac0*/  LDL.LU R7, [R1+0x84] ;  /* 0x0000840001077983 */ /* 0x002ee20000300800 */
[----:B------:R-:W-:-:S03]  /*14ad0*/  @!P0 MOV R14, 0x400 ;  /* 0x00000400000e8802 */ /* 0x000fc60000000f00 */
[----:B------:R0:W-:Y:S01]  /*14ae0*/  STS [R28+0x2058], R11 ;  /* 0x0020580b1c007388 */ /* 0x0001e20000000800 */
[----:B------:R-:W-:-:S03]  /*14af0*/  @!P0 LEA R14, R15, R14, 0x18 ;  /* 0x0000000e0f0e8211 */ /* 0x000fc600078ec0ff */
[----:B------:R1:W-:Y:S04]  /*14b00*/  STS [R28+0x2060], R19 ;  /* 0x002060131c007388 */ /* 0x0003e80000000800 */
[----:B0-----:R-:W3:Y:S04]  /*14b10*/  LDL.LU R11, [R1+0x80] ;  /* 0x00008000010b7983 */ /* 0x001ee80000300800 */
[----:B-1----:R-:W3:Y:S04]  /*14b20*/  LDL.LU R19, [R1+0x88] ;  /* 0x0000880001137983 */ /* 0x002ee80000300800 */
[----:B------:R-:W-:Y:S04]  /*14b30*/  @!P0 STL [R1+0x34], R14 ;  /* 0x0000340e01008387 */ /* 0x000fe80000100800 */
[----:B------:R0:W-:Y:S04]  /*14b40*/  STS [R28+0x205c], R18 ;  /* 0x00205c121c007388 */ /* 0x0001e80000000800 */
[----:B------:R1:W-:Y:S04]  /*14b50*/  STS [R28+0x2030], R13 ;  /* 0x0020300d1c007388 */ /* 0x0003e80000000800 */
[----:B------:R1:W-:Y:S04]  /*14b60*/  STS [R28+0x2034], R12 ;  /* 0x0020340c1c007388 */ /* 0x0003e80000000800 */
[----:B0-----:R-:W3:Y:S04]  /*14b70*/  LDL.LU R18, [R1+0x34] ;  /* 0x0000340001127983 */ /* 0x001ee80000300800 */
        /* <DEDUP_REMOVED lines=16> */
[----:B----4-:R-:W-:-:S04]  /*14c80*/  IMAD.IADD R27, R27, 0x1, R23 ;  /* 0x000000011b1b7824 */ /* 0x010fc800078e0217 */
[----:B---3--:R-:W-:Y:S02]  /*14c90*/  IMAD.IADD R5, R0, 0x1, R27 ;  /* 0x0000000100057824 */ /* 0x008fe400078e021b */
        /* <DEDUP_REMOVED lines=17> */
.L_x_1974:
[----:B------:R-:W-:Y:S05]  /*14db0*/  WARPSYNC.ALL ;  /* 0x0000000000007948 */ /* 0x000fea0003800000 */
[----:B0-----:R-:W-:Y:S01]  /*14dc0*/  IMAD.SHL.U32 R6, R8, 0x2, RZ ;  /* 0x0000000208067824 */ /* 0x001fe200078e00ff */
        /* <DEDUP_REMOVED lines=10> */
[----:B0-----:R-:W-:-:S04]  /*14e70*/  IMAD.IADD R5, R5, 0x1, -R4 ;  /* 0x0000000105057824 */ /* 0x001fc800078e0a04 */
[C---:B---3--:R-:W-:Y:S02]  /*14e80*/  IMAD.IADD R4, R5.reuse, 0x1, -R18 ;  /* 0x0000000105047824 */ /* 0x048fe400078e0a12 */
[----:B----4-:R-:W-:-:S03]  /*14e90*/  IMAD.IADD R7, R5, 0x1, -R7 ;  /* 0x0000000105077824 */ /* 0x010fc600078e0a07 */
[----:B------:R-:W-:Y:S02]  /*14ea0*/  ISETP.GE.AND P0, PT, R4, 0x800, PT ;  /* 0x000008000400780c */ /* 0x000fe40003f06270 */
[----:B------:R-:W0:Y:S01]  /*14eb0*/  S2R R4, SR_SWINHI ;  /* 0x0000000000047919 */ /* 0x000e220000002f00 */
[C---:B------:R-:W-:Y:S02]  /*14ec0*/  ISETP.GE.AND P2, PT, R7.reuse, 0x800, PT ;  /* 0x000008000700780c */ /* 0x040fe40003f46270 */
[----:B------:R-:W-:Y:S02]  /*14ed0*/  ISETP.GT.AND P0, PT, R7, 0x7ff, !P0 ;  /* 0x000007ff0700780c */ /* 0x000fe40004704270 */
[----:B------:R-:W-:Y:S02]  /*14ee0*/  ISETP.GT.AND P2, PT, R5, 0x7ff, !P2 ;  /* 0x000007ff0500780c */ /* 0x000fe40005744270 */
[----:B------:R-:W-:Y:S02]  /*14ef0*/  LEA R5, R8, 0x1, 0x1 ;  /* 0x0000000108057811 */ /* 0x000fe400078e08ff */
[----:B------:R-:W-:-:S07]  /*14f00*/  PLOP3.LUT P2, PT, P2, P0, PT, 0xa8, 0x0 ;  /* 0x000000000000781c */ /* 0x000fce0001741570 */
[----:B------:R-:W-:Y:S01]  /*14f10*/  @!P0 IMAD.MOV R5, RZ, RZ, R6 ;  /* 0x000000ffff058224 */ /* 0x000fe200078e0206 */
[----:B-----5:R-:W-:-:S05]  /*14f20*/  ISETP.GE.AND P0, PT, R2, 0x1, PT ;  /* 0x000000010200780c */ /* 0x020fca0003f06270 */
        /* <DEDUP_REMOVED lines=11> */
[----:B------:R0:W3:Y:S01]  /*14fe0*/  LDS R2, [R11+0x7fe0] ;  /* 0x007fe0000b027984 */ /* 0x0000e20000000800 */
[----:B--2---:R-:W-:-:S03]  /*14ff0*/  CS2R R20, SRZ ;  /* 0x0000000000147805 */ /* 0x004fc6000001ff00 */
[----:B------:R-:W-:-:S04]  /*15000*/  SHF.R.S32.HI R5, RZ, 0x1f, R4 ;  /* 0x0000001fff057819 */ /* 0x000fc80000011404 */
[----:B------:R-:W-:Y:S01]  /*15010*/  LEA.HI R5, R5, R4, RZ, 0xa ;  /* 0x0000000405057211 */ /* 0x000fe200078f50ff */
[----:B0-----:R-:W-:-:S03]  /*15020*/  IMAD.MOV.U32 R11, RZ, RZ, -0x1 ;  /* 0xffffffffff0b7424 */ /* 0x001fc600078e00ff */
[----:B------:R-:W-:Y:S01]  /*15030*/  SHF.R.S32.HI R18, RZ, 0xa, R5 ;  /* 0x0000000aff127819 */ /* 0x000fe20000011405 */
[----:B------:R-:W-:Y:S01]  /*15040*/  IMAD.SHL.U32 R5, R8, 0x4, RZ ;  /* 0x0000000408057824 */ /* 0x000fe200078e00ff */
[----:B------:R-:W-:Y:S01]  /*15050*/  SHF.L.U32 R4, R11, R10, RZ ;  /* 0x0000000a0b047219 */ /* 0x000fe200000006ff */
[----:B------:R-:W-:Y:S02]  /*15060*/  IMAD.MOV.U32 R11, RZ, RZ, R8 ;  /* 0x000000ffff0b7224 */ /* 0x000fe400078e0008 */
[----:B------:R0:W-:Y:S01]  /*15070*/  STL [R1+0x24], R18 ;  /* 0x0000241201007387 */ /* 0x0001e20000100800 */
[----:B------:R-:W-:-:S07]  /*15080*/  VIADD R22, R5, 0x3 ;  /* 0x0000000305167836 */ /* 0x000fce0000000000 */
.L_x_2023:
[----:B------:R-:W-:Y:S01]  /*15090*/  ISETP.GE.AND P5, PT, R11, R26, PT ;  /* 0x0000001a0b00720c */ /* 0x000fe20003fa6270 */
[----:B0-----:R-:W-:Y:S01]  /*150a0*/  IMAD.MOV.U32 R18, RZ, RZ, RZ ;  /* 0x000000ffff127224 */ /* 0x001fe200078e00ff */
[----:B------:R-:W2:Y:S11]  /*150b0*/  LDL R23, [R1+0x24] ;  /* 0x0000240001177983 */ /* 0x000eb60000100800 */
[----:B------:R-:W-:-:S05]  /*150c0*/  @!P5 IMAD R19, R21, 0x2, R1 ;  /* 0x000000021513d824 */ /* 0x000fca00078e0201 */
[----:B------:R-:W3:Y:S01]  /*150d0*/  @!P5 LDL.U16 R18, [R19] ;  /* 0x000000001312d983 */ /* 0x000ee20000100400 */
[----:B------:R-:W-:Y:S01]  /*150e0*/  ISETP.GE.AND P0, PT, R11, R26, PT ;  /* 0x0000001a0b00720c */ /* 0x000fe20003f06270 */
[----:B------:R-:W-:Y:S01]  /*150f0*/  VIADD R20, R20, 0x1 ;  /* 0x0000000114147836 */ /* 0x000fe20000000000 */
[----:B------:R-:W-:-:S04]  /*15100*/  UMOV UR4, 0xffffffff ;  /* 0xffffffff00047882 */ /* 0x000fc80000000000 */
[----:B--2---:R-:W-:Y:S02]  /*15110*/  ISETP.GE.AND P4, PT, R20, R23, PT ;  /* 0x000000171400720c */ /* 0x004fe40003f86270 */
[CC--:B---3--:R-:W-:Y:S02]  /*15120*/  ISETP.GT.U32.AND P6, PT, R18.reuse, R2.reuse, !P0 ;  /* 0x000000021200720c */ /* 0x0c8fe400047c4070 */
[----:B------:R-:W-:Y:S01]  /*15130*/  ISETP.EQ.AND P3, PT, R18, R2, !P0 ;  /* 0x000000021200720c */ /* 0x000fe20004762270 */
[----:B------:R-:W-:-:S04]  /*15140*/  @!P5 VIADD R18, R21, 0x1 ;  /* 0x000000011512d836 */ /* 0x000fc80000000000 */
[----:B------:R-:W-:Y:S01]  /*15150*/  @!P5 IMAD.MOV.U32 R21, RZ, RZ, R18 ;  /* 0x000000ffff15d224 */ /* 0x000fe200078e0012 */
[----:B------:R-:W-:Y:S07]  /*15160*/  BRA.DIV UR4, `(.L_x_1977) ;  /* 0x000000b2040c7947 */ /* 0x000fee000b800000 */
[----:B------:R-:W-:-:S07]  /*15170*/  VOTE.ANY R27, PT, P6 ;  /* 0x00000000001b7806 */ /* 0x000fce00030e0100 */
.L_x_2253:
        /* <DEDUP_REMOVED lines=10> */
[----:B------:R-:W3:Y:S01]  /*15220*/  S2R R23, SR_LTMASK ;  /* 0x0000000000177919 */ /* 0x000ee20000003900 */
[----:B0-----:R-:W-:-:S04]  /*15230*/  ISETP.EQ.U32.AND P2, PT, R18, R3, PT ;  /* 0x000000031200720c */ /* 0x001fc80003f42070 */
[----:B------:R-:W0:Y:S02]  /*15240*/  POPC R3, R27 ;  /* 0x0000001b00037309 */ /* 0x000e240000000000 */
[----:B0-----:R-:W-:-:S07]  /*15250*/  IMAD R19, R3, UR13, RZ ;  /* 0x0000000d03137c24 */ /* 0x001fce000f8e02ff */
[----:B--2---:R-:W0:Y:S04]  /*15260*/  @P2 ATOMS.ADD R19, [R28+0x7fe4], R19 ;  /* 0x007fe4131c13238c */ /* 0x004e280000000000 */
[----:B0-----:R3:W0:Y:S02]  /*15270*/  SHFL.IDX PT, R19, R19, R18, 0x1f ;  /* 0x00001f1213137589 */ /* 0x00162400000e0000 */
[----:B---3--:R-:W-:-:S06]  /*15280*/  LOP3.LUT R18, R23, UR4, RZ, 0xc0, !PT ;  /* 0x0000000417127c12 */ /* 0x008fcc000f8ec0ff */
[----:B------:R-:W0:Y:S02]  /*15290*/  POPC R18, R18 ;  /* 0x0000001200127309 */ /* 0x000e240000000000 */
[----:B0-----:R-:W-:-:S07]  /*152a0*/  IMAD R3, R3, R18, R19 ;  /* 0x0000001203037224 */ /* 0x001fce00078e0213 */
.L_x_1980:
[----:B------:R-:W-:Y:S05]  /*152b0*/  BSYNC B2 ;  /* 0x0000000000027941 */ /* 0x000fea0003800000 */
.L_x_1979:
[----:B------:R-:W-:-:S03]  /*152c0*/  UMOV UR4, 0xffffffff ;  /* 0xffffffff00047882 */ /* 0x000fc60000000000 */
[----:B------:R-:W-:Y:S05]  /*152d0*/  BRA.DIV UR4, `(.L_x_1981) ;  /* 0x000000ae04d47947 */ /* 0x000fea000b800000 */
[----:B------:R-:W0:Y:S02]  /*152e0*/  SHFL.IDX PT, R3, R3, RZ, 0x1f ;  /* 0x00001fff03037589 */ /* 0x000e2400000e0000 */
.L_x_2256:
[----:B------:R-:W-:Y:S02]  /*152f0*/  @P6 LOP3.LUT R18, R27, R4, RZ, 0x30, !PT ;  /* 0x000000041b126212 */ /* 0x000fe400078e30ff */
[----:B------:R-:W-:Y:S02]  /*15300*/  @P6 R2UR UR20, R24 ;  /* 0x00000000181462ca */ /* 0x000fe400000e0000 */
[----:B------:R-:W-:Y:S02]  /*15310*/  @P6 R2UR UR21, R25 ;  /* 0x00000000191562ca */ /* 0x000fe400000e0000 */
[----:B------:R-:W0:Y:S02]  /*15320*/  @P6 POPC R18, R18 ;  /* 0x0000001200126309 */ /* 0x000e240000000000 */
[----:B0-----:R-:W-:-:S04]  /*15330*/  @P6 IMAD.IADD R18, R3, 0x1, R18 ;  /* 0x0000000103126824 */ /* 0x001fc800078e0212 */
[----:B------:R-:W-:-:S05]  /*15340*/  @P6 IMAD.WIDE R18, R18, 0x4, R12 ;  /* 0x0000000412126825 */ /* 0x000fca00078e020c */
[----:B------:R0:W-:Y:S02]  /*15350*/  @P6 STG.E desc[UR20][R18.64], R5 ;  /* 0x0000000512006986 */ /* 0x0001e4000c101914 */
.L_x_1978:
[----:B------:R-:W-:-:S03]  /*15360*/  UMOV UR4, 0xffffffff ;  /* 0xffffffff00047882 */ /* 0x000fc60000000000 */
[----:B------:R-:W-:Y:S05]  /*15370*/  BRA.DIV UR4, `(.L_x_1982) ;  /* 0x000000ae04d87947 */ /* 0x000fea000b800000 */
[----:B------:R-:W-:-:S07]  /*15380*/  VOTE.ANY R27, PT, P3 ;  /* 0x00000000001b7806 */ /* 0x000fce00018e0100 */
.L_x_2259:
[----:B------:R-:W-:-:S13]  /*15390*/  ISETP.NE.AND P2, PT, R27, RZ, PT ;  /* 0x000000ff1b00720c */ /* 0x000fda0003f45270 */
[----:B------:R-:W-:Y:S05]  /*153a0*/  @!P2 BRA `(.L_x_1983) ;  /* 0x000000000078a947 */ /* 0x000fea0003800000 */
[----:B------:R-:W-:Y:S01]  /*153b0*/  ISETP.NE.AND P2, PT, R10, RZ, PT ;  /* 0x000000ff0a00720c */ /* 0x000fe20003f45270 */
[----:B------:R-:W-:-:S12]  /*153c0*/  BSSY B2, `(.L_x_1984) ;  /* 0x0000010000027945 */ /* 0x000fd80003800000 */
[----:B------:R-:W-:Y:S05]  /*153d0*/  @P2 BRA `(.L_x_1985) ;  /* 0x0000000000382947 */ /* 0x000fea0003800000 */
[----:B------:R-:W2:Y:S01]  /*153e0*/  LDL R28, [R1+0x20] ;  /* 0x00002000011c7983 */ /* 0x000ea20000100800 */
[----:B------:R-:W-:Y:S02]  /*153f0*/  VOTEU.ANY UR4, UPT, PT ;  /* 0x0000000000047886 */ /* 0x000fe400038e0100 */
[----:B0-----:R-:W0:Y:S01]  /*15400*/  FLO.U32 R18, UR4 ;  /* 0x0000000400127d00 */ /* 0x001e2200080e0000 */
        /* <DEDUP_REMOVED lines=11> */
.L_x_1985:
[----:B------:R-:W-:Y:S05]  /*154c0*/  BSYNC B2 ;  /* 0x0000000000027941 */ /* 0x000fea0003800000 */
.L_x_1984:
[----:B------:R-:W-:-:S03]  /*154d0*/  UMOV UR4, 0xffffffff ;  /* 0xffffffff00047882 */ /* 0x000fc60000000000 */
[----:B------:R-:W-:Y:S05]  /*154e0*/  BRA.DIV UR4, `(.L_x_1986) ;  /* 0x000000ae04a07947 */ /* 0x000fea000b800000 */
[----:B------:R-:W2:Y:S02]  /*154f0*/  SHFL.IDX PT, R17, R17, RZ, 0x1f ;  /* 0x00001fff11117589 */ /* 0x000ea400000e0000 */
.L_x_2262:
[----:B------:R-:W-:Y:S01]  /*15500*/  LOP3.LUT R27, R27, R4, RZ, 0x30, !PT ;  /* 0x000000041b1b7212 */ /* 0x000fe200078e30ff */
[----:B0-----:R-:W0:Y:S01]  /*15510*/  S2R R19, SR_CgaCtaId ;  /* 0x0000000000137919 */ /* 0x001e220000008800 */
[----:B------:R-:W-:-:S04]  /*15520*/  MOV R18, 0x400 ;  /* 0x0000040000127802 */ /* 0x000fc80000000f00 */
[----:B------:R-:W2:Y:S02]  /*15530*/  POPC R27, R27 ;  /* 0x0000001b001b7309 */ /* 0x000ea40000000000 */
[----:B--2---:R-:W-:-:S05]  /*15540*/  IMAD.IADD R27, R17, 0x1, R27 ;  /* 0x00000001111b7824 */ /* 0x004fca00078e021b */
[----:B------:R-:W-:Y:S02]  /*15550*/  ISETP.GT.OR P3, PT, R27, 0xe7b, !P3 ;  /* 0x00000e7b1b00780c */ /* 0x000fe40005f64670 */
[----:B0-----:R-:W-:-:S11]  /*15560*/  LEA R18, R19, R18, 0x18 ;  /* 0x0000001213127211 */ /* 0x001fd600078ec0ff */
[----:B------:R-:W-:-:S05]  /*15570*/  @!P3 IMAD R27, R27, 0x4, R18 ;  /* 0x000000041b1bb824 */ /* 0x000fca00078e0212 */
[----:B------:R2:W-:Y:S02]  /*15580*/  @!P3 STS [R27+0xc00], R5 ;  /* 0x000c00051b00b388 */ /* 0x0005e40000000800 */
.L_x_1983:
[----:B------:R-:W-:Y:S01]  /*15590*/  BSSY B2, `(.L_x_1987) ;  /* 0x0000006000027945 */ /* 0x000fe20003800000 */
[----:B0-----:R-:W-:-:S03]  /*155a0*/  IMAD.MOV.U32 R18, RZ, RZ, RZ ;  /* 0x000000ffff127224 */ /* 0x001fc600078e00ff */
[----:B------:R-:W-:Y:S05]  /*155b0*/  @P5 BRA `(.L_x_1988) ;  /* 0x00000000000c5947 */ /* 0x000fea0003800000 */
[----:B------:R-:W-:-:S06]  /*155c0*/  IMAD R18, R21, 0x2, R1 ;  /* 0x0000000215127824 */ /* 0x000fcc00078e0201 */
[----:B------:R-:W5:Y:S01]  /*155d0*/  LDL.U16 R18, [R18] ;  /* 0x0000000012127983 */ /* 0x000f620000100400 */
[----:B------:R-:W-:-:S07]  /*155e0*/  VIADD R21, R21, 0x1 ;  /* 0x0000000115157836 */ /* 0x000fce0000000000 */
.L_x_1988:
[----:B------:R-:W-:Y:S05]  /*155f0*/  BSYNC B2 ;  /* 0x0000000000027941 */ /* 0x000fea0003800000 */
.L_x_1987:
[----:B------:R-:W-:Y:S01]  /*15600*/  UMOV UR4, 0xffffffff ;  /* 0xffffffff00047882 */ /* 0x000fe20000000000 */
[CC--:B-----5:R-:W-:Y:S02]  /*15610*/  ISETP.GT.U32.AND P6, PT, R18.reuse, R2.reuse, !P0 ;  /* 0x000000021200720c */ /* 0x0e0fe400047c4070 */
[----:B------:R-:W-:Y:S01]  /*15620*/  ISETP.EQ.AND P3, PT, R18, R2, !P0 ;  /* 0x000000021200720c */ /* 0x000fe20004762270 */
[----:B------:R-:W-:-:S12]  /*15630*/  BRA.DIV UR4, `(.L_x_1989) ;  /* 0x000000ae04787947 */ /* 0x000fd8000b800000 */
[----:B--2---:R-:W-:-:S07]  /*15640*/  VOTE.ANY R27, PT, P6 ;  /* 0x00000000001b7806 */ /* 0x004fce00030e0100 */
.L_x_2265:
        /* <DEDUP_REMOVED lines=8> */
[----:B------:R-:W2:Y:S01]  /*156d0*/  S2R R3, SR_LANEID ;  /* 0x0000000000037919 */ /* 0x000ea20000000000 */
[----:B------:R-:W-:Y:S01]  /*156e0*/  UPOPC UR13, UR4 ;  /* 0x00000004000d72bf */ /* 0x000fe20008000000 */
[----:B------:R-:W3:Y:S01]  /*156f0*/  S2R R23, SR_LTMASK ;  /* 0x0000000000177919 */ /* 0x000ee20000003900 */
[----:B0-----:R-:W-:-:S05]  /*15700*/  LEA R18, R19, R18, 0x18 ;  /* 0x0000001213127211 */ /* 0x001fca00078ec0ff */
[----:B------:R-:W-:Y:S02]  /*15710*/  IMAD.MOV.U32 R28, RZ, RZ, R18 ;  /* 0x000000ffff1c7224 */ /* 0x000fe400078e0012 */
[----:B------:R-:W2:Y:S02]  /*15720*/  FLO.U32 R18, UR4 ;  /* 0x0000000400127d00 */ /* 0x000ea400080e0000 */
[----:B--2---:R-:W-:-:S06]  /*15730*/  ISETP.EQ.U32.AND P2, PT, R18, R3, PT ;  /* 0x000000031200720c */ /* 0x004fcc0003f42070 */
[----:B------:R-:W0:Y:S02]  /*15740*/  POPC R3, R27 ;  /* 0x0000001b00037309 */ /* 0x000e240000000000 */
[----:B0-----:R-:W-:-:S06]  /*15750*/  IMAD R19, R3, UR13, RZ ;  /* 0x0000000d03137c24 */ /* 0x001fcc000f8e02ff */
[----:B------:R-:W0:Y:S04]  /*15760*/  @P2 ATOMS.ADD R19, [R28+0x7fe4], R19 ;  /* 0x007fe4131c13238c */ /* 0x000e280000000000 */
[----:B0-----:R3:W0:Y:S02]  /*15770*/  SHFL.IDX PT, R19, R19, R18, 0x1f ;  /* 0x00001f1213137589 */ /* 0x00162400000e0000 */
[----:B---3--:R-:W-:-:S06]  /*15780*/  LOP3.LUT R18, R23, UR4, RZ, 0xc0, !PT ;  /* 0x0000000417127c12 */ /* 0x008fcc000f8ec0ff */
[----:B------:R-:W0:Y:S02]  /*15790*/  POPC R18, R18 ;  /* 0x0000001200127309 */ /* 0x000e240000000000 */
[----:B0-----:R-:W-:-:S07]  /*157a0*/  IMAD R3, R3, R18, R19 ;  /* 0x0000001203037224 */ /* 0x001fce00078e0213 */
.L_x_1992:
[----:B------:R-:W-:Y:S05]  /*157b0*/  BSYNC B2 ;  /* 0x0000000000027941 */ /* 0x000fea0003800000 */
.L_x_1991:
[----:B------:R-:W-:-:S03]  /*157c0*/  UMOV UR4, 0xffffffff ;  /* 0xffffffff00047882 */ /* 0x000fc60000000000 */
[----:B------:R-:W-:Y:S05]  /*157d0*/  BRA.DIV UR4, `(.L_x_1993) ;  /* 0x000000ae04347947 */ /* 0x000fea000b800000 */
[----:B------:R-:W0:Y:S02]  /*157e0*/  SHFL.IDX PT, R3, R3, RZ, 0x1f ;  /* 0x00001fff03037589 */ /* 0x000e2400000e0000 */
.L_x_2268:
        /* <DEDUP_REMOVED lines=8> */
.L_x_1990:
[----:B------:R-:W-:-:S03]  /*15870*/  UMOV UR4, 0xffffffff ;  /* 0xffffffff00047882 */ /* 0x000fc60000000000 */
[----:B------:R-:W-:Y:S05]  /*15880*/  BRA.DIV UR4, `(.L_x_1994) ;  /* 0x000000ae04347947 */ /* 0x000fea000b800000 */
[----:B------:R-:W-:-:S07]  /*15890*/  VOTE.ANY R27, PT, P3 ;  /* 0x00000000001b7806 */ /* 0x000fce00018e0100 */
.L_x_2271:
        /* <DEDUP_REMOVED lines=19> */
.L_x_1997:
[----:B------:R-:W-:Y:S05]  /*159d0*/  BSYNC B2 ;  /* 0x0000000000027941 */ /* 0x000fea0003800000 */
.L_x_1996:
[----:B------:R-:W-:-:S03]  /*159e0*/  UMOV UR4, 0xffffffff ;  /* 0xffffffff00047882 */ /* 0x000fc60000000000 */
[----:B------:R-:W-:Y:S05]  /*159f0*/  BRA.DIV UR4, `(.L_x_1998) ;  /* 0x000000aa04fc7947 */ /* 0x000fea000b800000 */
[----:B------:R-:W2:Y:S02]  /*15a00*/  SHFL.IDX PT, R17, R17, RZ, 0x1f ;  /* 0x00001fff11117589 */ /* 0x000ea400000e0000 */
.L_x_2274:
[----:B------:R-:W-:Y:S01]  /*15a10*/  LOP3.LUT R27, R27, R4, RZ, 0x30, !PT ;  /* 0x000000041b1b7212 */ /* 0x000fe200078e30ff */
[----:B0-----:R-:W0:Y:S01]  /*15a20*/  S2R R19, SR_CgaCtaId ;  /* 0x0000000000137919 */ /* 0x001e220000008800 */
[----:B------:R-:W-:-:S04]  /*15a30*/  MOV R18, 0x400 ;  /* 0x0000040000127802 */ /* 0x000fc80000000f00 */
[----:B------:R-:W2:Y:S02]  /*15a40*/  POPC R27, R27 ;  /* 0x0000001b001b7309 */ /* 0x000ea40000000000 */
[----:B--2---:R-:W-:-:S05]  /*15a50*/  IMAD.IADD R27, R17, 0x1, R27 ;  /* 0x00000001111b7824 */ /* 0x004fca00078e021b */
[----:B------:R-:W-:Y:S02]  /*15a60*/  ISETP.GT.OR P3, PT, R27, 0xe7b, !P3 ;  /* 0x00000e7b1b00780c */ /* 0x000fe40005f64670 */
[----:B0-----:R-:W-:-:S11]  /*15a70*/  LEA R18, R19, R18, 0x18 ;  /* 0x0000001213127211 */ /* 0x001fd600078ec0ff */
[----:B------:R-:W-:Y:S02]  /*15a80*/  @!P3 IMAD R18, R27, 0x4, R18 ;  /* 0x000000041b12b824 */ /* 0x000fe400078e0212 */
[----:B------:R-:W-:-:S05]  /*15a90*/  @!P3 VIADD R19, R22, 0xfffffffe ;  /* 0xfffffffe1613b836 */ /* 0x000fca0000000000 */
[----:B------:R2:W-:Y:S02]  /*15aa0*/  @!P3 STS [R18+0xc00], R19 ;  /* 0x000c00131200b388 */ /* 0x0005e40000000800 */
.L_x_1995:
[----:B------:R-:W-:Y:S01]  /*15ab0*/  BSSY B2, `(.L_x_1999) ;  /* 0x0000006000027945 */ /* 0x000fe20003800000 */
[----:B0-2---:R-:W-:-:S03]  /*15ac0*/  IMAD.MOV.U32 R18, RZ, RZ, RZ ;  /* 0x000000ffff127224 */ /* 0x005fc600078e00ff */
[----:B------:R-:W-:Y:S05]  /*15ad0*/  @P5 BRA `(.L_x_2000) ;  /* 0x00000000000c5947 */ /* 0x000fea0003800000 */
[----:B------:R-:W-:-:S06]  /*15ae0*/  IMAD R18, R21, 0x2, R1 ;  /* 0x0000000215127824 */ /* 0x000fcc00078e0201 */
[----:B------:R-:W5:Y:S01]  /*15af0*/  LDL.U16 R18, [R18] ;  /* 0x0000000012127983 */ /* 0x000f620000100400 */
[----:B------:R-:W-:-:S07]  /*15b00*/  VIADD R21, R21, 0x1 ;  /* 0x0000000115157836 */ /* 0x000fce0000000000 */
.L_x_2000:
[----:B------:R-:W-:Y:S05]  /*15b10*/  BSYNC B2 ;  /* 0x0000000000027941 */ /* 0x000fea0003800000 */
.L_x_1999:
[----:B------:R-:W-:Y:S01]  /*15b20*/  UMOV UR4, 0xffffffff ;  /* 0xffffffff00047882 */ /* 0x000fe20000000000 */
[CC--:B-----5:R-:W-:Y:S02]  /*15b30*/  ISETP.GT.U32.AND P6, PT, R18.reuse, R2.reuse, !P0 ;  /* 0x000000021200720c */ /* 0x0e0fe400047c4070 */
[----:B------:R-:W-:Y:S01]  /*15b40*/  ISETP.EQ.AND P3, PT, R18, R2, !P0 ;  /* 0x000000021200720c */ /* 0x000fe20004762270 */
[----:B------:R-:W-:-:S12]  /*15b50*/  BRA.DIV UR4, `(.L_x_2001) ;  /* 0x000000aa04d07947 */ /* 0x000fd8000b800000 */
[----:B------:R-:W-:-:S07]  /*15b60*/  VOTE.ANY R27, PT, P6 ;  /* 0x00000000001b7806 */ /* 0x000fce00030e0100 */
.L_x_2277:
        /* <DEDUP_REMOVED lines=22> */
.L_x_2004:
[----:B------:R-:W-:Y:S05]  /*15cd0*/  BSYNC B2 ;  /* 0x0000000000027941 */ /* 0x000fea0003800000 */
.L_x_2003:
[----:B------:R-:W-:-:S03]  /*15ce0*/  UMOV UR4, 0xffffffff ;  /* 0xffffffff00047882 */ /* 0x000fc60000000000 */
[----:B------:R-:W-:Y:S05]  /*15cf0*/  BRA.DIV UR4, `(.L_x_2005) ;  /* 0x000000aa048c7947 */ /* 0x000fea000b800000 */
[----:B------:R-:W0:Y:S02]  /*15d00*/  SHFL.IDX PT, R3, R3, RZ, 0x1f ;  /* 0x00001fff03037589 */ /* 0x000e2400000e0000 */
.L_x_2280:
        /* <DEDUP_REMOVED lines=8> */
.L_x_2002:
[----:B------:R-:W-:-:S03]  /*15d90*/  UMOV UR4, 0xffffffff ;  /* 0xffffffff00047882 */ /* 0x000fc60000000000 */
[----:B------:R-:W-:Y:S05]  /*15da0*/  BRA.DIV UR4, `(.L_x_2006) ;  /* 0x000000aa048c7947 */ /* 0x000fea000b800000 */
[----:B------:R-:W-:-:S07]  /*15db0*/  VOTE.ANY R27, PT, P3 ;  /* 0x00000000001b7806 */ /* 0x000fce00018e0100 */
.L_x_2283:
        /* <DEDUP_REMOVED lines=19> */
.L_x_2009:
[----:B------:R-:W-:Y:S05]  /*15ef0*/  BSYNC B2 ;  /* 0x0000000000027941 */ /* 0x000fea0003800000 */
.L_x_2008:
[----:B------:R-:W-:-:S03]  /*15f00*/  UMOV UR4, 0xffffffff ;  /* 0xffffffff00047882 */ /* 0x000fc60000000000 */
[----:B------:R-:W-:Y:S05]  /*15f10*/  BRA.DIV UR4, `(.L_x_2010) ;  /* 0x000000aa04547947 */ /* 0x000fea000b800000 */
[----:B------:R-:W2:Y:S02]  /*15f20*/  SHFL.IDX PT, R17, R17, RZ, 0x1f ;  /* 0x00001fff11117589 */ /* 0x000ea400000e0000 */
.L_x_2286:
        /* <DEDUP_REMOVED lines=10> */
.L_x_2007:
[----:B------:R-:W-:Y:S01]  /*15fd0*/  BSSY B2, `(.L_x_2011) ;  /* 0x0000006000027945 */ /* 0x000fe20003800000 */
[----:B0-2---:R-:W-:-:S03]  /*15fe0*/  IMAD.MOV.U32 R18, RZ, RZ, RZ ;  /* 0x000000ffff127224 */ /* 0x005fc600078e00ff */
[----:B------:R-:W-:Y:S05]  /*15ff0*/  @P5 BRA `(.L_x_2012) ;  /* 0x00000000000c5947 */ /* 0x000fea0003800000 */
[----:B------:R-:W-:-:S06]  /*16000*/  IMAD R18, R21, 0x2, R1 ;  /* 0x0000000215127824 */ /* 0x000fcc00078e0201 */
[----:B------:R-:W5:Y:S01]  /*16010*/  LDL.U16 R18, [R18] ;  /* 0x0000000012127983 */ /* 0x000f620000100400 */
[----:B------:R-:W-:-:S07]  /*16020*/  VIADD R21, R21, 0x1 ;  /* 0x0000000115157836 */ /* 0x000fce0000000000 */
.L_x_2012:
[----:B------:R-:W-:Y:S05]  /*16030*/  BSYNC B2 ;  /* 0x0000000000027941 */ /* 0x000fea0003800000 */
.L_x_2011:
[----:B------:R-:W-:Y:S01]  /*16040*/  UMOV UR4, 0xffffffff ;  /* 0xffffffff00047882 */ /* 0x000fe20000000000 */
[CC--:B-----5:R-:W-:Y:S02]  /*16050*/  ISETP.GT.U32.AND P3, PT, R18.reuse, R2.reuse, !P0 ;  /* 0x000000021200720c */ /* 0x0e0fe40004764070 */
[----:B------:R-:W-:Y:S01]  /*16060*/  ISETP.EQ.AND P0, PT, R18, R2, !P0 ;  /* 0x000000021200720c */ /* 0x000fe20004702270 */
[----:B------:R-:W-:-:S12]  /*16070*/  BRA.DIV UR4, `(.L_x_2013) ;  /* 0x000000aa04287947 */ /* 0x000fd8000b800000 */
[----:B------:R-:W-:-:S07]  /*16080*/  VOTE.ANY R27, PT, P3 ;  /* 0x00000000001b7806 */ /* 0x000fce00018e0100 */
.L_x_2289:
        /* <DEDUP_REMOVED lines=22> */
.L_x_2016:
[----:B------:R-:W-:Y:S05]  /*161f0*/  BSYNC B2 ;  /* 0x0000000000027941 */ /* 0x000fea0003800000 */
.L_x_2015:
[----:B------:R-:W-:-:S03]  /*16200*/  UMOV UR4, 0xffffffff ;  /* 0xffffffff00047882 */ /* 0x000fc60000000000 */
[----:B------:R-:W-:Y:S05]  /*16210*/  BRA.DIV UR4, `(.L_x_2017) ;  /* 0x000000a604e47947 */ /* 0x000fea000b800000 */
[----:B------:R-:W0:Y:S02]  /*16220*/  SHFL.IDX PT, R3, R3, RZ, 0x1f ;  /* 0x00001fff03037589 */ /* 0x000e2400000e0000 */
.L_x_2292:
[----:B------:R-:W-:Y:S02]  /*16230*/  @P3 LOP3.LUT R18, R27, R4, RZ, 0x30, !PT ;  /* 0x000000041b123212 */ /* 0x000fe400078e30ff */
[----:B------:R-:W-:Y:S02]  /*16240*/  @P3 R2UR UR20, R24 ;  /* 0x00000000181432ca */ /* 0x000fe400000e0000 */
[----:B------:R-:W-:Y:S02]  /*16250*/  @P3 R2UR UR21, R25 ;  /* 0x00000000191532ca */ /* 0x000fe400000e0000 */
[----:B------:R-:W0:Y:S02]  /*16260*/  @P3 POPC R18, R18 ;  /* 0x0000001200123309 */ /* 0x000e240000000000 */
[----:B0-----:R-:W-:-:S04]  /*16270*/  @P3 IMAD.IADD R18, R3, 0x1, R18 ;  /* 0x0000000103123824 */ /* 0x001fc800078e0212 */
[----:B------:R-:W-:-:S05]  /*16280*/  @P3 IMAD.WIDE R18, R18, 0x4, R12 ;  /* 0x0000000412123825 */ /* 0x000fca00078e020c */
[----:B------:R0:W-:Y:S02]  /*16290*/  @P3 STG.E desc[UR20][R18.64], R22 ;  /* 0x0000001612003986 */ /* 0x0001e4000c101914 */
.L_x_2014:
[----:B------:R-:W-:-:S03]  /*162a0*/  UMOV UR4, 0xffffffff ;  /* 0xffffffff00047882 */ /* 0x000fc60000000000 */
[----:B------:R-:W-:Y:S05]  /*162b0*/  BRA.DIV UR4, `(.L_x_2018) ;  /* 0x000000a604e87947 */ /* 0x000fea000b800000 */
[----:B------:R-:W-:-:S07]  /*162c0*/  VOTE.ANY R27, PT, P0 ;  /* 0x00000000001b7806 */ /* 0x000fce00000e0100 */
.L_x_2295:
        /* <DEDUP_REMOVED lines=19> */
.L_x_2021:
[----:B------:R-:W-:Y:S05]  /*16400*/  BSYNC B2 ;  /* 0x0000000000027941 */ /* 0x000fea0003800000 */
.L_x_2020:
[----:B------:R-:W-:-:S03]  /*16410*/  UMOV UR4, 0xffffffff ;  /* 0xffffffff00047882 */ /* 0x000fc60000000000 */
[----:B------:R-:W-:Y:S05]  /*16420*/  BRA.DIV UR4, `(.L_x_2022) ;  /* 0x000000a604b07947 */ /* 0x000fea000b800000 */
[----:B------:R-:W2:Y:S02]  /*16430*/  SHFL.IDX PT, R17, R17, RZ, 0x1f ;  /* 0x00001fff11117589 */ /* 0x000ea400000e0000 */
.L_x_2298:
        /* <DEDUP_REMOVED lines=9> */
.L_x_2019:
[----:B------:R-:W-:Y:S02]  /*164d0*/  VIADD R11, R11, 0x400 ;  /* 0x000004000b0b7836 */ /* 0x000fe40000000000 */
[----:B0-2---:R-:W-:Y:S02]  /*164e0*/  VIADD R22, R22, 0x1000 ;  /* 0x0000100016167836 */ /* 0x005fe40000000000 */
[----:B------:R-:W-:Y:S01]  /*164f0*/  VIADD R5, R5, 0x1000 ;  /* 0x0000100005057836 */ /* 0x000fe20000000000 */
[----:B------:R-:W-:Y:S06]  /*16500*/  @!P4 BRA `(.L_x_2023) ;  /* 0xffffffe800e0c947 */ /* 0x000fec000383ffff */
.L_x_1976:
[----:B------:R-:W-:Y:S05]  /*16510*/  WARPSYNC.ALL ;  /* 0x0000000000007948 */ /* 0x000fea0003800000 */
[----:B------:R-:W0:Y:S08]  /*16520*/  S2UR UR4, SR_CgaCtaId ;  /* 0x00000000000479c3 */ /* 0x000e300000008800 */
[----:B------:R-:W-:Y:S01]  /*16530*/  BAR.SYNC.DEFER_BLOCKING 0x0 ;  /* 0x0000000000007b1d */ /* 0x000fe20000010000 */
[----:B------:R-:W-:Y:S01]  /*16540*/  MOV R18, 0x7560 ;  /* 0x0000756000127802 */ /* 0x000fe20000000f00 */
[----:B--2---:R-:W-:-:S04]  /*16550*/  IMAD.MOV.U32 R5, RZ, RZ, 0x0 ;  /* 0x00000000ff057424 */ /* 0x004fc800078e00ff */
[----:B------:R-:W-:Y:S01]  /*16560*/  UMOV UR13, 0x400 ;  /* 0x00000400000d7882 */ /* 0x000fe20000000000 */
[----:B------:R-:W-:Y:S01]  /*16570*/  IMAD.MOV.U32 R4, RZ, RZ, R18 ;  /* 0x000000ffff047224 */ /* 0x000fe200078e0012 */
[----:B0-----:R-:W-:-:S09]  /*16580*/  ULEA UR13, UR4, UR13, 0x18 ;  /* 0x0000000d040d7291 */ /* 0x001fd2000f8ec03f */
[----:B------:R-:W0:Y:S02]  /*16590*/  LDS R10, [UR13+0x7fe4] ;  /* 0x007fe40dff0a7984 */ /* 0x000e240008000800 */
[----:B0-----:R-:W-:-:S04]  /*165a0*/  IADD3 R20, -R10, 0x800, RZ ;  /* 0x000008000a147810 */ /* 0x001fc80007ffe1ff */
[----:B------:R-:W-:-:S13]  /*165b0*/  ISETP.GE.AND P0, PT, R20, 0x1, PT ;  /* 0x000000011400780c */ /* 0x000fda0003f06270 */
[----:B-1----:R-:W-:Y:S05]  /*165c0*/  @!P0 RET.REL.NODEC R4 `(_ZN4vllm10persistent22persistent_topk_kernelILj4EEEvNS0_20PersistentTopKParamsE) ;  /* 0xfffffe98048c8950 */ /* 0x002fea0003c3ffff */
        /* <DEDUP_REMOVED lines=19> */
.L_x_2029:
        /* <DEDUP_REMOVED lines=11> */
.L_x_2028:
[----:B------:R-:W-:Y:S05]  /*167b0*/  BSYNC B3 ;  /* 0x0000000000037941 */ /* 0x000fea0003800000 */
.L_x_2027:
[----:B------:R-:W-:Y:S05]  /*167c0*/  @!P2 BRA `(.L_x_2026) ;  /* 0x00000008000ca947 */ /* 0x000fea0003800000 */
[----:B------:R-:W-:Y:S01]  /*167d0*/  IMAD.IADD R4, R2, 0x1, -R8 ;  /* 0x0000000102047824 */ /* 0x000fe200078e0a08 */
[----:B------:R-:W-:Y:S01]  /*167e0*/  BSSY B3, `(.L_x_2030) ;  /* 0x0000044000037945 */ /* 0x000fe20003800000 */
[----:B------:R-:W-:Y:S01]  /*167f0*/  IMAD.IADD R5, R8, 0x1, R10 ;  /* 0x0000000108057824 */ /* 0x000fe200078e020a */
        /* <DEDUP_REMOVED lines=8> */
.L_x_2032:
        /* <DEDUP_REMOVED lines=26> */
[----:B------:R-:W-:Y:S02]  /*16a20*/  R2UR UR36, R24 ;  /* 0x00000000182472ca */ /* 0x000fe400000e0000 */
[----:B------:R-:W-:Y:S01]  /*16a30*/  R2UR UR37, R25 ;  /* 0x00000000192572ca */ /* 0x000fe200000e0000 */
[----:B------:R-:W5:Y:S01]  /*16a40*/  LDS R10, [R4+0x7000] ;  /* 0x00700000040a7984 */ /* 0x000f620000000800 */
[----:B------:R-:W-:-:S02]  /*16a50*/  ISETP.GE.AND P2, PT, R8, R5, PT ;  /* 0x000000050800720c */ /* 0x000fc40003f46270 */
[----:B------:R-:W-:Y:S01]  /*16a60*/  IADD3 R18, P3, R12, 0x10000, RZ ;  /* 0x000100000c127810 */ /* 0x000fe20007f7e0ff */
[----:B0-----:R-:W-:Y:S04]  /*16a70*/  STG.E desc[UR20][R12.64], R7 ;  /* 0x000000070c007986 */ /* 0x001fe8000c101914 */
        /* <DEDUP_REMOVED lines=26> */
.L_x_2031:
[----:B------:R-:W-:Y:S05]  /*16c20*/  BSYNC B3 ;  /* 0x0000000000037941 */ /* 0x000fea0003800000 */
.L_x_2030:
        /* <DEDUP_REMOVED lines=43> */
.L_x_2034:
[----:B------:R-:W-:Y:S05]  /*16ee0*/  BSYNC B3 ;  /* 0x0000000000037941 */ /* 0x000fea0003800000 */
.L_x_2033:
        /* <DEDUP_REMOVED lines=17> */
.L_x_2026:
[----:B------:R-:W-:Y:S05]  /*17000*/  BSYNC B2 ;  /* 0x0000000000027941 */ /* 0x000fea0003800000 */
.L_x_2025:
[----:B------:R-:W-:Y:S01]  /*17010*/  BAR.SYNC.DEFER_BLOCKING 0x0 ;  /* 0x0000000000007b1d */ /* 0x000fe20000010000 */
[----:B------:R-:W-:Y:S01]  /*17020*/  MOV R2, 0x7560 ;  /* 0x0000756000027802 */ /* 0x000fe20000000f00 */
[----:B0-----:R-:W-:-:S04]  /*17030*/  IMAD.MOV.U32 R5, RZ, RZ, 0x0 ;  /* 0x00000000ff057424 */ /* 0x001fc800078e00ff */
[----:B------:R-:W-:-:S04]  /*17040*/  IMAD.MOV.U32 R4, RZ, RZ, R2 ;  /* 0x000000ffff047224 */ /* 0x000fc800078e0002 */
[----:B------:R-:W-:Y:S05]  /*17050*/  RET.REL.NODEC R4 `(_ZN4vllm10persistent22persistent_topk_kernelILj4EEEvNS0_20PersistentTopKParamsE) ;  /* 0xfffffe8c04e87950 */ /* 0x000fea0003c3ffff */
.L_x_2024:
[----:B------:R-:W-:Y:S01]  /*17060*/  ISETP.GT.AND P0, PT, R8, 0x17f, PT ;  /* 0x0000017f0800780c */ /* 0x000fe20003f04270 */
[----:B------:R-:W-:-:S12]  /*17070*/  BSSY B2, `(.L_x_2035) ;  /* 0x0000047000027945 */ /* 0x000fd80003800000 */
[----:B------:R-:W-:Y:S05]  /*17080*/  @P0 BRA `(.L_x_2036) ;  /* 0x0000000400140947 */ /* 0x000fea0003800000 */
[C---:B------:R-:W-:Y:S01]  /*17090*/  VIMNMX R11, R8.reuse, -0x280, !PT ;  /* 0xfffffd80080b7848 */ /* 0x040fe20007fe0100 */
[----:B------:R-:W-:Y:S01]  /*170a0*/  BSSY B3, `(.L_x_2037) ;  /* 0x000000f000037945 */ /* 0x000fe20003800000 */
[----:B------:R-:W-:Y:S02]  /*170b0*/  IMAD.MOV.U32 R10, RZ, RZ, R8 ;  /* 0x000000ffff0a7224 */ /* 0x000fe400078e0008 */
[----:B------:R-:W-:-:S04]  /*170c0*/  IADD3 R11, -R8, 0x3ff, R11 ;  /* 0x000003ff080b7810 */ /* 0x000fc80007ffe10b */
[C---:B------:R-:W-:Y:S02]  /*170d0*/  LEA.HI R4, R11.reuse, 0x1, RZ, 0x16 ;  /* 0x000000010b047811 */ /* 0x040fe400078fb0ff */
[----:B------:R-:W-:Y:S02]  /*170e0*/  ISETP.GE.U32.AND P2, PT, R11, 0xc00, PT ;  /* 0x00000c000b00780c */ /* 0x000fe40003f46070 */
[----:B------:R-:W-:-:S13]  /*170f0*/  LOP3.LUT P0, R4, R4, 0x3, RZ, 0xc0, !PT ;  /* 0x0000000304047812 */ /* 0x000fda000780c0ff */
[----:B------:R-:W-:Y:S05]  /*17100*/  @!P0 BRA `(.L_x_2038) ;  /* 0x0000000000208947 */ /* 0x000fea0003800000 */
[----:B------:R-:W-:Y:S02]  /*17110*/  IMAD.MOV.U32 R11, RZ, RZ, R9 ;  /* 0x000000ffff0b7224 */ /* 0x000fe400078e0009 */
[----:B------:R-:W-:-:S07]  /*17120*/  IMAD.MOV.U32 R10, RZ, RZ, R8 ;  /* 0x000000ffff0a7224 */ /* 0x000fce00078e0008 */
.L_x_2039:
[----:B------:R-:W-:Y:S01]  /*17130*/  VIADD R4, R4, 0xffffffff ;  /* 0xffffffff04047836 */ /* 0x000fe20000000000 */
[----:B------:R0:W-:Y:S01]  /*17140*/  STS [R11], RZ ;  /* 0x000000ff0b007388 */ /* 0x0001e20000000800 */
[----:B------:R-:W-:-:S03]  /*17150*/  VIADD R10, R10, 0x400 ;  /* 0x000004000a0a7836 */ /* 0x000fc60000000000 */
[----:B------:R-:W-:Y:S01]  /*17160*/  ISETP.NE.AND P0, PT, R4, RZ, PT ;  /* 0x000000ff0400720c */ /* 0x000fe20003f05270 */
[----:B0-----:R-:W-:-:S12]  /*17170*/  VIADD R11, R11, 0x1000 ;  /* 0x000010000b0b7836 */ /* 0x001fd80000000000 */
[----:B------:R-:W-:Y:S05]  /*17180*/  @P0 BRA `(.L_x_2039) ;  /* 0xfffffffc00e80947 */ /* 0x000fea000383ffff */
.L_x_2038:
[----:B------:R-:W-:Y:S05]  /*17190*/  BSYNC B3 ;  /* 0x0000000000037941 */ /* 0x000fea0003800000 */
.L_x_2037:
        /* <DEDUP_REMOVED lines=10> */
.L_x_2042:
        /* <DEDUP_REMOVED lines=20> */
.L_x_2041:
[----:B------:R-:W-:Y:S05]  /*17380*/  BSYNC B3 ;  /* 0x0000000000037941 */ /* 0x000fea0003800000 */
.L_x_2040:
        /* <DEDUP_REMOVED lines=15> */
.L_x_2044:
[----:B------:R-:W-:Y:S05]  /*17480*/  BSYNC B3 ;  /* 0x0000000000037941 */ /* 0x000fea0003800000 */
.L_x_2043:
[----:B------:R-:W-:-:S13]  /*17490*/  ISETP.LT.OR P0, PT, R11, -0xe80, P0 ;  /* 0xfffff1800b00780c */ /* 0x000fda0000701670 */
[----:B------:R0:W-:Y:S04]  /*174a0*/  @P0 STS [R4+-0x2000], RZ ;  /* 0xffe000ff04000388 */ /* 0x0001e80000000800 */
[----:B------:R0:W-:Y:S04]  /*174b0*/  @P0 STS [R4+-0x1000], RZ ;  /* 0xfff000ff04000388 */ /* 0x0001e80000000800 */
[----:B------:R0:W-:Y:S04]  /*174c0*/  @P0 STS [R4], RZ ;  /* 0x000000ff04000388 */ /* 0x0001e80000000800 */
[----:B------:R0:W-:Y:S02]  /*174d0*/  @P0 STS [R4+0x1000], RZ ;  /* 0x001000ff04000388 */ /* 0x0001e40000000800 */
.L_x_2036:
[----:B------:R-:W-:Y:S05]  /*174e0*/  BSYNC B2 ;  /* 0x0000000000027941 */ /* 0x000fea0003800000 */
.L_x_2035:
        /* <DEDUP_REMOVED lines=15> */
.L_x_2049:
        /* <DEDUP_REMOVED lines=16> */
.L_x_2048:
[----:B------:R-:W-:Y:S05]  /*176e0*/  BSYNC B3 ;  /* 0x0000000000037941 */ /* 0x000fea0003800000 */
.L_x_2047:
[----:B------:R-:W-:Y:S05]  /*176f0*/  @!P2 BRA `(.L_x_2046) ;  /* 0x0000000000b0a947 */ /* 0x000fea0003800000 */
[----:B------:R-:W-:-:S05]  /*17700*/  LEA R11, R10, UR13, 0x2 ;  /* 0x0000000d0a0b7c11 */ /* 0x000fca000f8e10ff */
[----:B------:R-:W-:-:S07]  /*17710*/  VIADD R11, R11, 0x2c00 ;  /* 0x00002c000b0b7836 */ /* 0x000fce0000000000 */
.L_x_2050:
        /* <DEDUP_REMOVED lines=11> */
[----:B0-----:R-:W0:Y:S02]  /*177d0*/  LDS R19, [R11+-0x1000] ;  /* 0xfff000000b137984 */ /* 0x001e240000000800 */
        /* <DEDUP_REMOVED lines=30> */
.L_x_2046:
[----:B------:R-:W-:Y:S05]  /*179c0*/  BSYNC B2 ;  /* 0x0000000000027941 */ /* 0x000fea0003800000 */
.L_x_2045:
[----:B------:R-:W-:Y:S01]  /*179d0*/  BAR.SYNC.DEFER_BLOCKING 0x0 ;  /* 0x0000000000007b1d */ /* 0x000fe20000010000 */
[----:B------:R-:W-:-:S05]  /*179e0*/  ISETP.GT.AND P0, PT, R8, 0xff, PT ;  /* 0x000000ff0800780c */ /* 0x000fca0003f04270 */
[----:B------:R-:W-:Y:S01]  /*179f0*/  BSSY B2, `(.L_x_2051) ;  /* 0x0000008000027945 */ /* 0x000fe20003800000 */
[----:B------:R-:W2:Y:S07]  /*17a00*/  LDS R10, [UR13+0x7ff0] ;  /* 0x007ff00dff0a7984 */ /* 0x000eae0008000800 */
[----:B------:R-:W-:Y:S05]  /*17a10*/  @P0 BRA `(.L_x_2052) ;  /* 0x0000000000140947 */ /* 0x000fea0003800000 */
[----:B------:R-:W-:Y:S01]  /*17a20*/  ISETP.NE.AND P2, PT, R8, 0xff, PT ;  /* 0x000000ff0800780c */ /* 0x000fe20003f45270 */
[----:B------:R-:W-:-:S12]  /*17a30*/  LDS R2, [R9] ;  /* 0x0000000009027984 */ /* 0x000fd80000000800 */
[----:B------:R-:W3:Y:S02]  /*17a40*/  @P2 LDS R5, [R9+0x4] ;  /* 0x0000040009052984 */ /* 0x000ee40000000800 */
[----:B---3--:R-:W-:-:S05]  /*17a50*/  @P2 IMAD.IADD R2, R2, 0x1, R5 ;  /* 0x0000000102022824 */ /* 0x008fca00078e0205 */
[----:B------:R3:W-:Y:S02]  /*17a60*/  STS [R9+0x600], R2 ;  /* 0x0006000209007388 */ /* 0x0007e40000000800 */
.L_x_2052:
[----:B------:R-:W-:Y:S05]  /*17a70*/  BSYNC B2 ;  /* 0x0000000000027941 */ /* 0x000fea0003800000 */
.L_x_2051:
        /* <DEDUP_REMOVED lines=8> */
.L_x_2054:
[----:B------:R-:W-:Y:S05]  /*17b00*/  BSYNC B2 ;  /* 0x0000000000027941 */ /* 0x000fea0003800000 */
.L_x_2053:
        /* <DEDUP_REMOVED lines=8> */
.L_x_2056:
[----:B------:R-:W-:Y:S05]  /*17b90*/  BSYNC B2 ;  /* 0x0000000000027941 */ /* 0x000fea0003800000 */
.L_x_2055:
        /* <DEDUP_REMOVED lines=8> */
.L_x_2058:
[----:B------:R-:W-:Y:S05]  /*17c20*/  BSYNC B2 ;  /* 0x0000000000027941 */ /* 0x000fea0003800000 */
.L_x_2057:
        /* <DEDUP_REMOVED lines=8> */
.L_x_2060:
[----:B------:R-:W-:Y:S05]  /*17cb0*/  BSYNC B2 ;  /* 0x0000000000027941 */ /* 0x000fea0003800000 */
.L_x_2059:
        /* <DEDUP_REMOVED lines=8> */
.L_x_2062:
[----:B------:R-:W-:Y:S05]  /*17d40*/  BSYNC B2 ;  /* 0x0000000000027941 */ /* 0x000fea0003800000 */
.L_x_2061:
        /* <DEDUP_REMOVED lines=8> */
.L_x_2064:
[----:B------:R-:W-:Y:S05]  /*17dd0*/  BSYNC B2 ;  /* 0x0000000000027941 */ /* 0x000fea0003800000 */
.L_x_2063:
        /* <DEDUP_REMOVED lines=8> */
.L_x_2066:
[----:B------:R-:W-:Y:S05]  /*17e60*/  BSYNC B2 ;  /* 0x0000000000027941 */ /* 0x000fea0003800000 */
.L_x_2065:
        /* <DEDUP_REMOVED lines=13> */
.L_x_2068:
[----:B------:R-:W-:Y:S05]  /*17f40*/  BSYNC B2 ;  /* 0x0000000000027941 */ /* 0x000fea0003800000 */
.L_x_2067:
[----:B------:R-:W-:Y:S01]  /*17f50*/  BAR.SYNC.DEFER_BLOCKING 0x0 ;  /* 0x0000000000007b1d */ /* 0x000fe20000010000 */
[----:B------:R-:W-:Y:S01]  /*17f60*/  SHF.R.S32.HI R28, RZ, 0x1f, R8 ;  /* 0x0000001fff1c7819 */ /* 0x000fe20000011408 */
[----:B0-----:R-:W-:Y:S01]  /*17f70*/  IMAD.MOV.U32 R5, RZ, RZ, RZ ;  /* 0x000000ffff057224 */ /* 0x001fe200078e00ff */
[----:B------:R-:W-:Y:S02]  /*17f80*/  IADD3 R27, -R8, -0x2, RZ ;  /* 0xfffffffe081b7810 */ /* 0x000fe40007ffe1ff */
[----:B--2---:R-:W-:Y:S01]  /*17f90*/  VIMNMX R4, R10, 0xe7c, PT ;  /* 0x00000e7c0a047848 */ /* 0x004fe20003fe0100 */
[----:B------:R-:W-:Y:S01]  /*17fa0*/  UMOV UR4, 0x18 ;  /* 0x0000001800047882 */ /* 0x000fe20000000000 */
[----:B---34-:R-:W0:Y:S02]  /*17fb0*/  LDS R2, [UR13+0x7fe8] ;  /* 0x007fe80dff027984 */ /* 0x018e240008000800 */
[----:B0-----:R-:W-:-:S06]  /*17fc0*/  LEA R11, R2, UR13, 0x2 ;  /* 0x0000000d020b7c11 */ /* 0x001fcc000f8e10ff */
[----:B------:R-:W0:Y:S02]  /*17fd0*/  LDS R11, [R11+0x4] ;  /* 0x000004000b0b7984 */ /* 0x000e240000000800 */
[----:B0-----:R-:W-:-:S05]  /*17fe0*/  IMAD.IADD R20, R20, 0x1, -R11 ;  /* 0x0000000114147824 */ /* 0x001fca00078e0a0b */
        /* <DEDUP_REMOVED lines=31> */
[----:B-1----:R-:W1:Y:S01]  /*181e0*/  S2R R21, SR_LANEID ;  /* 0x0000000000157919 */ /* 0x002e620000000000 */
        /* <DEDUP_REMOVED lines=18> */
.L_x_2075:
        /* <DEDUP_REMOVED lines=8> */
[----:B--2---:R2:W1:Y:S02]  /*18390*/  SHFL.IDX PT, R11, R10, R11, 0x1f ;  /* 0x00001f0b0a0b7589 */ /* 0x00446400000e0000 */
[----:B--2---:R-:W2:Y:S02]  /*183a0*/  S2R R10, SR_LTMASK ;  /* 0x00000000000a7919 */ /* 0x004ea40000003900 */
[----:B--2---:R-:W-:-:S06]  /*183b0*/  LOP3.LUT R10, R10, UR4, RZ, 0xc0, !PT ;  /* 0x000000040a0a7c12 */ /* 0x004fcc000f8ec0ff */
[----:B------:R-:W1:Y:S02]  /*183c0*/  POPC R10, R10 ;  /* 0x0000000a000a7309 */ /* 0x000e640000000000 */
[----:B-1----:R-:W-:-:S04]  /*183d0*/  IMAD.IADD R21, R11, 0x1, R10 ;  /* 0x000000010b157824 */ /* 0x002fc800078e020a */
[----:B------:R-:W-:-:S05]  /*183e0*/  IMAD.WIDE R10, R21, 0x4, R12 ;  /* 0x00000004150a7825 */ /* 0x000fca00078e020c */
[----:B------:R3:W-:Y:S02]  /*183f0*/  STG.E desc[UR20][R10.64], R5 ;  /* 0x000000050a007986 */ /* 0x0007e4000c101914 */
.L_x_2076:
[----:B------:R-:W-:Y:S05]  /*18400*/  BSYNC B4 ;  /* 0x0000000000047941 */ /* 0x000fea0003800000 */
.L_x_2074:
[----:B------:R-:W-:Y:S01]  /*18410*/  ISETP.NE.AND P3, PT, R18, 0x1, PT ;  /* 0x000000011200780c */ /* 0x000fe20003f65270 */
[----:B--23--:R-:W-:-:S12]  /*18420*/  VIADD R5, R8, 0x400 ;  /* 0x0000040008057836 */ /* 0x00cfd80000000000 */
        /* <DEDUP_REMOVED lines=34> */
.L_x_2078:
        /* <DEDUP_REMOVED lines=15> */
.L_x_2079:
[----:B------:R-:W-:Y:S05]  /*18740*/  BSYNC B4 ;  /* 0x0000000000047941 */ /* 0x000fea0003800000 */
.L_x_2077:
        /* <DEDUP_REMOVED lines=36> */
.L_x_2081:
        /* <DEDUP_REMOVED lines=15> */
.L_x_2082:
[----:B------:R-:W-:Y:S05]  /*18a80*/  BSYNC B4 ;  /* 0x0000000000047941 */ /* 0x000fea0003800000 */
.L_x_2080:
[----:B-12---:R-:W-:-:S07]  /*18a90*/  VIADD R5, R8, 0xc00 ;  /* 0x00000c0008057836 */ /* 0x006fce0000000000 */
.L_x_2073:
[----:B------:R-:W-:Y:S05]  /*18aa0*/  BSYNC B2 ;  /* 0x0000000000027941 */ /* 0x000fea0003800000 */
.L_x_2072:
[----:B------:R-:W-:-:S13]  /*18ab0*/  ISETP.GE.U32.AND P3, PT, R19, 0xc00, PT ;  /* 0x00000c001300780c */ /* 0x000fda0003f66070 */
[----:B------:R-:W-:Y:S05]  /*18ac0*/  @!P3 BRA `(.L_x_2071) ;  /* 0x0000000c0028b947 */ /* 0x000fea0003800000 */
[----:B------:R-:W-:-:S05]  /*18ad0*/  LEA R10, R5, UR13, 0x2 ;  /* 0x0000000d050a7c11 */ /* 0x000fca000f8e10ff */
[----:B------:R-:W-:-:S07]  /*18ae0*/  VIADD R10, R10, 0xc00 ;  /* 0x00000c000a0a7836 */ /* 0x000fce0000000000 */
.L_x_2095:
[----:B-12---:R-:W2:Y:S01]  /*18af0*/  LDS R11, [R10] ;  /* 0x000000000a0b7984 */ /* 0x006ea20000000800 */
[----:B------:R-:W-:Y:S02]  /*18b00*/  R2UR UR20, R24 ;  /* 0x00000000181472ca */ /* 0x000fe400000e0000 */
[----:B------:R-:W-:Y:S01]  /*18b10*/  R2UR UR21, R25 ;  /* 0x00000000191572ca */ /* 0x000fe200000e0000 */
[----:B--2---:R-:W-:-:S12]  /*18b20*/  IMAD.WIDE R18, R11, 0x4, R14 ;  /* 0x000000040b127825 */ /* 0x004fd800078e020e */
        /* <DEDUP_REMOVED lines=31> */
.L_x_2084:
        /* <DEDUP_REMOVED lines=15> */
.L_x_2085:
[----:B------:R-:W-:Y:S05]  /*18e10*/  BSYNC B2 ;  /* 0x0000000000027941 */ /* 0x000fea0003800000 */
.L_x_2083:
[----:B--23--:R-:W2:Y:S01]  /*18e20*/  LDS R11, [R10+0x1000] ;  /* 0x001000000a0b7984 */ /* 0x00cea20000000800 */
        /* <DEDUP_REMOVED lines=32> */
.L_x_2087:
        /* <DEDUP_REMOVED lines=15> */
.L_x_2088:
[----:B------:R-:W-:Y:S05]  /*19120*/  BSYNC B2 ;  /* 0x0000000000027941 */ /* 0x000fea0003800000 */
.L_x_2086:
        /* <DEDUP_REMOVED lines=33> */
.L_x_2090:
        /* <DEDUP_REMOVED lines=15> */
.L_x_2091:
[----:B------:R-:W-:Y:S05]  /*19430*/  BSYNC B2 ;  /* 0x0000000000027941 */ /* 0x000fea0003800000 */
.L_x_2089:
        /* <DEDUP_REMOVED lines=33> */
.L_x_2093:
        /* <DEDUP_REMOVED lines=15> */
.L_x_2094:
[----:B------:R-:W-:Y:S05]  /*19740*/  BSYNC B2 ;  /* 0x0000000000027941 */ /* 0x000fea0003800000 */
.L_x_2092:
[----:B------:R-:W-:Y:S01]  /*19750*/  VIADD R10, R10, 0x4000 ;  /* 0x000040000a0a7836 */ /* 0x000fe20000000000 */
[----:B------:R-:W-:Y:S06]  /*19760*/  @!P3 BRA `(.L_x_2095) ;  /* 0xfffffff000e0b947 */ /* 0x000fec000383ffff */
.L_x_2071:
[----:B------:R-:W-:Y:S05]  /*19770*/  BSYNC B3 ;  /* 0x0000000000037941 */ /* 0x000fea0003800000 */
.L_x_2070:
[----:B------:R-:W3:Y:S08]  /*19780*/  S2UR UR4, SR_CgaCtaId ;  /* 0x00000000000479c3 */ /* 0x000ef00000008800 */
[----:B------:R-:W-:Y:S06]  /*19790*/  BAR.SYNC.DEFER_BLOCKING 0x0 ;  /* 0x0000000000007b1d */ /* 0x000fec0000010000 */
[----:B------:R-:W-:Y:S01]  /*197a0*/  UMOV UR13, 0x400 ;  /* 0x00000400000d7882 */ /* 0x000fe20000000000 */
[----:B------:R-:W-:Y:S01]  /*197b0*/  BSSY B2, `(.L_x_2096) ;  /* 0x0000009000027945 */ /* 0x000fe20003800000 */
[----:B---3--:R-:W-:-:S09]  /*197c0*/  ULEA UR13, UR4, UR13, 0x18 ;  /* 0x0000000d040d7291 */ /* 0x008fd2000f8ec03f */
[----:B------:R-:W3:Y:S01]  /*197d0*/  LDS R10, [UR13+0x7ff4] ;  /* 0x007ff40dff0a7984 */ /* 0x000ee20008000800 */
[----:B------:R-:W-:Y:S05]  /*197e0*/  @P0 BRA `(.L_x_2097) ;  /* 0x0000000000140947 */ /* 0x000fea0003800000 */
[----:B------:R-:W-:Y:S01]  /*197f0*/  ISETP.NE.AND P3, PT, R8, 0xff, PT ;  /* 0x000000ff0800780c */ /* 0x000fe20003f65270 */
[----:B------:R-:W-:-:S12]  /*19800*/  LDS R2, [R9] ;  /* 0x0000000009027984 */ /* 0x000fd80000000800 */
[----:B------:R-:W4:Y:S02]  /*19810*/  @P3 LDS R5, [R9+0x4] ;  /* 0x0000040009053984 */ /* 0x000f240000000800 */
[----:B----4-:R-:W-:-:S05]  /*19820*/  @P3 IMAD.IADD R2, R2, 0x1, R5 ;  /* 0x0000000102023824 */ /* 0x010fca00078e0205 */
[----:B------:R4:W-:Y:S02]  /*19830*/  STS [R9+0x600], R2 ;  /* 0x0006000209007388 */ /* 0x0009e40000000800 */
.L_x_2097:
[----:B------:R-:W-:Y:S05]  /*19840*/  BSYNC B2 ;  /* 0x0000000000027941 */ /* 0x000fea0003800000 */
.L_x_2096:
[----:B------:R-:W-:Y:S06]  /*19850*/  BAR.SYNC.DEFER_BLOCKING 0x0 ;  /* 0x0000000000007b1d */ /* 0x000fec0000010000 */
[----:B------:R-:W-:Y:S04]  /*19860*/  BSSY B2, `(.L_x_2098) ;  /* 0x0000007000027945 */ /* 0x000fe80003800000 */
[----:B------:R-:W-:Y:S05]  /*19870*/  @P0 BRA `(.L_x_2099) ;  /* 0x0000000000140947 */ /* 0x000fea0003800000 */
[----:B------:R-:W-:Y:S01]  /*19880*/  ISETP.GT.AND P3, PT, R8, 0xfd, PT ;  /* 0x000000fd0800780c */ /* 0x000fe20003f64270 */
[----:B----4-:R-:W-:-:S12]  /*19890*/  LDS R2, [R9+0x600] ;  /* 0x0006000009027984 */ /* 0x010fd80000000800 */
[----:B------:R-:W4:Y:S02]  /*198a0*/  @!P3 LDS R5, [R9+0x608] ;  /* 0x000608000905b984 */ /* 0x000f240000000800 */
[----:B----4-:R-:W-:-:S05]  /*198b0*/  @!P3 IMAD.IADD R2, R2, 0x1, R5 ;  /* 0x000000010202b824 */ /* 0x010fca00078e0205 */
[----:B------:R4:W-:Y:S02]  /*198c0*/  STS [R9], R2 ;  /* 0x0000000209007388 */ /* 0x0009e40000000800 */
.L_x_2099:
[----:B------:R-:W-:Y:S05]  /*198d0*/  BSYNC B2 ;  /* 0x0000000000027941 */ /* 0x000fea0003800000 */
.L_x_2098:
[----:B------:R-:W-:Y:S06]  /*198e0*/  BAR.SYNC.DEFER_BLOCKING 0x0 ;  /* 0x0000000000007b1d */ /* 0x000fec0000010000 */
[----:B------:R-:W-:Y:S04]  /*198f0*/  BSSY B2, `(.L_x_2100) ;  /* 0x0000007000027945 */ /* 0x000fe80003800000 */
[----:B------:R-:W-:Y:S05]  /*19900*/  @P0 BRA `(.L_x_2101) ;  /* 0x0000000000140947 */ /* 0x000fea0003800000 */
[----:B------:R-:W-:Y:S01]  /*19910*/  ISETP.GT.AND P3, PT, R8, 0xfb, PT ;  /* 0x000000fb0800780c */ /* 0x000fe20003f64270 */
[----:B----4-:R-:W-:-:S12]  /*19920*/  LDS R2, [R9] ;  /* 0x0000000009027984 */ /* 0x010fd80000000800 */
[----:B------:R-:W4:Y:S02]  /*19930*/  @!P3 LDS R5, [R9+0x10] ;  /* 0x000010000905b984 */ /* 0x000f240000000800 */
[----:B----4-:R-:W-:-:S05]  /*19940*/  @!P3 IMAD.IADD R2, R2, 0x1, R5 ;  /* 0x000000010202b824 */ /* 0x010fca00078e0205 */
[----:B------:R4:W-:Y:S02]  /*19950*/  STS [R9+0x600], R2 ;  /* 0x0006000209007388 */ /* 0x0009e40000000800 */
.L_x_2101:
[----:B------:R-:W-:Y:S05]  /*19960*/  BSYNC B2 ;  /* 0x0000000000027941 */ /* 0x000fea0003800000 */
.L_x_2100:
        /* <DEDUP_REMOVED lines=8> */
.L_x_2103:
[----:B------:R-:W-:Y:S05]  /*199f0*/  BSYNC B2 ;  /* 0x0000000000027941 */ /* 0x000fea0003800000 */
.L_x_2102:
        /* <DEDUP_REMOVED lines=8> */
.L_x_2105:
[----:B------:R-:W-:Y:S05]  /*19a80*/  BSYNC B2 ;  /* 0x0000000000027941 */ /* 0x000fea0003800000 */
.L_x_2104:
        /* <DEDUP_REMOVED lines=8> */
.L_x_2107:
[----:B------:R-:W-:Y:S05]  /*19b10*/  BSYNC B2 ;  /* 0x0000000000027941 */ /* 0x000fea0003800000 */
.L_x_2106:
        /* <DEDUP_REMOVED lines=8> */
.L_x_2109:
[----:B------:R-:W-:Y:S05]  /*19ba0*/  BSYNC B2 ;  /* 0x0000000000027941 */ /* 0x000fea0003800000 */
.L_x_2108:
        /* <DEDUP_REMOVED lines=8> */
.L_x_2111:
[----:B------:R-:W-:Y:S05]  /*19c30*/  BSYNC B2 ;  /* 0x0000000000027941 */ /* 0x000fea0003800000 */
.L_x_2110:
        /* <DEDUP_REMOVED lines=13> */
.L_x_2113:
[----:B------:R-:W-:Y:S05]  /*19d10*/  BSYNC B2 ;  /* 0x0000000000027941 */ /* 0x000fea0003800000 */
.L_x_2112:
[----:B------:R-:W-:Y:S01]  /*19d20*/  BAR.SYNC.DEFER_BLOCKING 0x0 ;  /* 0x0000000000007b1d */ /* 0x000fe20000010000 */
[----:B0-----:R-:W-:Y:S01]  /*19d30*/  IMAD.MOV.U32 R5, RZ, RZ, 0x1 ;  /* 0x00000001ff057424 */ /* 0x001fe200078e00ff */
[----:B---3--:R-:W-:-:S04]  /*19d40*/  VIMNMX R4, R10, 0xe7c, PT ;  /* 0x00000e7c0a047848 */ /* 0x008fc80003fe0100 */
[----:B------:R-:W-:Y:S01]  /*19d50*/  UMOV UR4, 0x10 ;  /* 0x0000001000047882 */ /* 0x000fe20000000000 */
[----:B----4-:R-:W1:Y:S02]  /*19d60*/  LDS R2, [UR13+0x7fe8] ;  /* 0x007fe80dff027984 */ /* 0x010e640008000800 */
[----:B-12---:R-:W-:-:S06]  /*19d70*/  LEA R11, R2, UR13, 0x2 ;  /* 0x0000000d020b7c11 */ /* 0x006fcc000f8e10ff */
        /* <DEDUP_REMOVED lines=56> */
.L_x_2119:
        /* <DEDUP_REMOVED lines=15> */
.L_x_2120:
[----:B------:R-:W-:Y:S05]  /*1a1f0*/  BSYNC B4 ;  /* 0x0000000000047941 */ /* 0x000fea0003800000 */
.L_x_2118:
        /* <DEDUP_REMOVED lines=39> */
.L_x_2122:
        /* <DEDUP_REMOVED lines=15> */
.L_x_2123:
[----:B------:R-:W-:Y:S05]  /*1a560*/  BSYNC B4 ;  /* 0x0000000000047941 */ /* 0x000fea0003800000 */
.L_x_2121:
        /* <DEDUP_REMOVED lines=39> */
.L_x_2125:
        /* <DEDUP_REMOVED lines=15> */
.L_x_2126:
[----:B------:R-:W-:Y:S05]  /*1a8d0*/  BSYNC B4 ;  /* 0x0000000000047941 */ /* 0x000fea0003800000 */
.L_x_2124:
[----:B-12---:R-:W-:-:S07]  /*1a8e0*/  VIADD R5, R8, 0xc00 ;  /* 0x00000c0008057836 */ /* 0x006fce0000000000 */
.L_x_2117:
[----:B------:R-:W-:Y:S05]  /*1a8f0*/  BSYNC B2 ;  /* 0x0000000000027941 */ /* 0x000fea0003800000 */
.L_x_2116:
[----:B------:R-:W-:-:S13]  /*1a900*/  ISETP.GE.U32.AND P3, PT, R19, 0xc00, PT ;  /* 0x00000c001300780c */ /* 0x000fda0003f66070 */
[----:B------:R-:W-:Y:S05]  /*1a910*/  @!P3 BRA `(.L_x_2115) ;  /* 0x0000000c0060b947 */ /* 0x000fea0003800000 */
[----:B------:R-:W-:-:S03]  /*1a920*/  IMAD.WIDE R10, R5, 0x4, R6 ;  /* 0x00000004050a7825 */ /* 0x000fc600078e0206 */
[----:B------:R-:W-:-:S05]  /*1a930*/  IADD3 R10, P3, R10, 0x45f0, RZ ;  /* 0x000045f00a0a7810 */ /* 0x000fca0007f7e0ff */
[----:B------:R-:W-:-:S08]  /*1a940*/  IMAD.X R11, RZ, RZ, R11, P3 ;  /* 0x000000ffff0b7224 */ /* 0x000fd000018e060b */
.L_x_2139:
        /* <DEDUP_REMOVED lines=38> */
.L_x_2128:
        /* <DEDUP_REMOVED lines=15> */
.L_x_2129:
[----:B------:R-:W-:Y:S05]  /*1aca0*/  BSYNC B2 ;  /* 0x0000000000027941 */ /* 0x000fea0003800000 */
.L_x_2127:
        /* <DEDUP_REMOVED lines=36> */
.L_x_2131:
        /* <DEDUP_REMOVED lines=15> */
.L_x_2132:
[----:B------:R-:W-:Y:S05]  /*1afe0*/  BSYNC B2 ;  /* 0x0000000000027941 */ /* 0x000fea0003800000 */
.L_x_2130:
        /* <DEDUP_REMOVED lines=36> */
.L_x_2134:
        /* <DEDUP_REMOVED lines=15> */
.L_x_2135:
[----:B------:R-:W-:Y:S05]  /*1b320*/  BSYNC B2 ;  /* 0x0000000000027941 */ /* 0x000fea0003800000 */
.L_x_2133:
        /* <DEDUP_REMOVED lines=36> */
.L_x_2137:
        /* <DEDUP_REMOVED lines=15> */
.L_x_2138:
[----:B------:R-:W-:Y:S05]  /*1b660*/  BSYNC B2 ;  /* 0x0000000000027941 */ /* 0x000fea0003800000 */
.L_x_2136:
[----:B------:R-:W-:-:S05]  /*1b670*/  IADD3 R10, P4, R10, 0x4000, RZ ;  /* 0x000040000a0a7810 */ /* 0x000fca0007f9e0ff */
[----:B------:R-:W-:Y:S01]  /*1b680*/  IMAD.X R11, RZ, RZ, R11, P4 ;  /* 0x000000ffff0b7224 */ /* 0x000fe200020e060b */
[----:B------:R-:W-:Y:S07]  /*1b690*/  @!P3 BRA `(.L_x_2139) ;  /* 0xfffffff000acb947 */ /* 0x000fee000383ffff */
.L_x_2115:
[----:B------:R-:W-:Y:S05]  /*1b6a0*/  BSYNC B3 ;  /* 0x0000000000037941 */ /* 0x000fea0003800000 */
.L_x_2114:
        /* <DEDUP_REMOVED lines=12> */
.L_x_2141:
[----:B------:R-:W-:Y:S05]  /*1b770*/  BSYNC B2 ;  /* 0x0000000000027941 */ /* 0x000fea0003800000 */
.L_x_2140:
        /* <DEDUP_REMOVED lines=8> */
.L_x_2143:
[----:B------:R-:W-:Y:S05]  /*1b800*/  BSYNC B2 ;  /* 0x0000000000027941 */ /* 0x000fea0003800000 */
.L_x_2142:
        /* <DEDUP_REMOVED lines=8> */
.L_x_2145:
[----:B------:R-:W-:Y:S05]  /*1b890*/  BSYNC B2 ;  /* 0x0000000000027941 */ /* 0x000fea0003800000 */
.L_x_2144:
        /* <DEDUP_REMOVED lines=8> */
.L_x_2147:
[----:B------:R-:W-:Y:S05]  /*1b920*/  BSYNC B2 ;  /* 0x0000000000027941 */ /* 0x000fea0003800000 */
.L_x_2146:
        /* <DEDUP_REMOVED lines=8> */
.L_x_2149:
[----:B------:R-:W-:Y:S05]  /*1b9b0*/  BSYNC B2 ;  /* 0x0000000000027941 */ /* 0x000fea0003800000 */
.L_x_2148:
        /* <DEDUP_REMOVED lines=8> */
.L_x_2151:
[----:B------:R-:W-:Y:S05]  /*1ba40*/  BSYNC B2 ;  /* 0x0000000000027941 */ /* 0x000fea0003800000 */
.L_x_2150:
        /* <DEDUP_REMOVED lines=8> */
.L_x_2153:
[----:B------:R-:W-:Y:S05]  /*1bad0*/  BSYNC B2 ;  /* 0x0000000000027941 */ /* 0x000fea0003800000 */
.L_x_2152:
        /* <DEDUP_REMOVED lines=8> */
.L_x_2155:
[----:B------:R-:W-:Y:S05]  /*1bb60*/  BSYNC B2 ;  /* 0x0000000000027941 */ /* 0x000fea0003800000 */
.L_x_2154:
[----:B------:R-:W-:Y:S06]  /*1bb70*/  BAR.SYNC.DEFER_BLOCKING 0x0 ;  /* 0x0000000000007b1d */ /* 0x000fec0000010000 */
[----:B------:R-:W-:Y:S04]  /*1bb80*/  BSSY B2, `(.L_x_2156) ;  /* 0x000000c000027945 */ /* 0x000fe80003800000 */
[----:B------:R-:W-:Y:S05]  /*1bb90*/  @P0 BRA `(.L_x_2157) ;  /* 0x0000000000280947 */ /* 0x000fea0003800000 */
[----:B----4-:R-:W4:Y:S02]  /*1bba0*/  LDS R2, [R9] ;  /* 0x0000000009027984 */ /* 0x010f240000000800 */
[----:B----4-:R-:W-:-:S13]  /*1bbb0*/  ISETP.GT.AND P3, PT, R2, R23, PT ;  /* 0x000000170200720c */ /* 0x010fda0003f64270 */
[----:B------:R-:W-:Y:S05]  /*1bbc0*/  @!P3 BRA `(.L_x_2157) ;  /* 0x00000000001cb947 */ /* 0x000fea0003800000 */
[----:B------:R-:W4:Y:S02]  /*1bbd0*/  LDS R2, [R9+0x4] ;  /* 0x0000040009027984 */ /* 0x000f240000000800 */
[----:B----4-:R-:W-:-:S13]  /*1bbe0*/  ISETP.GT.AND P3, PT, R2, R23, PT ;  /* 0x000000170200720c */ /* 0x010fda0003f64270 */
[----:B------:R-:W-:Y:S04]  /*1bbf0*/  @!P3 STS [UR13+0x7fe8], R8 ;  /* 0x007fe808ff00b988 */ /* 0x000fe8000800080d */
[----:B------:R-:W-:Y:S04]  /*1bc00*/  @!P3 STS [UR13+0x7ff4], RZ ;  /* 0x007ff4ffff00b988 */ /* 0x000fe8000800080d */
[----:B------:R-:W4:Y:S02]  /*1bc10*/  @!P3 LDS R2, [R9+0x4] ;  /* 0x000004000902b984 */ /* 0x000f240000000800 */
[----:B----4-:R-:W-:-:S05]  /*1bc20*/  @!P3 IMAD.IADD R2, R23, 0x1, -R2 ;  /* 0x000000011702b824 */ /* 0x010fca00078e0a02 */
[----:B------:R4:W-:Y:S02]  /*1bc30*/  @!P3 STS [UR13+0x7fec], R2 ;  /* 0x007fec02ff00b988 */ /* 0x0009e4000800080d */
.L_x_2157:
[----:B------:R-:W-:Y:S05]  /*1bc40*/  BSYNC B2 ;  /* 0x0000000000027941 */ /* 0x000fea0003800000 */
.L_x_2156:
[----:B------:R-:W-:Y:S01]  /*1bc50*/  BAR.SYNC.DEFER_BLOCKING 0x0 ;  /* 0x0000000000007b1d */ /* 0x000fe20000010000 */
[----:B------:R-:W-:-:S05]  /*1bc60*/  IMAD.MOV.U32 R5, RZ, RZ, RZ ;  /* 0x000000ffff057224 */ /* 0x000fca00078e00ff */
[----:B------:R-:W-:Y:S01]  /*1bc70*/  UMOV UR4, 0x8 ;  /* 0x0000000800047882 */ /* 0x000fe20000000000 */
[----:B----4-:R-:W4:Y:S02]  /*1bc80*/  LDS R2, [UR13+0x7fe8] ;  /* 0x007fe80dff027984 */ /* 0x010f240008000800 */
[----:B----4-:R-:W-:-:S05]  /*1bc90*/  LEA R11, R2, UR13, 0x2 ;  /* 0x0000000d020b7c11 */ /* 0x010fca000f8e10ff */
[----:B------:R-:W4:Y:S02]  /*1bca0*/  LDS R4, [R11+0x4] ;  /* 0x000004000b047984 */ /* 0x000f240000000800 */
[----:B----4-:R-:W-:Y:S01]  /*1bcb0*/  IMAD.IADD R23, R23, 0x1, -R4 ;  /* 0x0000000117177824 */ /* 0x010fe200078e0a04 */
[----:B---3--:R-:W-:-:S04]  /*1bcc0*/  VIMNMX R4, R10, 0xe7c, PT ;  /* 0x00000e7c0a047848 */ /* 0x008fc80003fe0100 */
        /* <DEDUP_REMOVED lines=12> */
[----:B-12---:R-:W-:-:S05]  /*1bd90*/  IMAD.IADD R19, R27, 0x1, -R10 ;  /* 0x000000011b137824 */ /* 0x006fca00078e0a0a */
        /* <DEDUP_REMOVED lines=39> */
.L_x_2163:
        /* <DEDUP_REMOVED lines=15> */
.L_x_2164:
[----:B------:R-:W-:Y:S05]  /*1c100*/  BSYNC B4 ;  /* 0x0000000000047941 */ /* 0x000fea0003800000 */
.L_x_2162:
        /* <DEDUP_REMOVED lines=39> */
.L_x_2166:
        /* <DEDUP_REMOVED lines=15> */
.L_x_2167:
[----:B------:R-:W-:Y:S05]  /*1c470*/  BSYNC B4 ;  /* 0x0000000000047941 */ /* 0x000fea0003800000 */
.L_x_2165:
        /* <DEDUP_REMOVED lines=39> */
.L_x_2169:
        /* <DEDUP_REMOVED lines=15> */
.L_x_2170:
[----:B------:R-:W-:Y:S05]  /*1c7e0*/  BSYNC B4 ;  /* 0x0000000000047941 */ /* 0x000fea0003800000 */
.L_x_2168:
[----:B-12---:R-:W-:-:S07]  /*1c7f0*/  VIADD R5, R8, 0xc00 ;  /* 0x00000c0008057836 */ /* 0x006fce0000000000 */
.L_x_2161:
[----:B------:R-:W-:Y:S05]  /*1c800*/  BSYNC B2 ;  /* 0x0000000000027941 */ /* 0x000fea0003800000 */
.L_x_2160:
[----:B------:R-:W-:-:S13]  /*1c810*/  ISETP.GE.U32.AND P3, PT, R19, 0xc00, PT ;  /* 0x00000c001300780c */ /* 0x000fda0003f66070 */
[----:B------:R-:W-:Y:S05]  /*1c820*/  @!P3 BRA `(.L_x_2159) ;  /* 0x0000000c0060b947 */ /* 0x000fea0003800000 */
[----:B------:R-:W-:-:S03]  /*1c830*/  IMAD.WIDE R10, R5, 0x4, R6 ;  /* 0x00000004050a7825 */ /* 0x000fc600078e0206 */
[----:B------:R-:W-:-:S05]  /*1c840*/  IADD3 R10, P3, R10, 0xc00, RZ ;  /* 0x00000c000a0a7810 */ /* 0x000fca0007f7e0ff */
[----:B------:R-:W-:-:S08]  /*1c850*/  IMAD.X R11, RZ, RZ, R11, P3 ;  /* 0x000000ffff0b7224 */ /* 0x000fd000018e060b */
.L_x_2183:
        /* <DEDUP_REMOVED lines=38> */
.L_x_2172:
        /* <DEDUP_REMOVED lines=15> */
.L_x_2173:
[----:B------:R-:W-:Y:S05]  /*1cbb0*/  BSYNC B2 ;  /* 0x0000000000027941 */ /* 0x000fea0003800000 */
.L_x_2171:
        /* <DEDUP_REMOVED lines=36> */
.L_x_2175:
        /* <DEDUP_REMOVED lines=15> */
.L_x_2176:
[----:B------:R-:W-:Y:S05]  /*1cef0*/  BSYNC B2 ;  /* 0x0000000000027941 */ /* 0x000fea0003800000 */
.L_x_2174:
        /* <DEDUP_REMOVED lines=36> */
.L_x_2178:
        /* <DEDUP_REMOVED lines=15> */
.L_x_2179:
[----:B------:R-:W-:Y:S05]  /*1d230*/  BSYNC B2 ;  /* 0x0000000000027941 */ /* 0x000fea0003800000 */
.L_x_2177:
        /* <DEDUP_REMOVED lines=36> */
.L_x_2181:
        /* <DEDUP_REMOVED lines=15> */
.L_x_2182:
[----:B------:R-:W-:Y:S05]  /*1d570*/  BSYNC B2 ;  /* 0x0000000000027941 */ /* 0x000fea0003800000 */
.L_x_2180:
[----:B------:R-:W-:-:S05]  /*1d580*/  IADD3 R10, P4, R10, 0x4000, RZ ;  /* 0x000040000a0a7810 */ /* 0x000fca0007f9e0ff */
[----:B------:R-:W-:Y:S01]  /*1d590*/  IMAD.X R11, RZ, RZ, R11, P4 ;  /* 0x000000ffff0b7224 */ /* 0x000fe200020e060b */
[----:B------:R-:W-:Y:S07]  /*1d5a0*/  @!P3 BRA `(.L_x_2183) ;  /* 0xfffffff000acb947 */ /* 0x000fee000383ffff */
.L_x_2159:
[----:B------:R-:W-:Y:S05]  /*1d5b0*/  BSYNC B3 ;  /* 0x0000000000037941 */ /* 0x000fea0003800000 */
.L_x_2158:
        /* <DEDUP_REMOVED lines=12> */
.L_x_2185:
[----:B------:R-:W-:Y:S05]  /*1d680*/  BSYNC B2 ;  /* 0x0000000000027941 */ /* 0x000fea0003800000 */
.L_x_2184:
        /* <DEDUP_REMOVED lines=8> */
.L_x_2187:
[----:B------:R-:W-:Y:S05]  /*1d710*/  BSYNC B2 ;  /* 0x0000000000027941 */ /* 0x000fea0003800000 */
.L_x_2186:
        /* <DEDUP_REMOVED lines=8> */
.L_x_2189:
[----:B------:R-:W-:Y:S05]  /*1d7a0*/  BSYNC B2 ;  /* 0x0000000000027941 */ /* 0x000fea0003800000 */
.L_x_2188:
        /* <DEDUP_REMOVED lines=8> */
.L_x_2191:
[----:B------:R-:W-:Y:S05]  /*1d830*/  BSYNC B2 ;  /* 0x0000000000027941 */ /* 0x000fea0003800000 */
.L_x_2190:
        /* <DEDUP_REMOVED lines=8> */
.L_x_2193:
[----:B------:R-:W-:Y:S05]  /*1d8c0*/  BSYNC B2 ;  /* 0x0000000000027941 */ /* 0x000fea0003800000 */
.L_x_2192:
        /* <DEDUP_REMOVED lines=8> */
.L_x_2195:
[----:B------:R-:W-:Y:S05]  /*1d950*/  BSYNC B2 ;  /* 0x0000000000027941 */ /* 0x000fea0003800000 */
.L_x_2194:
        /* <DEDUP_REMOVED lines=8> */
.L_x_2197:
[----:B------:R-:W-:Y:S05]  /*1d9e0*/  BSYNC B2 ;  /* 0x0000000000027941 */ /* 0x000fea0003800000 */
.L_x_2196:
        /* <DEDUP_REMOVED lines=8> */
.L_x_2199:
[----:B------:R-:W-:Y:S05]  /*1da70*/  BSYNC B2 ;  /* 0x0000000000027941 */ /* 0x000fea0003800000 */
.L_x_2198:
[----:B------:R-:W-:Y:S06]  /*1da80*/  BAR.SYNC.DEFER_BLOCKING 0x0 ;  /* 0x0000000000007b1d */ /* 0x000fec0000010000 */
[----:B------:R-:W-:Y:S04]  /*1da90*/  BSSY B2, `(.L_x_2200) ;  /* 0x000000c000027945 */ /* 0x000fe80003800000 */
[----:B------:R-:W-:Y:S05]  /*1daa0*/  @P0 BRA `(.L_x_2201) ;  /* 0x0000000000280947 */ /* 0x000fea0003800000 */
[----:B0-----:R-:W0:Y:S02]  /*1dab0*/  LDS R2, [R9] ;  /* 0x0000000009027984 */ /* 0x001e240000000800 */
[----:B0-----:R-:W-:-:S13]  /*1dac0*/  ISETP.GT.AND P0, PT, R2, R23, PT ;  /* 0x000000170200720c */ /* 0x001fda0003f04270 */
[----:B------:R-:W-:Y:S05]  /*1dad0*/  @!P0 BRA `(.L_x_2201) ;  /* 0x00000000001c8947 */ /* 0x000fea0003800000 */
[----:B------:R-:W0:Y:S02]  /*1dae0*/  LDS R2, [R9+0x4] ;  /* 0x0000040009027984 */ /* 0x000e240000000800 */
[----:B0-----:R-:W-:-:S13]  /*1daf0*/  ISETP.GT.AND P0, PT, R2, R23, PT ;  /* 0x000000170200720c */ /* 0x001fda0003f04270 */
[----:B------:R-:W-:Y:S04]  /*1db00*/  @!P0 STS [UR13+0x7fe8], R8 ;  /* 0x007fe808ff008988 */ /* 0x000fe8000800080d */
[----:B------:R-:W-:Y:S04]  /*1db10*/  @!P0 STS [UR13+0x7ff0], RZ ;  /* 0x007ff0ffff008988 */ /* 0x000fe8000800080d */
[----:B------:R-:W0:Y:S02]  /*1db20*/  @!P0 LDS R2, [R9+0x4] ;  /* 0x0000040009028984 */ /* 0x000e240000000800 */
[----:B0-----:R-:W-:-:S05]  /*1db30*/  @!P0 IMAD.IADD R2, R23, 0x1, -R2 ;  /* 0x0000000117028824 */ /* 0x001fca00078e0a02 */
[----:B------:R0:W-:Y:S02]  /*1db40*/  @!P0 STS [UR13+0x7fec], R2 ;  /* 0x007fec02ff008988 */ /* 0x0001e4000800080d */
.L_x_2201:
[----:B------:R-:W-:Y:S05]  /*1db50*/  BSYNC B2 ;  /* 0x0000000000027941 */ /* 0x000fea0003800000 */
.L_x_2200:
[----:B------:R-:W-:Y:S01]  /*1db60*/  BAR.SYNC.DEFER_BLOCKING 0x0 ;  /* 0x0000000000007b1d */ /* 0x000fe20000010000 */
[----:B------:R-:W-:-:S05]  /*1db70*/  IMAD.MOV.U32 R5, RZ, RZ, 0x1 ;  /* 0x00000001ff057424 */ /* 0x000fca00078e00ff */
[----:B------:R-:W-:Y:S01]  /*1db80*/  UMOV UR4, URZ ;  /* 0x0000003f00047c82 */ /* 0x000fe20008000000 */
[----:B0-----:R-:W0:Y:S02]  /*1db90*/  LDS R2, [UR13+0x7fe8] ;  /* 0x007fe80dff027984 */ /* 0x001e240008000800 */
[----:B0-----:R-:W-:-:S05]  /*1dba0*/  LEA R11, R2, UR13, 0x2 ;  /* 0x0000000d020b7c11 */ /* 0x001fca000f8e10ff */
[----:B------:R-:W0:Y:S02]  /*1dbb0*/  LDS R4, [R11+0x4] ;  /* 0x000004000b047984 */ /* 0x000e240000000800 */
[----:B0-----:R-:W-:Y:S02]  /*1dbc0*/  ISETP.NE.AND P0, PT, R23, R4, PT ;  /* 0x000000041700720c */ /* 0x001fe40003f05270 */
[----:B----4-:R-:W-:-:S11]  /*1dbd0*/  VIMNMX R4, R10, 0xe7c, PT ;  /* 0x00000e7c0a047848 */ /* 0x010fd60003fe0100 */
        /* <DEDUP_REMOVED lines=9> */
[----:B------:R-:W-:-:S05]  /*1dc70*/  VIMNMX R10, R10, -0xe7d, !PT ;  /* 0xfffff1830a0a7848 */ /* 0x000fca0007fe0100 */
[----:B0--3--:R-:W-:Y:S02]  /*1dc80*/  IMAD.IADD R9, R27, 0x1, -R10 ;  /* 0x000000011b097824 */ /* 0x009fe400078e0a0a */
[----:B------:R-:W-:-:S03]  /*1dc90*/  IMAD.MOV.U32 R10, RZ, RZ, R8 ;  /* 0x000000ffff0a7224 */ /* 0x000fc600078e0008 */
[----:B------:R-:W-:-:S04]  /*1dca0*/  LEA.HI R5, R9, 0x1, RZ, 0x16 ;  /* 0x0000000109057811 */ /* 0x000fc800078fb0ff */
[----:B------:R-:W-:-:S13]  /*1dcb0*/  LOP3.LUT P0, R5, R5, 0x3, RZ, 0xc0, !PT ;  /* 0x0000000305057812 */ /* 0x000fda000780c0ff */
[----:B------:R-:W-:Y:S05]  /*1dcc0*/  @!P0 BRA `(.L_x_2205) ;  /* 0x0000000800688947 */ /* 0x000fea0003800000 */
[----:B------:R-:W-:Y:S02]  /*1dcd0*/  R2UR UR20, R24 ;  /* 0x00000000181472ca */ /* 0x000fe400000e0000 */
[----:B------:R-:W-:-:S13]  /*1dce0*/  R2UR UR21, R25 ;  /* 0x00000000191572ca */ /* 0x000fda00000e0000 */
[----:B-12---:R-:W2:Y:S02]  /*1dcf0*/  LD.E R18, desc[UR20][R20.64+0x45f0] ;  /* 0x0045f01414127980 */ /* 0x006ea4000c101900 */
        /* <DEDUP_REMOVED lines=30> */
.L_x_2207:
        /* <DEDUP_REMOVED lines=15> */
.L_x_2208:
[----:B------:R-:W-:Y:S05]  /*1dfd0*/  BSYNC B4 ;  /* 0x0000000000047941 */ /* 0x000fea0003800000 */
.L_x_2206:
        /* <DEDUP_REMOVED lines=36> */
.L_x_2210:
        /* <DEDUP_REMOVED lines=15> */
.L_x_2211:
[----:B------:R-:W-:Y:S05]  /*1e310*/  BSYNC B4 ;  /* 0x0000000000047941 */ /* 0x000fea0003800000 */
.L_x_2209:
        /* <DEDUP_REMOVED lines=36> */
.L_x_2213:
        /* <DEDUP_REMOVED lines=15> */
.L_x_2214:
[----:B------:R-:W-:Y:S05]  /*1e650*/  BSYNC B4 ;  /* 0x0000000000047941 */ /* 0x000fea0003800000 */
.L_x_2212:
[----:B01----:R-:W-:-:S07]  /*1e660*/  VIADD R10, R8, 0xc00 ;  /* 0x00000c00080a7836 */ /* 0x003fce0000000000 */
.L_x_2205:
[----:B------:R-:W-:Y:S05]  /*1e670*/  BSYNC B2 ;  /* 0x0000000000027941 */ /* 0x000fea0003800000 */
.L_x_2204:
[----:B------:R-:W-:-:S13]  /*1e680*/  ISETP.GE.U32.AND P0, PT, R9, 0xc00, PT ;  /* 0x00000c000900780c */ /* 0x000fda0003f06070 */
[----:B------:R-:W-:Y:S05]  /*1e690*/  @!P0 BRA `(.L_x_2203) ;  /* 0x0000000c00308947 */ /* 0x000fea0003800000 */
[----:B------:R-:W-:-:S03]  /*1e6a0*/  IMAD.WIDE R6, R10, 0x4, R6 ;  /* 0x000000040a067825 */ /* 0x000fc600078e0206 */
[----:B------:R-:W-:-:S05]  /*1e6b0*/  IADD3 R6, P0, R6, 0x45f0, RZ ;  /* 0x000045f006067810 */ /* 0x000fca0007f1e0ff */
[----:B------:R-:W-:-:S08]  /*1e6c0*/  IMAD.X R7, RZ, RZ, R7, P0 ;  /* 0x000000ffff077224 */ /* 0x000fd000000e0607 */
.L_x_2227:
[----:B------:R-:W-:Y:S02]  /*1e6d0*/  R2UR UR20, R24 ;  /* 0x00000000181472ca */ /* 0x000fe400000e0000 */
[----:B------:R-:W-:-:S13]  /*1e6e0*/  R2UR UR21, R25 ;  /* 0x00000000191572ca */ /* 0x000fda00000e0000 */
[----:B0--3--:R-:W3:Y:S02]  /*1e6f0*/  LD.E R5, desc[UR20][R6.64] ;  /* 0x0000001406057980 */ /* 0x009ee4000c101900 */
[----:B---3--:R-:W-:-:S05]  /*1e700*/  IMAD.WIDE R8, R5, 0x4, R14 ;  /* 0x0000000405087825 */ /* 0x008fca00078e020e */
[----:B------:R-:W3:Y:S01]  /*1e710*/  LDG.E R11, desc[UR20][R8.64] ;  /* 0x00000014080b7981 */ /* 0x000ee2000c1e1900 */
[----:B------:R-:W-:Y:S01]  /*1e720*/  VIADD R10, R10, 0x1000 ;  /* 0x000010000a0a7836 */ /* 0x000fe20000000000 */
[----:B------:R-:W-:Y:S01]  /*1e730*/  BSSY B2, `(.L_x_2215) ;  /* 0x000002c000027945 */ /* 0x000fe20003800000 */
[----:B---3--:R-:W-:-:S13]  /*1e740*/  ISETP.GE.AND P0, PT, R11, RZ, PT ;  /* 0x000000ff0b00720c */ /* 0x008fda0003f06270 */
        /* <DEDUP_REMOVED lines=11> */
[----:B------:R-:W3:Y:S05]  /*1e800*/  S2R R11, SR_LTMASK ;  /* 0x00000000000b7919 */ /* 0x000eea0000003900 */
[----:B-12---:R-:W-:Y:S01]  /*1e810*/  IMAD R18, RZ, RZ, -UR14 ;  /* 0x8000000eff127e24 */ /* 0x006fe2000f8e02ff */
[----:B0-----:R-:W-:-:S02]  /*1e820*/  ISETP.EQ.U32.AND P2, PT, R9, R8, PT ;  /* 0x000000080900720c */ /* 0x001fc40003f42070 */
[----:B---3--:R-:W-:-:S06]  /*1e830*/  LOP3.LUT R11, R11, UR4, RZ, 0xc0, !PT ;  /* 0x000000040b0b7c12 */ /* 0x008fcc000f8ec0ff */
        /* <DEDUP_REMOVED lines=12> */
.L_x_2216:
[----:B------:R-:W0:Y:S01]  /*1e900*/  S2R R9, SR_LANEID ;  /* 0x0000000000097919 */ /* 0x000e220000000000 */
[----:B------:R-:W-:Y:S01]  /*1e910*/  VOTEU.ANY UR4, UPT, PT ;  /* 0x0000000000047886 */ /* 0x000fe200038e0100 */
[----:B------:R-:W-:Y:S01]  /*1e920*/  R2UR UR20, R24 ;  /* 0x00000000181472ca */ /* 0x000fe200000e0000 */
[----:B-12---:R-:W0:Y:S01]  /*1e930*/  FLO.U32 R18, UR4 ;  /* 0x0000000400127d00 */ /* 0x006e2200080e0000 */
        /* <DEDUP_REMOVED lines=11> */
.L_x_2217:
[----:B------:R-:W-:Y:S05]  /*1e9f0*/  BSYNC B2 ;  /* 0x0000000000027941 */ /* 0x000fea0003800000 */
.L_x_2215:
[----:B------:R-:W-:Y:S02]  /*1ea00*/  R2UR UR20, R24 ;  /* 0x00000000181472ca */ /* 0x000fe400000e0000 */
[----:B------:R-:W-:-:S13]  /*1ea10*/  R2UR UR21, R25 ;  /* 0x00000000191572ca */ /* 0x000fda00000e0000 */
[----:B0--3--:R-:W3:Y:S02]  /*1ea20*/  LD.E R5, desc[UR20][R6.64+0x1000] ;  /* 0x0010001406057980 */ /* 0x009ee4000c101900 */
[----:B---3--:R-:W-:-:S05]  /*1ea30*/  IMAD.WIDE R8, R5, 0x4, R14 ;  /* 0x0000000405087825 */ /* 0x008fca00078e020e */
        /* <DEDUP_REMOVED lines=29> */
.L_x_2219:
        /* <DEDUP_REMOVED lines=15> */
.L_x_2220:
[----:B------:R-:W-:Y:S05]  /*1ed00*/  BSYNC B2 ;  /* 0x0000000000027941 */ /* 0x000fea0003800000 */
.L_x_2218:
        /* <DEDUP_REMOVED lines=33> */
.L_x_2222:
        /* <DEDUP_REMOVED lines=15> */
.L_x_2223:
[----:B------:R-:W-:Y:S05]  /*1f010*/  BSYNC B2 ;  /* 0x0000000000027941 */ /* 0x000fea0003800000 */
.L_x_2221:
        /* <DEDUP_REMOVED lines=33> */
.L_x_2225:
        /* <DEDUP_REMOVED lines=15> */
.L_x_2226:
[----:B------:R-:W-:Y:S05]  /*1f320*/  BSYNC B2 ;  /* 0x0000000000027941 */ /* 0x000fea0003800000 */
.L_x_2224:
[----:B------:R-:W-:-:S05]  /*1f330*/  IADD3 R6, P2, R6, 0x4000, RZ ;  /* 0x0000400006067810 */ /* 0x000fca0007f5e0ff */
[----:B------:R-:W-:Y:S01]  /*1f340*/  IMAD.X R7, RZ, RZ, R7, P2 ;  /* 0x000000ffff077224 */ /* 0x000fe200010e0607 */
[----:B------:R-:W-:Y:S07]  /*1f350*/  @!P0 BRA `(.L_x_2227) ;  /* 0xfffffff000dc8947 */ /* 0x000fee000383ffff */
.L_x_2203:
[----:B------:R-:W-:Y:S05]  /*1f360*/  BSYNC B3 ;  /* 0x0000000000037941 */ /* 0x000fea0003800000 */
.L_x_2202:
[----:B------:R-:W-:Y:S01]  /*1f370*/  BAR.SYNC.DEFER_BLOCKING 0x0 ;  /* 0x0000000000007b1d */ /* 0x000fe20000010000 */
[----:B0--3--:R-:W-:-:S05]  /*1f380*/  MOV R5, 0x7560 ;  /* 0x0000756000057802 */ /* 0x009fca0000000f00 */
[----:B------:R-:W-:Y:S02]  /*1f390*/  IMAD.MOV.U32 R4, RZ, RZ, R5 ;  /* 0x000000ffff047224 */ /* 0x000fe400078e0005 */
[----:B------:R-:W-:-:S04]  /*1f3a0*/  IMAD.MOV.U32 R5, RZ, RZ, 0x0 ;  /* 0x00000000ff057424 */ /* 0x000fc800078e00ff */
[----:B-12---:R-:W-:Y:S05]  /*1f3b0*/  RET.REL.NODEC R4 `(_ZN4vllm10persistent22persistent_topk_kernelILj4EEEvNS0_20PersistentTopKParamsE) ;  /* 0xfffffe0c04107950 */ /* 0x006fea0003c3ffff */
.L_x_2069:
[----:B------:R-:W-:Y:S01]  /*1f3c0*/  ISETP.GE.AND P0, PT, R8, R4, PT ;  /* 0x000000040800720c */ /* 0x000fe20003f06270 */
[----:B------:R-:W-:-:S12]  /*1f3d0*/  BSSY B2, `(.L_x_2228) ;  /* 0x00000ae000027945 */ /* 0x000fd80003800000 */
[----:B------:R-:W-:Y:S05]  /*1f3e0*/  @P0 BRA `(.L_x_2229) ;  /* 0x0000000800b00947 */ /* 0x000fea0003800000 */
[----:B------:R-:W-:-:S06]  /*1f3f0*/  IMAD.U32 R6, R5, 0x8, R1 ;  /* 0x0000000805067824 */ /* 0x000fcc00078e0001 */
[----:B------:R-:W5:Y:S01]  /*1f400*/  LDL.64 R6, [R6+0x10] ;  /* 0x0000100006067983 */ /* 0x000f620000100a00 */
[----:B------:R-:W-:Y:S01]  /*1f410*/  LOP3.LUT R5, RZ, R8, RZ, 0x33, !PT ;  /* 0x00000008ff057212 */ /* 0x000fe200078e33ff */
[----:B------:R-:W-:Y:S04]  /*1f420*/  BSSY B3, `(.L_x_2230) ;  /* 0x000002c000037945 */ /* 0x000fe80003800000 */
[----:B-12---:R-:W-:-:S05]  /*1f430*/  IMAD.IADD R18, R5, 0x1, R4 ;  /* 0x0000000105127824 */ /* 0x006fca00078e0204 */
[----:B------:R-:W-:-:S04]  /*1f440*/  LEA.HI R5, R18, 0x1, RZ, 0x16 ;  /* 0x0000000112057811 */ /* 0x000fc800078fb0ff */
[----:B------:R-:W-:-:S13]  /*1f450*/  LOP3.LUT P0, R5, R5, 0x3, RZ, 0xc0, !PT ;  /* 0x0000000305057812 */ /* 0x000fda000780c0ff */
[----:B------:R-:W-:Y:S05]  /*1f460*/  @!P0 BRA `(.L_x_2231) ;  /* 0x00000000009c8947 */ /* 0x000fea0003800000 */
[----:B0--3-5:R-:W-:-:S04]  /*1f470*/  LEA R9, P0, R8, R6, 0x2 ;  /* 0x0000000608097211 */ /* 0x029fc800078010ff */
[----:B------:R-:W-:-:S09]  /*1f480*/  LEA.HI.X R28, R8, R7, R28, 0x2, P0 ;  /* 0x00000007081c7211 */ /* 0x000fd200000f141c */
.L_x_2234:
        /* <DEDUP_REMOVED lines=33> */
.L_x_2233:
[----:B------:R-:W-:Y:S05]  /*1f6a0*/  BSYNC B4 ;  /* 0x0000000000047941 */ /* 0x000fea0003800000 */
.L_x_2232:
[----:B------:R-:W-:Y:S02]  /*1f6b0*/  VIADD R8, R8, 0x400 ;  /* 0x0000040008087836 */ /* 0x000fe40000000000 */
[----:B------:R-:W-:Y:S01]  /*1f6c0*/  IMAD.X R28, RZ, RZ, R28, P2 ;  /* 0x000000ffff1c7224 */ /* 0x000fe200010e061c */
[----:B------:R-:W-:Y:S06]  /*1f6d0*/  @P3 BRA `(.L_x_2234) ;  /* 0xfffffffc006c3947 */ /* 0x000fec000383ffff */
.L_x_2231:
[----:B------:R-:W-:Y:S05]  /*1f6e0*/  BSYNC B3 ;  /* 0x0000000000037941 */ /* 0x000fea0003800000 */
.L_x_2230:
[----:B------:R-:W-:-:S13]  /*1f6f0*/  ISETP.GE.U32.AND P0, PT, R18, 0xc00, PT ;  /* 0x00000c001200780c */ /* 0x000fda0003f06070 */
[----:B------:R-:W-:Y:S05]  /*1f700*/  @!P0 BRA `(.L_x_2229) ;  /* 0x0000000400e88947 */ /* 0x000fea0003800000 */
[----:B-----5:R-:W-:-:S07]  /*1f710*/  IMAD.WIDE R6, R8, 0x4, R6 ;  /* 0x0000000408067825 */ /* 0x020fce00078e0206 */
.L_x_2243:
[----:B------:R-:W-:Y:S02]  /*1f720*/  R2UR UR20, R24 ;  /* 0x00000000181472ca */ /* 0x000fe400000e0000 */
[----:B------:R-:W-:-:S13]  /*1f730*/  R2UR UR21, R25 ;  /* 0x00000000191572ca */ /* 0x000fda00000e0000 */
[----:B0-----:R-:W0:Y:S02]  /*1f740*/  LD.E R5, desc[UR20][R6.64] ;  /* 0x0000001406057980 */ /* 0x001e24000c101900 */
[----:B0-----:R-:W-:-:S06]  /*1f750*/  IMAD.WIDE R10, R5, 0x4, R14 ;  /* 0x00000004050a7825 */ /* 0x001fcc00078e020e */
[----:B------:R-:W2:Y:S01]  /*1f760*/  LDG.E R10, desc[UR20][R10.64] ;  /* 0x000000140a0a7981 */ /* 0x000ea2000c1e1900 */
[----:B------:R-:W-:Y:S01]  /*1f770*/  BSSY B3, `(.L_x_2235) ;  /* 0x0000017000037945 */ /* 0x000fe20003800000 */
[----:B--2---:R-:W-:Y:S02]  /*1f780*/  ISETP.GE.AND P0, PT, R10, RZ, PT ;  /* 0x000000ff0a00720c */ /* 0x004fe40003f06270 */
[----:B---3--:R-:W-:-:S11]  /*1f790*/  LOP3.LUT R9, RZ, R10, RZ, 0x33, !PT ;  /* 0x0000000aff097212 */ /* 0x008fd600078e33ff */
        /* <DEDUP_REMOVED lines=20> */
.L_x_2236:
[----:B------:R-:W-:Y:S05]  /*1f8e0*/  BSYNC B3 ;  /* 0x0000000000037941 */ /* 0x000fea0003800000 */
.L_x_2235:
        /* <DEDUP_REMOVED lines=28> */
.L_x_2238:
[----:B------:R-:W-:Y:S05]  /*1fab0*/  BSYNC B3 ;  /* 0x0000000000037941 */ /* 0x000fea0003800000 */
.L_x_2237:
        /* <DEDUP_REMOVED lines=28> */
.L_x_2240:
[----:B------:R-:W-:Y:S05]  /*1fc80*/  BSYNC B3 ;  /* 0x0000000000037941 */ /* 0x000fea0003800000 */
.L_x_2239:
        /* <DEDUP_REMOVED lines=28> */
.L_x_2242:
[----:B------:R-:W-:Y:S05]  /*1fe50*/  BSYNC B3 ;  /* 0x0000000000037941 */ /* 0x000fea0003800000 */
.L_x_2241:
[----:B------:R-:W-:Y:S01]  /*1fe60*/  VIADD R8, R8, 0x1000 ;  /* 0x0000100008087836 */ /* 0x000fe20000000000 */
[----:B------:R-:W-:-:S04]  /*1fe70*/  IADD3 R6, P2, R6, 0x4000, RZ ;  /* 0x0000400006067810 */ /* 0x000fc80007f5e0ff */
[----:B------:R-:W-:Y:S01]  /*1fe80*/  ISETP.GE.AND P0, PT, R8, R4, PT ;  /* 0x000000040800720c */ /* 0x000fe20003f06270 */
[----:B------:R-:W-:-:S12]  /*1fe90*/  IMAD.X R7, RZ, RZ, R7, P2 ;  /* 0x000000ffff077224 */ /* 0x000fd800010e0607 */
[----:B------:R-:W-:Y:S05]  /*1fea0*/  @!P0 BRA `(.L_x_2243) ;  /* 0xfffffff8001c8947 */ /* 0x000fea000383ffff */
.L_x_2229:
[----:B------:R-:W-:Y:S05]  /*1feb0*/  BSYNC B2 ;  /* 0x0000000000027941 */ /* 0x000fea0003800000 */
.L_x_2228:
[----:B------:R-:W-:Y:S01]  /*1fec0*/  BAR.SYNC.DEFER_BLOCKING 0x0 ;  /* 0x0000000000007b1d */ /* 0x000fe20000010000 */
[----:B0-----:R-:W-:-:S05]  /*1fed0*/  MOV R5, 0x7560 ;  /* 0x0000756000057802 */ /* 0x001fca0000000f00 */
[----:B------:R-:W-:Y:S02]  /*1fee0*/  IMAD.MOV.U32 R4, RZ, RZ, R5 ;  /* 0x000000ffff047224 */ /* 0x000fe400078e0005 */
[----:B------:R-:W-:-:S04]  /*1fef0*/  IMAD.MOV.U32 R5, RZ, RZ, 0x0 ;  /* 0x00000000ff057424 */ /* 0x000fc800078e00ff */
[----:B-123-5:R-:W-:Y:S05]  /*1ff00*/  RET.REL.NODEC R4 `(_ZN4vllm10persistent22persistent_topk_kernelILj4EEEvNS0_20PersistentTopKParamsE) ;  /* 0xfffffe00043c7950 */ /* 0x02efea0003c3ffff */
.L_x_1975:
        /* <DEDUP_REMOVED lines=8> */
.L_x_2245:
[----:B------:R-:W-:Y:S05]  /*1ff90*/  BSYNC B2 ;  /* 0x0000000000027941 */ /* 0x000fea0003800000 */
.L_x_2244:
        /* <DEDUP_REMOVED lines=8> */
.L_x_2246:
        /* <DEDUP_REMOVED lines=8> */
.L_x_2247:
[----:B------:R-:W-:Y:S02]  /*200a0*/  IMAD.MOV.U32 R22, RZ, RZ, 0x8 ;  /* 0x00000008ff167424 */ /* 0x000fe400078e00ff */
[----:B------:R-:W-:Y:S02]  /*200b0*/  IMAD.MOV.U32 R23, RZ, RZ, R4 ;  /* 0x000000ffff177224 */ /* 0x000fe400078e0004 */
[----:B------:R-:W-:Y:S02]  /*200c0*/  IMAD.MOV.U32 R4, RZ, RZ, RZ ;  /* 0x000000ffff047224 */ /* 0x000fe400078e00ff */
[----:B------:R-:W-:-:S07]  /*200d0*/  @P0 IMAD.IADD R23, R21, 0x1, R23 ;  /* 0x0000000115170824 */ /* 0x000fce00078e0217 */
[----:B------:R-:W-:Y:S05]  /*200e0*/  WARPSYNC.COLLECTIVE R18, `(.L_x_2248) ;  /* 0x0000000012087348 */ /* 0x000fea0003c00000 */
[----:B------:R0:W1:Y:S02]  /*200f0*/  SHFL.UP P0, R4, R23, R22, R4 ;  /* 0x0400001617047389 */ /* 0x0000640000000004 */
[----:B01----:R-:W-:Y:S01]  /*20100*/  ENDCOLLECTIVE ;  /* 0x000000000000791b */ /* 0x003fe20003800000 */
.L_x_2248:
        /* <DEDUP_REMOVED lines=8> */
.L_x_2249:
[----:B------:R-:W-:Y:S05]  /*20190*/  BRA `(.L_x_2250) ;  /* 0xffffff4400307947 */ /* 0x000fea000383ffff */
.L_x_1977:
[----:B------:R-:W-:Y:S01]  /*201a0*/  BSSY B2, `(.L_x_2251) ;  /* 0x0000006000027945 */ /* 0x000fe20003800000 */
[----:B------:R-:W-:Y:S01]  /*201b0*/  PLOP3.LUT P2, PT, P6, PT, PT, 0x80, 0x0 ;  /* 0x000000000000781c */ /* 0x000fe2000374f070 */
[----:B------:R-:W-:-:S12]  /*201c0*/  IMAD.MOV.U32 R18, RZ, RZ, -0x1 ;  /* 0xffffffffff127424 */ /* 0x000fd800078e00ff */
[----:B-1----:R-:W-:Y:S05]  /*201d0*/  WARPSYNC.COLLECTIVE R18, `(.L_x_2252) ;  /* 0x0000000012087348 */ /* 0x002fea0003c00000 */
[----:B------:R-:W-:Y:S01]  /*201e0*/  VOTE.ANY R18, PT, P2 ;  /* 0x0000000000127806 */ /* 0x000fe200010e0100 */
[----:B-1----:R-:W-:Y:S06]  /*201f0*/  ENDCOLLECTIVE ;  /* 0x000000000000791b */ /* 0x002fec0003800000 */
.L_x_2252:
[----:B------:R-:W-:Y:S05]  /*20200*/  BSYNC B2 ;  /* 0x0000000000027941 */ /* 0x000fea0003800000 */
.L_x_2251:
[----:B------:R-:W-:Y:S01]  /*20210*/  IMAD.MOV.U32 R27, RZ, RZ, R18 ;  /* 0x000000ffff1b7224 */ /* 0x000fe200078e0012 */
[----:B------:R-:W-:Y:S06]  /*20220*/  BRA `(.L_x_2253) ;  /* 0xffffff4c00d47947 */ /* 0x000fec000383ffff */
.L_x_1981:
[----:B------:R-:W-:Y:S01]  /*20230*/  BSSY B2, `(.L_x_2254) ;  /* 0x0000008000027945 */ /* 0x000fe20003800000 */
[----:B------:R-:W-:Y:S02]  /*20240*/  IMAD.MOV.U32 R28, RZ, RZ, R3 ;  /* 0x000000ffff1c7224 */ /* 0x000fe400078e0003 */
[----:B------:R-:W-:Y:S02]  /*20250*/  IMAD.MOV.U32 R23, RZ, RZ, RZ ;  /* 0x000000ffff177224 */ /* 0x000fe400078e00ff */
[----:B------:R-:W-:Y:S02]  /*20260*/  IMAD.MOV.U32 R19, RZ, RZ, 0x1f ;  /* 0x0000001fff137424 */ /* 0x000fe400078e00ff */
[----:B------:R-:W-:-:S07]  /*20270*/  IMAD.MOV.U32 R18, RZ, RZ, -0x1 ;  /* 0xffffffffff127424 */ /* 0x000fce00078e00ff */
[----:B-1----:R-:W-:Y:S05]  /*20280*/  WARPSYNC.COLLECTIVE R18, `(.L_x_2255) ;  /* 0x0000000012087348 */ /* 0x002fea0003c00000 */
[----:B------:R0:W2:Y:S02]  /*20290*/  SHFL.IDX P2, R18, R28, R23, R19 ;  /* 0x000000171c127389 */ /* 0x0000a40000040013 */
[----:B012---:R-:W-:Y:S01]  /*202a0*/  ENDCOLLECTIVE ;  /* 0x000000000000791b */ /* 0x007fe20003800000 */
.L_x_2255:
[----:B------:R-:W-:Y:S05]  /*202b0*/  BSYNC B2 ;  /* 0x0000000000027941 */ /* 0x000fea0003800000 */
.L_x_2254:
[----:B------:R-:W-:Y:S01]  /*202c0*/  IMAD.MOV.U32 R3, RZ, RZ, R18 ;  /* 0x000000ffff037224 */ /* 0x000fe200078e0012 */
[----:B------:R-:W-:Y:S06]  /*202d0*/  BRA `(.L_x_2256) ;  /* 0xffffff5000047947 */ /* 0x000fec000383ffff */
.L_x_1982:
[----:B------:R-:W-:Y:S01]  /*202e0*/  BSSY B2, `(.L_x_2257) ;  /* 0x0000006000027945 */ /* 0x000fe20003800000 */
[----:B------:R-:W-:Y:S01]  /*202f0*/  PLOP3.LUT P2, PT, P3, PT, PT, 0x80, 0x0 ;  /* 0x000000000000781c */ /* 0x000fe20001f4f070 */
[----:B0-----:R-:W-:-:S12]  /*20300*/  IMAD.MOV.U32 R18, RZ, RZ, -0x1 ;  /* 0xffffffffff127424 */ /* 0x001fd800078e00ff */
[----:B-1----:R-:W-:Y:S05]  /*20310*/  WARPSYNC.COLLECTIVE R18, `(.L_x_2258) ;  /* 0x0000000012087348 */ /* 0x002fea0003c00000 */
[----:B------:R-:W-:Y:S01]  /*20320*/  VOTE.ANY R18, PT, P2 ;  /* 0x0000000000127806 */ /* 0x000fe200010e0100 */
[----:B-1----:R-:W-:Y:S06]  /*20330*/  ENDCOLLECTIVE ;  /* 0x000000000000791b */ /* 0x002fec0003800000 */
.L_x_2258:
[----:B------:R-:W-:Y:S05]  /*20340*/  BSYNC B2 ;  /* 0x0000000000027941 */ /* 0x000fea0003800000 */
.L_x_2257:
[----:B------:R-:W-:Y:S01]  /*20350*/  IMAD.MOV.U32 R27, RZ, RZ, R18 ;  /* 0x000000ffff1b7224 */ /* 0x000fe200078e0012 */
[----:B------:R-:W-:Y:S06]  /*20360*/  BRA `(.L_x_2259) ;  /* 0xffffff5000087947 */ /* 0x000fec000383ffff */
.L_x_1986:
[----:B------:R-:W-:Y:S01]  /*20370*/  BSSY B2, `(.L_x_2260) ;  /* 0x0000008000027945 */ /* 0x000fe20003800000 */
[----:B------:R-:W-:Y:S02]  /*20380*/  IMAD.MOV.U32 R28, RZ, RZ, R17 ;  /* 0x000000ffff1c7224 */ /* 0x000fe400078e0011 */
[----:B------:R-:W-:Y:S02]  /*20390*/  IMAD.MOV.U32 R23, RZ, RZ, RZ ;  /* 0x000000ffff177224 */ /* 0x000fe400078e00ff */
[----:B0-----:R-:W-:Y:S02]  /*203a0*/  IMAD.MOV.U32 R19, RZ, RZ, 0x1f ;  /* 0x0000001fff137424 */ /* 0x001fe400078e00ff */
[----:B------:R-:W-:-:S07]  /*203b0*/  IMAD.MOV.U32 R18, RZ, RZ, -0x1 ;  /* 0xffffffffff127424 */ /* 0x000fce00078e00ff */
[----:B-1----:R-:W-:Y:S05]  /*203c0*/  WARPSYNC.COLLECTIVE R18, `(.L_x_2261) ;  /* 0x0000000012087348 */ /* 0x002fea0003c00000 */
[----:B------:R0:W2:Y:S02]  /*203d0*/  SHFL.IDX P2, R18, R28, R23, R19 ;  /* 0x000000171c127389 */ /* 0x0000a40000040013 */
[----:B012---:R-:W-:Y:S01]  /*203e0*/  ENDCOLLECTIVE ;  /* 0x000000000000791b */ /* 0x007fe20003800000 */
.L_x_2261:
[----:B------:R-:W-:Y:S05]  /*203f0*/  BSYNC B2 ;  /* 0x0000000000027941 */ /* 0x000fea0003800000 */
.L_x_2260:
[----:B------:R-:W-:Y:S01]  /*20400*/  IMAD.MOV.U32 R17, RZ, RZ, R18 ;  /* 0x000000ffff117224 */ /* 0x000fe200078e0012 */
[----:B------:R-:W-:Y:S06]  /*20410*/  BRA `(.L_x_2262) ;  /* 0xffffff5000387947 */ /* 0x000fec000383ffff */
.L_x_1989:
[----:B------:R-:W-:Y:S01]  /*20420*/  BSSY B2, `(.L_x_2263) ;  /* 0x0000006000027945 */ /* 0x000fe20003800000 */
[----:B------:R-:W-:Y:S01]  /*20430*/  PLOP3.LUT P2, PT, P6, PT, PT, 0x80, 0x0 ;  /* 0x000000000000781c */ /* 0x000fe2000374f070 */
[----:B------:R-:W-:-:S12]  /*20440*/  IMAD.MOV.U32 R18, RZ, RZ, -0x1 ;  /* 0xffffffffff127424 */ /* 0x000fd800078e00ff */
[----:B-12---:R-:W-:Y:S05]  /*20450*/  WARPSYNC.COLLECTIVE R18, `(.L_x_2264) ;  /* 0x0000000012087348 */ /* 0x006fea0003c00000 */
[----:B------:R-:W-:Y:S01]  /*20460*/  VOTE.ANY R18, PT, P2 ;  /* 0x0000000000127806 */ /* 0x000fe200010e0100 */
[----:B-12---:R-:W-:Y:S06]  /*20470*/  ENDCOLLECTIVE ;  /* 0x000000000000791b */ /* 0x006fec0003800000 */
.L_x_2264:
[----:B------:R-:W-:Y:S05]  /*20480*/  BSYNC B2 ;  /* 0x0000000000027941 */ /* 0x000fea0003800000 */
.L_x_2263:
[----:B------:R-:W-:Y:S01]  /*20490*/  IMAD.MOV.U32 R27, RZ, RZ, R18 ;  /* 0x000000ffff1b7224 */ /* 0x000fe200078e0012 */
[----:B------:R-:W-:Y:S06]  /*204a0*/  BRA `(.L_x_2265) ;  /* 0xffffff5000687947 */ /* 0x000fec000383ffff */
.L_x_1993:
        /* <DEDUP_REMOVED lines=8> */
.L_x_2267:
[----:B------:R-:W-:Y:S05]  /*20530*/  BSYNC B2 ;  /* 0x0000000000027941 */ /* 0x000fea0003800000 */
.L_x_2266:
[----:B------:R-:W-:Y:S01]  /*20540*/  IMAD.MOV.U32 R3, RZ, RZ, R18 ;  /* 0x000000ffff037224 */ /* 0x000fe200078e0012 */
[----:B------:R-:W-:Y:S06]  /*20550*/  BRA `(.L_x_2268) ;  /* 0xffffff5000a47947 */ /* 0x000fec000383ffff */
.L_x_1994:
[----:B------:R-:W-:Y:S01]  /*20560*/  BSSY B2, `(.L_x_2269) ;  /* 0x0000006000027945 */ /* 0x000fe20003800000 */
[----:B------:R-:W-:Y:S01]  /*20570*/  PLOP3.LUT P2, PT, P3, PT, PT, 0x80, 0x0 ;  /* 0x000000000000781c */ /* 0x000fe20001f4f070 */
[----:B0-----:R-:W-:-:S12]  /*20580*/  IMAD.MOV.U32 R18, RZ, RZ, -0x1 ;  /* 0xffffffffff127424 */ /* 0x001fd800078e00ff */
[----:B-1----:R-:W-:Y:S05]  /*20590*/  WARPSYNC.COLLECTIVE R18, `(.L_x_2270) ;  /* 0x0000000012087348 */ /* 0x002fea0003c00000 */
[----:B------:R-:W-:Y:S01]  /*205a0*/  VOTE.ANY R18, PT, P2 ;  /* 0x0000000000127806 */ /* 0x000fe200010e0100 */
[----:B-1----:R-:W-:Y:S06]  /*205b0*/  ENDCOLLECTIVE ;  /* 0x000000000000791b */ /* 0x002fec0003800000 */
.L_x_2270:
[----:B------:R-:W-:Y:S05]  /*205c0*/  BSYNC B2 ;  /* 0x0000000000027941 */ /* 0x000fea0003800000 */
.L_x_2269:
[----:B------:R-:W-:Y:S01]  /*205d0*/  IMAD.MOV.U32 R27, RZ, RZ, R18 ;  /* 0x000000ffff1b7224 */ /* 0x000fe200078e0012 */
[----:B------:R-:W-:Y:S06]  /*205e0*/  BRA `(.L_x_2271) ;  /* 0xffffff5000ac7947 */ /* 0x000fec000383ffff */
.L_x_1998:
[----:B------:R-:W-:Y:S01]  /*205f0*/  BSSY B2, `(.L_x_2272) ;  /* 0x0000008000027945 */ /* 0x000fe20003800000 */
[----:B------:R-:W-:Y:S02]  /*20600*/  IMAD.MOV.U32 R28, RZ, RZ, R17 ;  /* 0x000000ffff1c7224 */ /* 0x000fe400078e0011 */
[----:B0-----:R-:W-:Y:S02]  /*20610*/  IMAD.MOV.U32 R23, RZ, RZ, RZ ;  /* 0x000000ffff177224 */ /* 0x001fe400078e00ff */
[----:B------:R-:W-:Y:S02]  /*20620*/  IMAD.MOV.U32 R19, RZ, RZ, 0x1f ;  /* 0x0000001fff137424 */ /* 0x000fe400078e00ff */
[----:B------:R-:W-:-:S07]  /*20630*/  IMAD.MOV.U32 R18, RZ, RZ, -0x1 ;  /* 0xffffffffff127424 */ /* 0x000fce00078e00ff */
[----:B-1----:R-:W-:Y:S05]  /*20640*/  WARPSYNC.COLLECTIVE R18, `(.L_x_2273) ;  /* 0x0000000012087348 */ /* 0x002fea0003c00000 */
[----:B------:R0:W2:Y:S02]  /*20650*/  SHFL.IDX P2, R18, R28, R23, R19 ;  /* 0x000000171c127389 */ /* 0x0000a40000040013 */
[----:B012---:R-:W-:Y:S01]  /*20660*/  ENDCOLLECTIVE ;  /* 0x000000000000791b */ /* 0x007fe20003800000 */
.L_x_2273:
[----:B------:R-:W-:Y:S05]  /*20670*/  BSYNC B2 ;  /* 0x0000000000027941 */ /* 0x000fea0003800000 */
.L_x_2272:
[----:B------:R-:W-:Y:S01]  /*20680*/  IMAD.MOV.U32 R17, RZ, RZ, R18 ;  /* 0x000000ffff117224 */ /* 0x000fe200078e0012 */
[----:B------:R-:W-:Y:S06]  /*20690*/  BRA `(.L_x_2274) ;  /* 0xffffff5000dc7947 */ /* 0x000fec000383ffff */
.L_x_2001:
[----:B------:R-:W-:Y:S01]  /*206a0*/  BSSY B2, `(.L_x_2275) ;  /* 0x0000006000027945 */ /* 0x000fe20003800000 */
[----:B------:R-:W-:Y:S01]  /*206b0*/  PLOP3.LUT P2, PT, P6, PT, PT, 0x80, 0x0 ;  /* 0x000000000000781c */ /* 0x000fe2000374f070 */
[----:B------:R-:W-:-:S12]  /*206c0*/  IMAD.MOV.U32 R18, RZ, RZ, -0x1 ;  /* 0xffffffffff127424 */ /* 0x000fd800078e00ff */
[----:B-1----:R-:W-:Y:S05]  /*206d0*/  WARPSYNC.COLLECTIVE R18, `(.L_x_2276) ;  /* 0x0000000012087348 */ /* 0x002fea0003c00000 */
[----:B------:R-:W-:Y:S01]  /*206e0*/  VOTE.ANY R18, PT, P2 ;  /* 0x0000000000127806 */ /* 0x000fe200010e0100 */
[----:B-1----:R-:W-:Y:S06]  /*206f0*/  ENDCOLLECTIVE ;  /* 0x000000000000791b */ /* 0x002fec0003800000 */
.L_x_2276:
[----:B------:R-:W-:Y:S05]  /*20700*/  BSYNC B2 ;  /* 0x0000000000027941 */ /* 0x000fea0003800000 */
.L_x_2275:
[----:B------:R-:W-:Y:S01]  /*20710*/  IMAD.MOV.U32 R27, RZ, RZ, R18 ;  /* 0x000000ffff1b7224 */ /* 0x000fe200078e0012 */
[----:B------:R-:W-:Y:S06]  /*20720*/  BRA `(.L_x_2277) ;  /* 0xffffff5400107947 */ /* 0x000fec000383ffff */
.L_x_2005:
        /* <DEDUP_REMOVED lines=8> */
.L_x_2279:
[----:B------:R-:W-:Y:S05]  /*207b0*/  BSYNC B2 ;  /* 0x0000000000027941 */ /* 0x000fea0003800000 */
.L_x_2278:
[----:B------:R-:W-:Y:S01]  /*207c0*/  IMAD.MOV.U32 R3, RZ, RZ, R18 ;  /* 0x000000ffff037224 */ /* 0x000fe200078e0012 */
[----:B------:R-:W-:Y:S06]  /*207d0*/  BRA `(.L_x_2280) ;  /* 0xffffff54004c7947 */ /* 0x000fec000383ffff */
.L_x_2006:
[----:B------:R-:W-:Y:S01]  /*207e0*/  BSSY B2, `(.L_x_2281) ;  /* 0x0000006000027945 */ /* 0x000fe20003800000 */
[----:B------:R-:W-:Y:S01]  /*207f0*/  PLOP3.LUT P2, PT, P3, PT, PT, 0x80, 0x0 ;  /* 0x000000000000781c */ /* 0x000fe20001f4f070 */
[----:B0-----:R-:W-:-:S12]  /*20800*/  IMAD.MOV.U32 R18, RZ, RZ, -0x1 ;  /* 0xffffffffff127424 */ /* 0x001fd800078e00ff */
[----:B-1----:R-:W-:Y:S05]  /*20810*/  WARPSYNC.COLLECTIVE R18, `(.L_x_2282) ;  /* 0x0000000012087348 */ /* 0x002fea0003c00000 */
[----:B------:R-:W-:Y:S01]  /*20820*/  VOTE.ANY R18, PT, P2 ;  /* 0x0000000000127806 */ /* 0x000fe200010e0100 */
[----:B-1----:R-:W-:Y:S06]  /*20830*/  ENDCOLLECTIVE ;  /* 0x000000000000791b */ /* 0x002fec0003800000 */
.L_x_2282:
[----:B------:R-:W-:Y:S05]  /*20840*/  BSYNC B2 ;  /* 0x0000000000027941 */ /* 0x000fea0003800000 */
.L_x_2281:
[----:B------:R-:W-:Y:S01]  /*20850*/  IMAD.MOV.U32 R27, RZ, RZ, R18 ;  /* 0x000000ffff1b7224 */ /* 0x000fe200078e0012 */
[----:B------:R-:W-:Y:S06]  /*20860*/  BRA `(.L_x_2283) ;  /* 0xffffff5400547947 */ /* 0x000fec000383ffff */
.L_x_2010:
        /* <DEDUP_REMOVED lines=8> */
.L_x_2285:
[----:B------:R-:W-:Y:S05]  /*208f0*/  BSYNC B2 ;  /* 0x0000000000027941 */ /* 0x000fea0003800000 */
.L_x_2284:
[----:B------:R-:W-:Y:S01]  /*20900*/  IMAD.MOV.U32 R17, RZ, RZ, R18 ;  /* 0x000000ffff117224 */ /* 0x000fe200078e0012 */
[----:B------:R-:W-:Y:S06]  /*20910*/  BRA `(.L_x_2286) ;  /* 0xffffff5400847947 */ /* 0x000fec000383ffff */
.L_x_2013:
[----:B------:R-:W-:Y:S01]  /*20920*/  BSSY B2, `(.L_x_2287) ;  /* 0x0000006000027945 */ /* 0x000fe20003800000 */
[----:B------:R-:W-:Y:S01]  /*20930*/  PLOP3.LUT P2, PT, P3, PT, PT, 0x80, 0x0 ;  /* 0x000000000000781c */ /* 0x000fe20001f4f070 */
[----:B------:R-:W-:-:S12]  /*20940*/  IMAD.MOV.U32 R18, RZ, RZ, -0x1 ;  /* 0xffffffffff127424 */ /* 0x000fd800078e00ff */
[----:B-1----:R-:W-:Y:S05]  /*20950*/  WARPSYNC.COLLECTIVE R18, `(.L_x_2288) ;  /* 0x0000000012087348 */ /* 0x002fea0003c00000 */
[----:B------:R-:W-:Y:S01]  /*20960*/  VOTE.ANY R18, PT, P2 ;  /* 0x0000000000127806 */ /* 0x000fe200010e0100 */
[----:B-1----:R-:W-:Y:S06]  /*20970*/  ENDCOLLECTIVE ;  /* 0x000000000000791b */ /* 0x002fec0003800000 */
.L_x_2288:
[----:B------:R-:W-:Y:S05]  /*20980*/  BSYNC B2 ;  /* 0x0000000000027941 */ /* 0x000fea0003800000 */
.L_x_2287:
[----:B------:R-:W-:Y:S01]  /*20990*/  IMAD.MOV.U32 R27, RZ, RZ, R18 ;  /* 0x000000ffff1b7224 */ /* 0x000fe200078e0012 */
[----:B------:R-:W-:Y:S06]  /*209a0*/  BRA `(.L_x_2289) ;  /* 0xffffff5400b87947 */ /* 0x000fec000383ffff */
.L_x_2017:
        /* <DEDUP_REMOVED lines=8> */
.L_x_2291:
[----:B------:R-:W-:Y:S05]  /*20a30*/  BSYNC B2 ;  /* 0x0000000000027941 */ /* 0x000fea0003800000 */
.L_x_2290:
[----:B------:R-:W-:Y:S01]  /*20a40*/  IMAD.MOV.U32 R3, RZ, RZ, R18 ;  /* 0x000000ffff037224 */ /* 0x000fe200078e0012 */
[----:B------:R-:W-:Y:S06]  /*20a50*/  BRA `(.L_x_2292) ;  /* 0xffffff5400f47947 */ /* 0x000fec000383ffff */
.L_x_2018:
[----:B------:R-:W-:Y:S01]  /*20a60*/  BSSY B2, `(.L_x_2293) ;  /* 0x0000006000027945 */ /* 0x000fe20003800000 */
[----:B------:R-:W-:Y:S01]  /*20a70*/  PLOP3.LUT P2, PT, P0, PT, PT, 0x80, 0x0 ;  /* 0x000000000000781c */ /* 0x000fe2000074f070 */
[----:B0-----:R-:W-:-:S12]  /*20a80*/  IMAD.MOV.U32 R18, RZ, RZ, -0x1 ;  /* 0xffffffffff127424 */ /* 0x001fd800078e00ff */
[----:B-1----:R-:W-:Y:S05]  /*20a90*/  WARPSYNC.COLLECTIVE R18, `(.L_x_2294) ;  /* 0x0000000012087348 */ /* 0x002fea0003c00000 */
[----:B------:R-:W-:Y:S01]  /*20aa0*/  VOTE.ANY R18, PT, P2 ;  /* 0x0000000000127806 */ /* 0x000fe200010e0100 */
[----:B-1----:R-:W-:Y:S06]  /*20ab0*/  ENDCOLLECTIVE ;  /* 0x000000000000791b */ /* 0x002fec0003800000 */
.L_x_2294:
[----:B------:R-:W-:Y:S05]  /*20ac0*/  BSYNC B2 ;  /* 0x0000000000027941 */ /* 0x000fea0003800000 */
.L_x_2293:
[----:B------:R-:W-:Y:S01]  /*20ad0*/  IMAD.MOV.U32 R27, RZ, RZ, R18 ;  /* 0x000000ffff1b7224 */ /* 0x000fe200078e0012 */
[----:B------:R-:W-:Y:S06]  /*20ae0*/  BRA `(.L_x_2295) ;  /* 0xffffff5400f87947 */ /* 0x000fec000383ffff */
.L_x_2022:
        /* <DEDUP_REMOVED lines=8> */
.L_x_2297:
[----:B------:R-:W-:Y:S05]  /*20b70*/  BSYNC B2 ;  /* 0x0000000000027941 */ /* 0x000fea0003800000 */
.L_x_2296:
[----:B------:R-:W-:Y:S01]  /*20b80*/  IMAD.MOV.U32 R17, RZ, RZ, R18 ;  /* 0x000000ffff117224 */ /* 0x000fe200078e0012 */
[----:B------:R-:W-:Y:S06]  /*20b90*/  BRA `(.L_x_2298) ;  /* 0xffffff5800287947 */ /* 0x000fec000383ffff */
.L_x_2299:
        /* <DEDUP_REMOVED lines=14> */
.L_x_3111:


//--------------------- .text._ZN4vllm25FilteredTopKUnifiedKernelIfiLi4EEEvPKT_PT0_PKS4_jjj --------------------------
	.section	.text._ZN4vllm25FilteredTopKUnifiedKernelIfiLi4EEEvPKT_PT0_PKS4_jjj,"ax",@progbits
	.align	128
        .global         _ZN4vllm25FilteredTopKUnifiedKernelIfiLi4EEEvPKT_PT0_PKS4_jjj
        .type           _ZN4vllm25FilteredTopKUnifiedKernelIfiLi4EEEvPKT_PT0_PKS4_jjj,@function
        .size           _ZN4vllm25FilteredTopKUnifiedKernelIfiLi4EEEvPKT_PT0_PKS4_jjj,(.L_x_3115 - _ZN4vllm25FilteredTopKUnifiedKernelIfiLi4EEEvPKT_PT0_PKS4_jjj)
        .other          _ZN4vllm25FilteredTopKUnifiedKernelIfiLi4EEEvPKT_PT0_PKS4_jjj,@"STO_CUDA_ENTRY STV_DEFAULT"
_ZN4vllm25FilteredTopKUnifiedKernelIfiLi4EEEvPKT_PT0_PKS4_jjj:
.text._ZN4vllm25FilteredTopKUnifiedKernelIfiLi4EEEvPKT_PT0_PKS4_jjj:
[----:B------:R-:W-:Y:S01]  /*0000*/  LDC R1, c[0x0][0x28] ;  /* 0x00000a00ff017b82 */ /* 0x000fe20000000800 */
[----:B------:R-:W0:Y:S01]  /*0010*/  S2R R4, SR_CTAID.X ;  /* 0x0000000000047919 */ /* 0x000e220000002500 */
[----:B------:R-:W-:Y:S02]  /*0020*/  ULDC UR4, c[0x0][0x228] ;  /* 0x00008a0000047ab9 */ /* 0x000fe40000000800 */
[----:B0-----:R-:W-:-:S13]  /*0030*/  ISETP.GE.U32.AND P0, PT, R4, UR4, PT ;  /* 0x0000000404007c0c */ /* 0x001fda000bf06070 */
[----:B------:R-:W-:Y:S05]  /*0040*/  @P0 EXIT ;  /* 0x000000000000094d */ /* 0x000fea0003800000 */
[----:B------:R-:W-:Y:S01]  /*0050*/  ULDC.64 UR4, c[0x0][0x220] ;  /* 0x0000880000047ab9 */ /* 0x000fe20000000a00 */
[----:B------:R-:W0:Y:S01]  /*0060*/  S2R R3, SR_TID.X ;  /* 0x0000000000037919 */ /* 0x000e220000002100 */
[----:B------:R-:W1:Y:S01]  /*0070*/  LDC R0, c[0x0][0x22c] ;  /* 0x00008b00ff007b82 */ /* 0x000e620000000800 */
[----:B------:R-:W-:Y:S01]  /*0080*/  ISETP.NE.U32.AND P0, PT, RZ, UR4, PT ;  /* 0x00000004ff007c0c */ /* 0x000fe2000bf05070 */
[----:B------:R-:W-:Y:S01]  /*0090*/  ULDC UR4, c[0x0][0x230] ;  /* 0x00008c0000047ab9 */ /* 0x000fe20000000800 */
[----:B------:R-:W-:Y:S01]  /*00a0*/  ULDC.64 UR10, c[0x0][0x208] ;  /* 0x00008200000a7ab9 */ /* 0x000fe20000000a00 */
[----:B------:R-:W-:Y:S01]  /*00b0*/  IMAD.U32 R8, RZ, RZ, UR4 ;  /* 0x00000004ff087e24 */ /* 0x000fe2000f8e00ff */
[----:B------:R-:W-:-:S13]  /*00c0*/  ISETP.NE.AND.EX P0, PT, RZ, UR5, PT, P0 ;  /* 0x00000005ff007c0c */ /* 0x000fda000bf05300 */
[----:B------:R-:W-:Y:S05]  /*00d0*/  @!P0 BRA `(.L_x_2300) ;  /* 0x00000000000c8947 */ /* 0x000fea0003800000 */
[----:B------:R-:W2:Y:S02]  /*00e0*/  LDC.64 R8, c[0x0][0x220] ;  /* 0x00008800ff087b82 */ /* 0x000ea40000000a00 */
[----:B--2---:R-:W-:-:S06]  /*00f0*/  IMAD.WIDE.U32 R8, R4, 0x4, R8 ;  /* 0x0000000404087825 */ /* 0x004fcc00078e0008 */
[----:B------:R2:W5:Y:S02]  /*0100*/  LDG.E.CONSTANT R8, desc[UR10][R8.64] ;  /* 0x0000000a08087981 */ /* 0x000564000c1e9900 */
.L_x_2300:
[----:B-1---5:R-:W-:Y:S01]  /*0110*/  ISETP.GT.AND P0, PT, R8, R0, PT ;  /* 0x000000000800720c */ /* 0x022fe20003f04270 */
[----:B------:R-:W-:Y:S02]  /*0120*/  ULDC UR4, c[0x0][0x230] ;  /* 0x00008c0000047ab9 */ /* 0x000fe40000000800 */
[----:B------:R-:W-:-:S10]  /*0130*/  IMAD R2, R4, UR4, RZ ;  /* 0x0000000404027c24 */ /* 0x000fd4000f8e02ff */
[----:B------:R-:W-:Y:S05]  /*0140*/  @P0 BRA `(.L_x_2301) ;  /* 0x0000000400400947 */ /* 0x000fea0003800000 */
[----:B0-----:R-:W-:-:S13]  /*0150*/  ISETP.GE.AND P0, PT, R3, R0, PT ;  /* 0x000000000300720c */ /* 0x001fda0003f06270 */
[----:B------:R-:W-:Y:S05]  /*0160*/  @P0 EXIT ;  /* 0x000000000000094d */ /* 0x000fea0003800000 */
[----:B------:R-:W-:Y:S01]  /*0170*/  IMAD.IADD R2, R0, 0x1, -R3 ;  /* 0x0000000100027824 */ /* 0x000fe200078e0a03 */
[----:B------:R-:W-:Y:S01]  /*0180*/  ULDC.64 UR4, c[0x0][0x218] ;  /* 0x0000860000047ab9 */ /* 0x000fe20000000a00 */
[----:B------:R-:W-:Y:S01]  /*0190*/  BSSY B0, `(.L_x_2302) ;  /* 0x0000029000007945 */ /* 0x000fe20003800000 */
[----:B------:R-:W-:Y:S02]  /*01a0*/  PLOP3.LUT P0, PT, PT, PT, PT, 0x80, 0x0 ;  /* 0x000000000000781c */ /* 0x000fe40003f0f070 */
[----:B------:R-:W-:Y:S01]  /*01b0*/  ISETP.GT.AND P1, PT, R2, 0xc00, PT ;  /* 0x00000c000200780c */ /* 0x000fe20003f24270 */
[----:B------:R-:W-:-:S12]  /*01c0*/  IMAD R2, R4, R0, RZ ;  /* 0x0000000004027224 */ /* 0x000fd800078e02ff */
[----:B------:R-:W-:Y:S05]  /*01d0*/  @!P1 BRA `(.L_x_2303) ;  /* 0x0000000000909947 */ /* 0x000fea0003800000 */
[----:B------:R-:W-:Y:S01]  /*01e0*/  PLOP3.LUT P0, PT, PT, PT, PT, 0x8, 0x0 ;  /* 0x000000000000781c */ /* 0x000fe20003f0e170 */
[----:B------:R-:W-:-:S12]  /*01f0*/  VIADD R14, R0, 0xfffff400 ;  /* 0xfffff400000e7836 */ /* 0x000fd80000000000 */
.L_x_2304:
[----:B0-----:R-:W-:Y:S01]  /*0200*/  IADD3 R4, P1, R2, R3, RZ ;  /* 0x0000000302047210 */ /* 0x001fe20007f3e0ff */
[C---:B------:R-:W-:Y:S02]  /*0210*/  VIADD R15, R3.reuse, 0x400 ;  /* 0x00000400030f7836 */ /* 0x040fe40000000000 */
[C---:B------:R-:W-:Y:S01]  /*0220*/  VIADD R17, R3.reuse, 0x800 ;  /* 0x0000080003117836 */ /* 0x040fe20000000000 */
[C---:B------:R-:W-:Y:S01]  /*0230*/  LEA.HI.X.SX32 R5, R3.reuse, RZ, 0x1, P1 ;  /* 0x000000ff03057211 */ /* 0x040fe200008f0eff */
[----:B------:R-:W-:Y:S01]  /*0240*/  VIADD R19, R3, 0xc00 ;  /* 0x00000c0003137836 */ /* 0x000fe20000000000 */
[----:B------:R-:W-:Y:S02]  /*0250*/  LEA R12, P1, R4, UR4, 0x2 ;  /* 0x00000004040c7c11 */ /* 0x000fe4000f8210ff */
[----:B--2---:R-:W-:Y:S02]  /*0260*/  IADD3 R9, P2, R2, R15, RZ ;  /* 0x0000000f02097210 */ /* 0x004fe40007f5e0ff */
[----:B------:R-:W-:-:S02]  /*0270*/  LEA.HI.X R13, R4, UR5, R5, 0x2, P1 ;  /* 0x00000005040d7c11 */ /* 0x000fc400088f1405 */
[C---:B------:R-:W-:Y:S02]  /*0280*/  IADD3 R7, P3, R2.reuse, R17, RZ ;  /* 0x0000001102077210 */ /* 0x040fe40007f7e0ff */
[----:B------:R-:W-:Y:S02]  /*0290*/  LEA.HI.X.SX32 R20, R15, RZ, 0x1, P2 ;  /* 0x000000ff0f147211 */ /* 0x000fe400010f0eff */
[----:B------:R-:W-:Y:S02]  /*02a0*/  LEA R10, P1, R9, UR4, 0x2 ;  /* 0x00000004090a7c11 */ /* 0x000fe4000f8210ff */
[----:B------:R-:W-:Y:S02]  /*02b0*/  IADD3 R5, P4, R2, R19, RZ ;  /* 0x0000001302057210 */ /* 0x000fe40007f9e0ff */
[----:B------:R-:W-:Y:S02]  /*02c0*/  LEA.HI.X.SX32 R18, R17, RZ, 0x1, P3 ;  /* 0x000000ff11127211 */ /* 0x000fe400018f0eff */
[----:B------:R-:W-:-:S02]  /*02d0*/  LEA R6, P2, R7, UR4, 0x2 ;  /* 0x0000000407067c11 */ /* 0x000fc4000f8410ff */
[----:B------:R-:W-:Y:S02]  /*02e0*/  LEA.HI.X R11, R9, UR5, R20, 0x2, P1 ;  /* 0x00000005090b7c11 */ /* 0x000fe400088f1414 */
[-C--:B------:R-:W-:Y:S02]  /*02f0*/  ISETP.GE.AND P1, PT, R3, R8.reuse, PT ;  /* 0x000000080300720c */ /* 0x080fe40003f26270 */
[----:B------:R-:W-:Y:S02]  /*0300*/  LEA.HI.X.SX32 R16, R19, RZ, 0x1, P4 ;  /* 0x000000ff13107211 */ /* 0x000fe400020f0eff */
[----:B------:R-:W-:Y:S02]  /*0310*/  LEA R4, P3, R5, UR4, 0x2 ;  /* 0x0000000405047c11 */ /* 0x000fe4000f8610ff */
[----:B------:R-:W-:Y:S02]  /*0320*/  LEA.HI.X R7, R7, UR5, R18, 0x2, P2 ;  /* 0x0000000507077c11 */ /* 0x000fe400090f1412 */
[----:B------:R-:W-:-:S02]  /*0330*/  ISETP.GE.AND P2, PT, R15, R8, PT ;  /* 0x000000080f00720c */ /* 0x000fc40003f46270 */
[C---:B------:R-:W-:Y:S01]  /*0340*/  SEL R9, R3.reuse, 0xffffffff, !P1 ;  /* 0xffffffff03097807 */ /* 0x040fe20004800000 */
[----:B------:R-:W-:Y:S01]  /*0350*/  VIADD R3, R3, 0x1000 ;  /* 0x0000100003037836 */ /* 0x000fe20000000000 */
[----:B------:R-:W-:Y:S02]  /*0360*/  LEA.HI.X R5, R5, UR5, R16, 0x2, P3 ;  /* 0x0000000505057c11 */ /* 0x000fe400098f1410 */
[-C--:B------:R-:W-:Y:S01]  /*0370*/  ISETP.GE.AND P1, PT, R17, R8.reuse, PT ;  /* 0x000000081100720c */ /* 0x080fe20003f26270 */
[----:B------:R0:W-:Y:S01]  /*0380*/  STG.E desc[UR10][R12.64], R9 ;  /* 0x000000090c007986 */ /* 0x0001e2000c10190a */
[----:B------:R-:W-:Y:S02]  /*0390*/  ISETP.GE.AND P3, PT, R19, R8, PT ;  /* 0x000000081300720c */ /* 0x000fe40003f66270 */
[----:B------:R-:W-:Y:S02]  /*03a0*/  SEL R15, R15, 0xffffffff, !P2 ;  /* 0xffffffff0f0f7807 */ /* 0x000fe40005000000 */
[----:B------:R-:W-:-:S02]  /*03b0*/  SEL R17, R17, 0xffffffff, !P1 ;  /* 0xffffffff11117807 */ /* 0x000fc40004800000 */
[----:B------:R-:W-:Y:S01]  /*03c0*/  SEL R19, R19, 0xffffffff, !P3 ;  /* 0xffffffff13137807 */ /* 0x000fe20005800000 */
[----:B------:R0:W-:Y:S01]  /*03d0*/  STG.E desc[UR10][R10.64], R15 ;  /* 0x0000000f0a007986 */ /* 0x0001e2000c10190a */
[----:B------:R-:W-:-:S03]  /*03e0*/  ISETP.GE.AND P1, PT, R3, R14, PT ;  /* 0x0000000e0300720c */ /* 0x000fc60003f26270 */
[----:B------:R0:W-:Y:S04]  /*03f0*/  STG.E desc[UR10][R6.64], R17 ;  /* 0x0000001106007986 */ /* 0x0001e8000c10190a */
[----:B------:R0:W-:Y:S06]  /*0400*/  STG.E desc[UR10][R4.64], R19 ;  /* 0x0000001304007986 */ /* 0x0001ec000c10190a */
[----:B------:R-:W-:Y:S05]  /*0410*/  @!P1 BRA `(.L_x_2304) ;  /* 0xfffffffc00789947 */ /* 0x000fea000383ffff */
.L_x_2303:
[----:B------:R-:W-:Y:S05]  /*0420*/  BSYNC B0 ;  /* 0x0000000000007941 */ /* 0x000fea0003800000 */
.L_x_2302:
[----:B0-----:R-:W-:Y:S01]  /*0430*/  IMAD.IADD R4, R0, 0x1, -R3 ;  /* 0x0000000100047824 */ /* 0x001fe200078e0a03 */
[----:B------:R-:W-:Y:S04]  /*0440*/  BSSY B0, `(.L_x_2305) ;  /* 0x0000015000007945 */ /* 0x000fe80003800000 */
[----:B------:R-:W-:-:S13]  /*0450*/  ISETP.GT.AND P1, PT, R4, 0x400, PT ;  /* 0x000004000400780c */ /* 0x000fda0003f24270 */
[----:B------:R-:W-:Y:S05]  /*0460*/  @!P1 BRA `(.L_x_2306) ;  /* 0x0000000000489947 */ /* 0x000fea0003800000 */
[C---:B------:R-:W-:Y:S01]  /*0470*/  VIADD R11, R3.reuse, 0x400 ;  /* 0x00000400030b7836 */ /* 0x040fe20000000000 */
[C---:B------:R-:W-:Y:S01]  /*0480*/  IADD3 R5, P1, R3.reuse, R2, RZ ;  /* 0x0000000203057210 */ /* 0x040fe20007f3e0ff */
[----:B------:R-:W-:Y:S01]  /*0490*/  ULDC.64 UR4, c[0x0][0x218] ;  /* 0x0000860000047ab9 */ /* 0x000fe20000000a00 */
[C---:B------:R-:W-:Y:S02]  /*04a0*/  ISETP.GE.AND P0, PT, R3.reuse, R8, PT ;  /* 0x000000080300720c */ /* 0x040fe40003f06270 */
[----:B------:R-:W-:Y:S02]  /*04b0*/  IADD3 R7, P3, R2, R11, RZ ;  /* 0x0000000b02077210 */ /* 0x000fe40007f7e0ff */
[----:B------:R-:W-:Y:S02]  /*04c0*/  LEA.HI.X.SX32 R12, R3, RZ, 0x1, P1 ;  /* 0x000000ff030c7211 */ /* 0x000fe400008f0eff */
[----:B------:R-:W-:Y:S02]  /*04d0*/  LEA R4, P2, R5, UR4, 0x2 ;  /* 0x0000000405047c11 */ /* 0x000fe4000f8410ff */
[----:B------:R-:W-:-:S02]  /*04e0*/  LEA.HI.X.SX32 R10, R11, RZ, 0x1, P3 ;  /* 0x000000ff0b0a7211 */ /* 0x000fc400018f0eff */
[----:B------:R-:W-:Y:S02]  /*04f0*/  LEA R6, P3, R7, UR4, 0x2 ;  /* 0x0000000407067c11 */ /* 0x000fe4000f8610ff */
[----:B------:R-:W-:Y:S02]  /*0500*/  ISETP.GE.AND P1, PT, R11, R8, PT ;  /* 0x000000080b00720c */ /* 0x000fe40003f26270 */
[----:B------:R-:W-:Y:S02]  /*0510*/  LEA.HI.X R5, R5, UR5, R12, 0x2, P2 ;  /* 0x0000000505057c11 */ /* 0x000fe400090f140c */
[C---:B--2---:R-:W-:Y:S01]  /*0520*/  SEL R9, R3.reuse, 0xffffffff, !P0 ;  /* 0xffffffff03097807 */ /* 0x044fe20004000000 */
[----:B------:R-:W-:Y:S01]  /*0530*/  VIADD R3, R3, 0x800 ;  /* 0x0000080003037836 */ /* 0x000fe20000000000 */
[----:B------:R-:W-:Y:S02]  /*0540*/  LEA.HI.X R7, R7, UR5, R10, 0x2, P3 ;  /* 0x0000000507077c11 */ /* 0x000fe400098f140a */
[----:B------:R-:W-:Y:S01]  /*0550*/  SEL R11, R11, 0xffffffff, !P1 ;  /* 0xffffffff0b0b7807 */ /* 0x000fe20004800000 */
[----:B------:R0:W-:Y:S01]  /*0560*/  STG.E desc[UR10][R4.64], R9 ;  /* 0x0000000904007986 */ /* 0x0001e2000c10190a */
[----:B------:R-:W-:-:S03]  /*0570*/  PLOP3.LUT P0, PT, PT, PT, PT, 0x8, 0x0 ;  /* 0x000000000000781c */ /* 0x000fc60003f0e170 */
[----:B------:R0:W-:Y:S10]  /*0580*/  STG.E desc[UR10][R6.64], R11 ;  /* 0x0000000b06007986 */ /* 0x0001f4000c10190a */
.L_x_2306:
[----:B------:R-:W-:Y:S05]  /*0590*/  BSYNC B0 ;  /* 0x0000000000007941 */ /* 0x000fea0003800000 */
.L_x_2305:
[----:B------:R-:W-:-:S13]  /*05a0*/  ISETP.LT.OR P0, PT, R3, R0, P0 ;  /* 0x000000000300720c */ /* 0x000fda0000701670 */
[----:B------:R-:W-:Y:S05]  /*05b0*/  @!P0 EXIT ;  /* 0x000000000000894d */ /* 0x000fea0003800000 */
[----:B------:R-:W-:Y:S01]  /*05c0*/  IADD3 R2, P0, R2, R3, RZ ;  /* 0x0000000302027210 */ /* 0x000fe20007f1e0ff */
[----:B------:R-:W-:-:S03]  /*05d0*/  ULDC.64 UR4, c[0x0][0x218] ;  /* 0x0000860000047ab9 */ /* 0x000fc60000000a00 */
[C---:B0-----:R-:W-:Y:S02]  /*05e0*/  LEA.HI.X.SX32 R5, R3.reuse, RZ, 0x1, P0 ;  /* 0x000000ff03057211 */ /* 0x041fe400000f0eff */
[C---:B------:R-:W-:Y:S02]  /*05f0*/  LEA R4, P1, R2.reuse, UR4, 0x2 ;  /* 0x0000000402047c11 */ /* 0x040fe4000f8210ff */
[C---:B------:R-:W-:Y:S02]  /*0600*/  ISETP.GE.AND P0, PT, R3.reuse, R8, PT ;  /* 0x000000080300720c */ /* 0x040fe40003f06270 */
[----:B------:R-:W-:Y:S02]  /*0610*/  LEA.HI.X R5, R2, UR5, R5, 0x2, P1 ;  /* 0x0000000502057c11 */ /* 0x000fe400088f1405 */
[----:B------:R-:W-:-:S05]  /*0620*/  SEL R3, R3, 0xffffffff, !P0 ;  /* 0xffffffff03037807 */ /* 0x000fca0004000000 */
[----:B------:R-:W-:Y:S01]  /*0630*/  STG.E desc[UR10][R4.64], R3 ;  /* 0x0000000304007986 */ /* 0x000fe2000c10190a */
[----:B------:R-:W-:Y:S05]  /*0640*/  EXIT ;  /* 0x000000000000794d */ /* 0x000fea0003800000 */
.L_x_2301:
[----:B------:R-:W1:Y:S01]  /*0650*/  S2UR UR4, SR_CgaCtaId ;  /* 0x00000000000479c3 */ /* 0x000e620000008800 */
[----:B------:R-:W-:Y:S01]  /*0660*/  SHF.R.S32.HI R5, RZ, 0x1f, R8 ;  /* 0x0000001fff057819 */ /* 0x000fe20000011408 */
[C---:B0-----:R-:W-:Y:S01]  /*0670*/  IMAD.SHL.U32 R0, R3.reuse, 0x4, RZ ;  /* 0x0000000403007824 */ /* 0x041fe200078e00ff */
[----:B------:R-:W-:Y:S01]  /*0680*/  ISETP.GT.AND P1, PT, R3, 0x100, PT ;  /* 0x000001000300780c */ /* 0x000fe20003f24270 */
[----:B------:R-:W-:Y:S01]  /*0690*/  UMOV UR6, 0x400 ;  /* 0x0000040000067882 */ /* 0x000fe20000000000 */
[----:B------:R-:W-:Y:S01]  /*06a0*/  LEA.HI R10, R5, R8, RZ, 0x2 ;  /* 0x00000008050a7211 */ /* 0x000fe200078f10ff */
[----:B------:R-:W-:Y:S01]  /*06b0*/  IMAD.MOV.U32 R5, RZ, RZ, R0 ;  /* 0x000000ffff057224 */ /* 0x000fe200078e0000 */
[----:B------:R-:W-:Y:S02]  /*06c0*/  BSSY B0, `(.L_x_2307) ;  /* 0x000006d000007945 */ /* 0x000fe40003800000 */
[----:B------:R-:W-:-:S04]  /*06d0*/  LOP3.LUT R10, R10, 0xfffffffc, RZ, 0xc0, !PT ;  /* 0xfffffffc0a0a7812 */ /* 0x000fc800078ec0ff */
[----:B------:R-:W-:Y:S01]  /*06e0*/  ISETP.GE.AND P3, PT, R5, R10, PT ;  /* 0x0000000a0500720c */ /* 0x000fe20003f66270 */
[----:B-1----:R-:W-:-:S03]  /*06f0*/  ULEA UR6, UR4, UR6, 0x18 ;  /* 0x0000000604067291 */ /* 0x002fc6000f8ec03f */
[----:B------:R-:W-:-:S06]  /*0700*/  ULDC.64 UR4, c[0x0][0x210] ;  /* 0x0000840000047ab9 */ /* 0x000fcc0000000a00 */
[----:B------:R0:W-:Y:S01]  /*0710*/  @!P1 STS [R0+UR6], RZ ;  /* 0x000000ff00009988 */ /* 0x0001e20008000806 */
[----:B------:R-:W-:Y:S06]  /*0720*/  BAR.SYNC.DEFER_BLOCKING 0x0 ;  /* 0x0000000000007b1d */ /* 0x000fec0000010000 */
[----:B------:R-:W-:Y:S05]  /*0730*/  @P3 BRA `(.L_x_2308) ;  /* 0x0000000400943947 */ /* 0x000fea0003800000 */
[----:B--2---:R-:W-:-:S07]  /*0740*/  IMAD.MOV.U32 R9, RZ, RZ, R5 ;  /* 0x000000ffff097224 */ /* 0x004fce00078e0005 */
.L_x_2309:
[----:B---3--:R-:W-:-:S04]  /*0750*/  IADD3 R7, P0, R2, R9, RZ ;  /* 0x0000000902077210 */ /* 0x008fc80007f1e0ff */
[----:B------:R-:W-:Y:S02]  /*0760*/  LEA.HI.X.SX32 R12, R9, RZ, 0x1, P0 ;  /* 0x000000ff090c7211 */ /* 0x000fe400000f0eff */
[----:B------:R-:W-:-:S04]  /*0770*/  LEA R6, P0, R7, UR4, 0x2 ;  /* 0x0000000407067c11 */ /* 0x000fc8000f8010ff */
[----:B------:R-:W-:-:S05]  /*0780*/  LEA.HI.X R7, R7, UR5, R12, 0x2, P0 ;  /* 0x0000000507077c11 */ /* 0x000fca00080f140c */
[----:B------:R-:W2:Y:S04]  /*0790*/  LDG.E.CONSTANT R11, desc[UR10][R6.64] ;  /* 0x0000000a060b7981 */ /* 0x000ea8000c1e9900 */
[----:B------:R-:W3:Y:S04]  /*07a0*/  LDG.E.CONSTANT R12, desc[UR10][R6.64+0x4] ;  /* 0x0000040a060c7981 */ /* 0x000ee8000c1e9900 */
[----:B------:R-:W4:Y:S04]  /*07b0*/  LDG.E.CONSTANT R13, desc[UR10][R6.64+0x8] ;  /* 0x0000080a060d7981 */ /* 0x000f28000c1e9900 */
[----:B------:R-:W5:Y:S01]  /*07c0*/  LDG.E.CONSTANT R14, desc[UR10][R6.64+0xc] ;  /* 0x00000c0a060e7981 */ /* 0x000f62000c1e9900 */
[----:B--2---:R-:W1:Y:S08]  /*07d0*/  F2F.F16.F32 R11, R11 ;  /* 0x0000000b000b7304 */ /* 0x004e700000200800 */
[----:B---3--:R2:W3:Y:S01]  /*07e0*/  F2F.F16.F32 R15, R12 ;  /* 0x0000000c000f7304 */ /* 0x0084e20000200800 */
[----:B-1----:R-:W-:-:S07]  /*07f0*/  PRMT R18, R11, 0x9910, RZ ;  /* 0x000099100b127816 */ /* 0x002fce00000000ff */
[----:B----4-:R1:W4:Y:S01]  /*0800*/  F2F.F16.F32 R16, R13 ;  /* 0x0000000d00107304 */ /* 0x0103220000200800 */
[----:B--2---:R-:W-:Y:S02]  /*0810*/  LOP3.LUT R12, RZ, R11, RZ, 0x33, !PT ;  /* 0x0000000bff0c7212 */ /* 0x004fe400078e33ff */
[----:B------:R-:W-:Y:S02]  /*0820*/  ISETP.GE.AND P0, PT, R18, RZ, PT ;  /* 0x000000ff1200720c */ /* 0x000fe40003f06270 */
[----:B---3--:R-:W-:-:S03]  /*0830*/  PRMT R19, R15, 0x9910, RZ ;  /* 0x000099100f137816 */ /* 0x008fc600000000ff */
[----:B-----5:R2:W3:Y:S01]  /*0840*/  F2F.F16.F32 R17, R14 ;  /* 0x0000000e00117304 */ /* 0x0204e20000200800 */
[----:B-1----:R-:W-:Y:S02]  /*0850*/  LOP3.LUT R13, RZ, R15, RZ, 0x33, !PT ;  /* 0x0000000fff0d7212 */ /* 0x002fe400078e33ff */
[----:B------:R-:W-:Y:S02]  /*0860*/  ISETP.GE.AND P2, PT, R19, RZ, PT ;  /* 0x000000ff1300720c */ /* 0x000fe40003f46270 */
[----:B----4-:R-:W-:-:S03]  /*0870*/  PRMT R20, R16, 0x9910, RZ ;  /* 0x0000991010147816 */ /* 0x010fc600000000ff */
[----:B------:R-:W-:Y:S02]  /*0880*/  @P0 LOP3.LUT R12, R11, 0x8000, RZ, 0xfc, !PT ;  /* 0x000080000b0c0812 */ /* 0x000fe400078efcff */
[----:B------:R-:W-:Y:S02]  /*0890*/  ISETP.GE.AND P4, PT, R20, RZ, PT ;  /* 0x000000ff1400720c */ /* 0x000fe40003f86270 */
[----:B--2---:R-:W-:Y:S02]  /*08a0*/  LOP3.LUT R14, RZ, R16, RZ, 0x33, !PT ;  /* 0x00000010ff0e7212 */ /* 0x004fe400078e33ff */
[----:B---3--:R-:W-:Y:S02]  /*08b0*/  PRMT R21, R17, 0x9910, RZ ;  /* 0x0000991011157816 */ /* 0x008fe400000000ff */
[----:B------:R-:W-:Y:S01]  /*08c0*/  @P2 LOP3.LUT R13, R15, 0x8000, RZ, 0xfc, !PT ;  /* 0x000080000f0d2812 */ /* 0x000fe200078efcff */
[----:B------:R-:W-:Y:S01]  /*08d0*/  VIADD R15, R9, 0x1000 ;  /* 0x00001000090f7836 */ /* 0x000fe20000000000 */
[----:B------:R-:W-:-:S02]  /*08e0*/  ISETP.GE.AND P5, PT, R21, RZ, PT ;  /* 0x000000ff1500720c */ /* 0x000fc40003fa6270 */
[----:B------:R-:W-:Y:S02]  /*08f0*/  LOP3.LUT R18, RZ, R17, RZ, 0x33, !PT ;  /* 0x00000011ff127212 */ /* 0x000fe400078e33ff */
[----:B------:R-:W-:Y:S02]  /*0900*/  LOP3.LUT R11, R12, 0xffff, RZ, 0xc0, !PT ;  /* 0x0000ffff0c0b7812 */ /* 0x000fe400078ec0ff */
[----:B------:R-:W-:Y:S02]  /*0910*/  @P4 LOP3.LUT R14, R16, 0x8000, RZ, 0xfc, !PT ;  /* 0x00008000100e4812 */ /* 0x000fe400078efcff */
[----:B------:R-:W-:Y:S02]  /*0920*/  LOP3.LUT R12, R13, 0xffff, RZ, 0xc0, !PT ;  /* 0x0000ffff0d0c7812 */ /* 0x000fe400078ec0ff */
[----:B------:R-:W-:Y:S02]  /*0930*/  LOP3.LUT R13, R14, 0xffff, RZ, 0xc0, !PT ;  /* 0x0000ffff0e0d7812 */ /* 0x000fe400078ec0ff */
[----:B------:R-:W-:-:S02]  /*0940*/  SHF.R.U32.HI R11, RZ, 0x8, R11 ;  /* 0x00000008ff0b7819 */ /* 0x000fc4000001160b */
[----:B------:R-:W-:Y:S02]  /*0950*/  @P5 LOP3.LUT R18, R17, 0x8000, RZ, 0xfc, !PT ;  /* 0x0000800011125812 */ /* 0x000fe400078efcff */
[----:B------:R-:W-:Y:S02]  /*0960*/  SHF.R.U32.HI R12, RZ, 0x8, R12 ;  /* 0x00000008ff0c7819 */ /* 0x000fe4000001160c */
[----:B------:R-:W-:Y:S02]  /*0970*/  LOP3.LUT R14, R18, 0xffff, RZ, 0xc0, !PT ;  /* 0x0000ffff120e7812 */ /* 0x000fe400078ec0ff */
[----:B------:R-:W-:Y:S02]  /*0980*/  SHF.R.U32.HI R13, RZ, 0x8, R13 ;  /* 0x00000008ff0d7819 */ /* 0x000fe4000001160d */
[----:B------:R-:W-:Y:S02]  /*0990*/  SHF.R.U32.HI R14, RZ, 0x8, R14 ;  /* 0x00000008ff0e7819 */ /* 0x000fe4000001160e */
[----:B------:R-:W-:-:S02]  /*09a0*/  LOP3.LUT R11, R11, 0xffff, RZ, 0xc0, !PT ;  /* 0x0000ffff0b0b7812 */ /* 0x000fc400078ec0ff */
[----:B------:R-:W-:Y:S02]  /*09b0*/  ISETP.GE.AND P0, PT, R15, R10, PT ;  /* 0x0000000a0f00720c */ /* 0x000fe40003f06270 */
[----:B------:R-:W-:Y:S02]  /*09c0*/  LOP3.LUT R12, R12, 0xffff, RZ, 0xc0, !PT ;  /* 0x0000ffff0c0c7812 */ /* 0x000fe400078ec0ff */
[----:B------:R-:W-:Y:S02]  /*09d0*/  LOP3.LUT R13, R13, 0xffff, RZ, 0xc0, !PT ;  /* 0x0000ffff0d0d7812 */ /* 0x000fe400078ec0ff */
[----:B------:R-:W-:Y:S02]  /*09e0*/  LOP3.LUT R14, R14, 0xffff, RZ, 0xc0, !PT ;  /* 0x0000ffff0e0e7812 */ /* 0x000fe400078ec0ff */
[----:B------:R-:W-:Y:S02]  /*09f0*/  LEA R11, R11, UR6, 0x2 ;  /* 0x000000060b0b7c11 */ /* 0x000fe4000f8e10ff */
[----:B------:R-:W-:-:S02]  /*0a00*/  LEA R12, R12, UR6, 0x2 ;  /* 0x000000060c0c7c11 */ /* 0x000fc4000f8e10ff */
[----:B------:R-:W-:Y:S01]  /*0a10*/  LEA R13, R13, UR6, 0x2 ;  /* 0x000000060d0d7c11 */ /* 0x000fe2000f8e10ff */
[----:B------:R1:W-:Y:S01]  /*0a20*/  ATOMS.POPC.INC.32 RZ, [R11+URZ] ;  /* 0x000000000bff7f8c */ /* 0x0003e2000d80003f */
[----:B------:R-:W-:-:S03]  /*0a30*/  LEA R14, R14, UR6, 0x2 ;  /* 0x000000060e0e7c11 */ /* 0x000fc6000f8e10ff */
[----:B------:R1:W-:Y:S04]  /*0a40*/  ATOMS.POPC.INC.32 RZ, [R12+URZ] ;  /* 0x000000000cff7f8c */ /* 0x0003e8000d80003f */
[----:B------:R1:W-:Y:S04]  /*0a50*/  ATOMS.POPC.INC.32 RZ, [R13+URZ] ;  /* 0x000000000dff7f8c */ /* 0x0003e8000d80003f */
[----:B------:R1:W-:Y:S01]  /*0a60*/  ATOMS.POPC.INC.32 RZ, [R14+URZ] ;  /* 0x000000000eff7f8c */ /* 0x0003e2000d80003f */
[----:B------:R-:W-:Y:S05]  /*0a70*/  @P0 BRA `(.L_x_2308) ;  /* 0x0000000000c40947 */ /* 0x000fea0003800000 */
[----:B-1----:R-:W2:Y:S04]  /*0a80*/  LDG.E.CONSTANT R13, desc[UR10][R6.64+0x4008] ;  /* 0x0040080a060d7981 */ /* 0x002ea8000c1e9900 */
[----:B------:R-:W3:Y:S04]  /*0a90*/  LDG.E.CONSTANT R14, desc[UR10][R6.64+0x400c] ;  /* 0x00400c0a060e7981 */ /* 0x000ee8000c1e9900 */
[----:B------:R-:W4:Y:S04]  /*0aa0*/  LDG.E.CONSTANT R11, desc[UR10][R6.64+0x4000] ;  /* 0x0040000a060b7981 */ /* 0x000f28000c1e9900 */
[----:B------:R-:W5:Y:S01]  /*0ab0*/  LDG.E.CONSTANT R12, desc[UR10][R6.64+0x4004] ;  /* 0x0040040a060c7981 */ /* 0x000f62000c1e9900 */
[----:B------:R-:W-:Y:S01]  /*0ac0*/  VIADD R9, R9, 0x2000 ;  /* 0x0000200009097836 */ /* 0x000fe20000000000 */
[----:B--2---:R-:W1:Y:S08]  /*0ad0*/  F2F.F16.F32 R13, R13 ;  /* 0x0000000d000d7304 */ /* 0x004e700000200800 */
[----:B---3--:R-:W2:Y:S08]  /*0ae0*/  F2F.F16.F32 R15, R14 ;  /* 0x0000000e000f7304 */ /* 0x008eb00000200800 */
[----:B----4-:R-:W3:Y:S08]  /*0af0*/  F2F.F16.F32 R11, R11 ;  /* 0x0000000b000b7304 */ /* 0x010ef00000200800 */
[----:B-----5:R-:W4:Y:S01]  /*0b00*/  F2F.F16.F32 R12, R12 ;  /* 0x0000000c000c7304 */ /* 0x020f220000200800 */
[----:B-1----:R-:W-:-:S02]  /*0b10*/  PRMT R18, R13, 0x9910, RZ ;  /* 0x000099100d127816 */ /* 0x002fc400000000ff */
[----:B--2---:R-:W-:-:S03]  /*0b20*/  PRMT R19, R15, 0x9910, RZ ;  /* 0x000099100f137816 */ /* 0x004fc600000000ff */
[----:B------:R-:W-:Y:S01]  /*0b30*/  IMAD.MOV.U32 R6, RZ, RZ, R18 ;  /* 0x000000ffff067224 */ /* 0x000fe200078e0012 */
[----:B---3--:R-:W-:Y:S01]  /*0b40*/  PRMT R16, R11, 0x9910, RZ ;  /* 0x000099100b107816 */ /* 0x008fe200000000ff */
[----:B------:R-:W-:-:S03]  /*0b50*/  IMAD.MOV.U32 R7, RZ, RZ, R19 ;  /* 0x000000ffff077224 */ /* 0x000fc600078e0013 */
[----:B------:R-:W-:Y:S02]  /*0b60*/  ISETP.GE.AND P0, PT, R16, RZ, PT ;  /* 0x000000ff1000720c */ /* 0x000fe40003f06270 */
[----:B----4-:R-:W-:Y:S02]  /*0b70*/  PRMT R17, R12, 0x9910, RZ ;  /* 0x000099100c117816 */ /* 0x010fe400000000ff */
[----:B------:R-:W-:Y:S02]  /*0b80*/  ISETP.GE.AND P4, PT, R6, RZ, PT ;  /* 0x000000ff0600720c */ /* 0x000fe40003f86270 */
[----:B------:R-:W-:Y:S02]  /*0b90*/  ISETP.GE.AND P2, PT, R17, RZ, PT ;  /* 0x000000ff1100720c */ /* 0x000fe40003f46270 */
[----:B------:R-:W-:Y:S02]  /*0ba0*/  ISETP.GE.AND P5, PT, R7, RZ, PT ;  /* 0x000000ff0700720c */ /* 0x000fe40003fa6270 */
[----:B------:R-:W-:-:S02]  /*0bb0*/  LOP3.LUT R6, RZ, R11, RZ, 0x33, !PT ;  /* 0x0000000bff067212 */ /* 0x000fc400078e33ff */
[----:B------:R-:W-:Y:S02]  /*0bc0*/  LOP3.LUT R7, RZ, R12, RZ, 0x33, !PT ;  /* 0x0000000cff077212 */ /* 0x000fe400078e33ff */
[----:B------:R-:W-:Y:S02]  /*0bd0*/  @P0 LOP3.LUT R6, R11, 0x8000, RZ, 0xfc, !PT ;  /* 0x000080000b060812 */ /* 0x000fe400078efcff */
[----:B------:R-:W-:Y:S02]  /*0be0*/  LOP3.LUT R14, RZ, R13, RZ, 0x33, !PT ;  /* 0x0000000dff0e7212 */ /* 0x000fe400078e33ff */
[----:B------:R-:W-:Y:S02]  /*0bf0*/  LOP3.LUT R16, RZ, R15, RZ, 0x33, !PT ;  /* 0x0000000fff107212 */ /* 0x000fe400078e33ff */
[----:B------:R-:W-:Y:S02]  /*0c00*/  @P2 LOP3.LUT R7, R12, 0x8000, RZ, 0xfc, !PT ;  /* 0x000080000c072812 */ /* 0x000fe400078efcff */
[----:B------:R-:W-:-:S02]  /*0c10*/  @P4 LOP3.LUT R14, R13, 0x8000, RZ, 0xfc, !PT ;  /* 0x000080000d0e4812 */ /* 0x000fc400078efcff */
[----:B------:R-:W-:Y:S02]  /*0c20*/  @P5 LOP3.LUT R16, R15, 0x8000, RZ, 0xfc, !PT ;  /* 0x000080000f105812 */ /* 0x000fe400078efcff */
[----:B------:R-:W-:Y:S02]  /*0c30*/  LOP3.LUT R6, R6, 0xffff, RZ, 0xc0, !PT ;  /* 0x0000ffff06067812 */ /* 0x000fe400078ec0ff */
[----:B------:R-:W-:Y:S02]  /*0c40*/  LOP3.LUT R7, R7, 0xffff, RZ, 0xc0, !PT ;  /* 0x0000ffff07077812 */ /* 0x000fe400078ec0ff */
[----:B------:R-:W-:Y:S02]  /*0c50*/  LOP3.LUT R11, R14, 0xffff, RZ, 0xc0, !PT ;  /* 0x0000ffff0e0b7812 */ /* 0x000fe400078ec0ff */
[----:B------:R-:W-:Y:S02]  /*0c60*/  LOP3.LUT R12, R16, 0xffff, RZ, 0xc0, !PT ;  /* 0x0000ffff100c7812 */ /* 0x000fe400078ec0ff */
[----:B------:R-:W-:-:S02]  /*0c70*/  SHF.R.U32.HI R6, RZ, 0x8, R6 ;  /* 0x00000008ff067819 */ /* 0x000fc40000011606 */
[----:B------:R-:W-:Y:S02]  /*0c80*/  SHF.R.U32.HI R7, RZ, 0x8, R7 ;  /* 0x00000008ff077819 */ /* 0x000fe40000011607 */
[----:B------:R-:W-:Y:S02]  /*0c90*/  SHF.R.U32.HI R11, RZ, 0x8, R11 ;  /* 0x00000008ff0b7819 */ /* 0x000fe4000001160b */
[----:B------:R-:W-:Y:S02]  /*0ca0*/  SHF.R.U32.HI R12, RZ, 0x8, R12 ;  /* 0x00000008ff0c7819 */ /* 0x000fe4000001160c */
[----:B------:R-:W-:Y:S02]  /*0cb0*/  LOP3.LUT R6, R6, 0xffff, RZ, 0xc0, !PT ;  /* 0x0000ffff06067812 */ /* 0x000fe400078ec0ff */
[----:B------:R-:W-:Y:S02]  /*0cc0*/  ISETP.GE.AND P0, PT, R9, R10, PT ;  /* 0x0000000a0900720c */ /* 0x000fe40003f06270 */
[----:B------:R-:W-:-:S02]  /*0cd0*/  LOP3.LUT R7, R7, 0xffff, RZ, 0xc0, !PT ;  /* 0x0000ffff07077812 */ /* 0x000fc400078ec0ff */
[----:B------:R-:W-:Y:S02]  /*0ce0*/  LOP3.LUT R11, R11, 0xffff, RZ, 0xc0, !PT ;  /* 0x0000ffff0b0b7812 */ /* 0x000fe400078ec0ff */
[----:B------:R-:W-:Y:S02]  /*0cf0*/  LOP3.LUT R12, R12, 0xffff, RZ, 0xc0, !PT ;  /* 0x0000ffff0c0c7812 */ /* 0x000fe400078ec0ff */
[----:B------:R-:W-:Y:S02]  /*0d00*/  LEA R6, R6, UR6, 0x2 ;  /* 0x0000000606067c11 */ /* 0x000fe4000f8e10ff */
[----:B------:R-:W-:Y:S02]  /*0d10*/  LEA R7, R7, UR6, 0x2 ;  /* 0x0000000607077c11 */ /* 0x000fe4000f8e10ff */
[----:B------:R-:W-:Y:S01]  /*0d20*/  LEA R11, R11, UR6, 0x2 ;  /* 0x000000060b0b7c11 */ /* 0x000fe2000f8e10ff */
[----:B------:R3:W-:Y:S01]  /*0d30*/  ATOMS.POPC.INC.32 RZ, [R6+URZ] ;  /* 0x0000000006ff7f8c */ /* 0x0007e2000d80003f */
[----:B------:R-:W-:-:S03]  /*0d40*/  LEA R12, R12, UR6, 0x2 ;  /* 0x000000060c0c7c11 */ /* 0x000fc6000f8e10ff */
[----:B------:R3:W-:Y:S04]  /*0d50*/  ATOMS.POPC.INC.32 RZ, [R7+URZ] ;  /* 0x0000000007ff7f8c */ /* 0x0007e8000d80003f */
[----:B------:R3:W-:Y:S04]  /*0d60*/  ATOMS.POPC.INC.32 RZ, [R11+URZ] ;  /* 0x000000000bff7f8c */ /* 0x0007e8000d80003f */
[----:B------:R3:W-:Y:S01]  /*0d70*/  ATOMS.POPC.INC.32 RZ, [R12+URZ] ;  /* 0x000000000cff7f8c */ /* 0x0007e2000d80003f */
[----:B------:R-:W-:Y:S05]  /*0d80*/  @!P0 BRA `(.L_x_2309) ;  /* 0xfffffff800708947 */ /* 0x000fea000383ffff */
.L_x_2308:
[----:B------:R-:W-:Y:S05]  /*0d90*/  BSYNC B0 ;  /* 0x0000000000007941 */ /* 0x000fea0003800000 */
.L_x_2307:
[C---:B--2---:R-:W-:Y:S01]  /*0da0*/  IMAD.IADD R9, R3.reuse, 0x1, R10 ;  /* 0x0000000103097824 */ /* 0x044fe200078e020a */
[----:B------:R-:W-:Y:S01]  /*0db0*/  ULDC.64 UR4, c[0x0][0x210] ;  /* 0x0000840000047ab9 */ /* 0x000fe20000000a00 */
[----:B------:R-:W-:Y:S01]  /*0dc0*/  BSSY B0, `(.L_x_2310) ;  /* 0x0000017000007945 */ /* 0x000fe20003800000 */
[----:B------:R-:W-:Y:S02]  /*0dd0*/  ISETP.GT.AND P0, PT, R3, 0xff, PT ;  /* 0x000000ff0300780c */ /* 0x000fe40003f04270 */
[----:B------:R-:W-:-:S13]  /*0de0*/  ISETP.GE.AND P2, PT, R9, R8, PT ;  /* 0x000000080900720c */ /* 0x000fda0003f46270 */
[----:B------:R-:W-:Y:S05]  /*0df0*/  @P2 BRA `(.L_x_2311) ;  /* 0x00000000004c2947 */ /* 0x000fea0003800000 */
[----:B-1-3--:R-:W-:-:S07]  /*0e00*/  IMAD.MOV.U32 R11, RZ, RZ, R9 ;  /* 0x000000ffff0b7224 */ /* 0x00afce00078e0009 */
.L_x_2312:
[----:B------:R-:W-:-:S04]  /*0e10*/  IADD3 R7, P4, R2, R11, RZ ;  /* 0x0000000b02077210 */ /* 0x000fc80007f9e0ff */
[----:B--2---:R-:W-:Y:S02]  /*0e20*/  LEA.HI.X.SX32 R12, R11, RZ, 0x1, P4 ;  /* 0x000000ff0b0c7211 */ /* 0x004fe400020f0eff */
[----:B------:R-:W-:-:S04]  /*0e30*/  LEA R6, P4, R7, UR4, 0x2 ;  /* 0x0000000407067c11 */ /* 0x000fc8000f8810ff */
[----:B------:R-:W-:-:S05]  /*0e40*/  LEA.HI.X R7, R7, UR5, R12, 0x2, P4 ;  /* 0x0000000507077c11 */ /* 0x000fca000a0f140c */
[----:B------:R-:W2:Y:S01]  /*0e50*/  LDG.E.CONSTANT R6, desc[UR10][R6.64] ;  /* 0x0000000a06067981 */ /* 0x000ea2000c1e9900 */
[----:B------:R-:W-:Y:S01]  /*0e60*/  VIADD R11, R11, 0x400 ;  /* 0x000004000b0b7836 */ /* 0x000fe20000000000 */
[----:B--2---:R-:W1:Y:S02]  /*0e70*/  F2F.F16.F32 R12, R6 ;  /* 0x00000006000c7304 */ /* 0x004e640000200800 */
[----:B-1----:R-:W-:-:S04]  /*0e80*/  PRMT R13, R12, 0x9910, RZ ;  /* 0x000099100c0d7816 */ /* 0x002fc800000000ff */
[----:B------:R-:W-:Y:S02]  /*0e90*/  ISETP.GE.AND P4, PT, R13, RZ, PT ;  /* 0x000000ff0d00720c */ /* 0x000fe40003f86270 */
[----:B------:R-:W-:-:S11]  /*0ea0*/  LOP3.LUT R13, RZ, R12, RZ, 0x33, !PT ;  /* 0x0000000cff0d7212 */ /* 0x000fd600078e33ff */
[----:B------:R-:W-:Y:S02]  /*0eb0*/  @P4 LOP3.LUT R13, R12, 0x8000, RZ, 0xfc, !PT ;  /* 0x000080000c0d4812 */ /* 0x000fe400078efcff */
[----:B------:R-:W-:Y:S02]  /*0ec0*/  ISETP.GE.AND P4, PT, R11, R8, PT ;  /* 0x000000080b00720c */ /* 0x000fe40003f86270 */
[----:B------:R-:W-:-:S04]  /*0ed0*/  LOP3.LUT R12, R13, 0xffff, RZ, 0xc0, !PT ;  /* 0x0000ffff0d0c7812 */ /* 0x000fc800078ec0ff */
[----:B------:R-:W-:-:S04]  /*0ee0*/  SHF.R.U32.HI R12, RZ, 0x8, R12 ;  /* 0x00000008ff0c7819 */ /* 0x000fc8000001160c */
[----:B------:R-:W-:-:S04]  /*0ef0*/  LOP3.LUT R12, R12, 0xffff, RZ, 0xc0, !PT ;  /* 0x0000ffff0c0c7812 */ /* 0x000fc800078ec0ff */
[----:B------:R-:W-:-:S05]  /*0f00*/  LEA R12, R12, UR6, 0x2 ;  /* 0x000000060c0c7c11 */ /* 0x000fca000f8e10ff */
[----:B------:R2:W-:Y:S01]  /*0f10*/  ATOMS.POPC.INC.32 RZ, [R12+URZ] ;  /* 0x000000000cff7f8c */ /* 0x0005e2000d80003f */
[----:B------:R-:W-:Y:S05]  /*0f20*/  @!P4 BRA `(.L_x_2312) ;  /* 0xfffffffc00b8c947 */ /* 0x000fea000383ffff */
.L_x_2311:
[----:B------:R-:W-:Y:S05]  /*0f30*/  BSYNC B0 ;  /* 0x0000000000007941 */ /* 0x000fea0003800000 */
.L_x_2310:
[----:B------:R-:W-:Y:S06]  /*0f40*/  BAR.SYNC.DEFER_BLOCKING 0x0 ;  /* 0x0000000000007b1d */ /* 0x000fec0000010000 */
[----:B------:R-:W-:Y:S04]  /*0f50*/  BSSY B0, `(.L_x_2313) ;  /* 0x0000007000007945 */ /* 0x000fe80003800000 */
[----:B------:R-:W-:Y:S05]  /*0f60*/  @P0 BRA `(.L_x_2314) ;  /* 0x0000000000140947 */ /* 0x000fea0003800000 */
[----:B------:R-:W-:Y:S01]  /*0f70*/  ISETP.NE.AND P4, PT, R3, 0xff, PT ;  /* 0x000000ff0300780c */ /* 0x000fe20003f85270 */
[----:B---3--:R-:W-:-:S12]  /*0f80*/  LDS R7, [R0+UR6] ;  /* 0x0000000600077984 */ /* 0x008fd80008000800 */
[----:B------:R-:W3:Y:S02]  /*0f90*/  @P4 LDS R6, [R0+UR6+0x4] ;  /* 0x0000040600064984 */ /* 0x000ee40008000800 */
[----:B---3--:R-:W-:-:S05]  /*0fa0*/  @P4 IMAD.IADD R7, R7, 0x1, R6 ;  /* 0x0000000107074824 */ /* 0x008fca00078e0206 */
[----:B------:R4:W-:Y:S02]  /*0fb0*/  STS [R0+UR6+0x600], R7 ;  /* 0x0006000700007988 */ /* 0x0009e40008000806 */
.L_x_2314:
[----:B------:R-:W-:Y:S05]  /*0fc0*/  BSYNC B0 ;  /* 0x0000000000007941 */ /* 0x000fea0003800000 */
.L_x_2313:
[----:B------:R-:W-:Y:S06]  /*0fd0*/  BAR.SYNC.DEFER_BLOCKING 0x0 ;  /* 0x0000000000007b1d */ /* 0x000fec0000010000 */
[----:B------:R-:W-:Y:S04]  /*0fe0*/  BSSY B0, `(.L_x_2315) ;  /* 0x0000007000007945 */ /* 0x000fe80003800000 */
[----:B------:R-:W-:Y:S05]  /*0ff0*/  @P0 BRA `(.L_x_2316) ;  /* 0x0000000000140947 */ /* 0x000fea0003800000 */
[----:B------:R-:W-:Y:S01]  /*1000*/  ISETP.GT.AND P4, PT, R3, 0xfd, PT ;  /* 0x000000fd0300780c */ /* 0x000fe20003f84270 */
[----:B---34-:R-:W-:-:S12]  /*1010*/  LDS R7, [R0+UR6+0x600] ;  /* 0x0006000600077984 */ /* 0x018fd80008000800 */
[----:B------:R-:W3:Y:S02]  /*1020*/  @!P4 LDS R6, [R0+UR6+0x608] ;  /* 0x000608060006c984 */ /* 0x000ee40008000800 */
[----:B---3--:R-:W-:-:S05]  /*1030*/  @!P4 IMAD.IADD R7, R7, 0x1, R6 ;  /* 0x000000010707c824 */ /* 0x008fca00078e0206 */
[----:B------:R3:W-:Y:S02]  /*1040*/  STS [R0+UR6], R7 ;  /* 0x0000000700007988 */ /* 0x0007e40008000806 */
.L_x_2316:
[----:B------:R-:W-:Y:S05]  /*1050*/  BSYNC B0 ;  /* 0x0000000000007941 */ /* 0x000fea0003800000 */
.L_x_2315:
[----:B------:R-:W-:Y:S06]  /*1060*/  BAR.SYNC.DEFER_BLOCKING 0x0 ;  /* 0x0000000000007b1d */ /* 0x000fec0000010000 */
[----:B------:R-:W-:Y:S04]  /*1070*/  BSSY B0, `(.L_x_2317) ;  /* 0x0000007000007945 */ /* 0x000fe80003800000 */
[----:B------:R-:W-:Y:S05]  /*1080*/  @P0 BRA `(.L_x_2318) ;  /* 0x0000000000140947 */ /* 0x000fea0003800000 */
[----:B------:R-:W-:Y:S01]  /*1090*/  ISETP.GT.AND P4, PT, R3, 0xfb, PT ;  /* 0x000000fb0300780c */ /* 0x000fe20003f84270 */
[----:B---34-:R-:W-:-:S12]  /*10a0*/  LDS R7, [R0+UR6] ;  /* 0x0000000600077984 */ /* 0x018fd80008000800 */
[----:B------:R-:W3:Y:S02]  /*10b0*/  @!P4 LDS R6, [R0+UR6+0x10] ;  /* 0x000010060006c984 */ /* 0x000ee40008000800 */
[----:B---3--:R-:W-:-:S05]  /*10c0*/  @!P4 IMAD.IADD R7, R7, 0x1, R6 ;  /* 0x000000010707c824 */ /* 0x008fca00078e0206 */
[----:B------:R3:W-:Y:S02]  /*10d0*/  STS [R0+UR6+0x600], R7 ;  /* 0x0006000700007988 */ /* 0x0007e40008000806 */
.L_x_2318:
[----:B------:R-:W-:Y:S05]  /*10e0*/  BSYNC B0 ;  /* 0x0000000000007941 */ /* 0x000fea0003800000 */
.L_x_2317:
        /* <DEDUP_REMOVED lines=8> */
.L_x_2320:
[----:B------:R-:W-:Y:S05]  /*1170*/  BSYNC B0 ;  /* 0x0000000000007941 */ /* 0x000fea0003800000 */
.L_x_2319:
        /* <DEDUP_REMOVED lines=8> */
.L_x_2322:
[----:B------:R-:W-:Y:S05]  /*1200*/  BSYNC B0 ;  /* 0x0000000000007941 */ /* 0x000fea0003800000 */
.L_x_2321:
        /* <DEDUP_REMOVED lines=8> */
.L_x_2324:
[----:B------:R-:W-:Y:S05]  /*1290*/  BSYNC B0 ;  /* 0x0000000000007941 */ /* 0x000fea0003800000 */
.L_x_2323:
        /* <DEDUP_REMOVED lines=8> */
.L_x_2326:
[----:B------:R-:W-:Y:S05]  /*1320*/  BSYNC B0 ;  /* 0x0000000000007941 */ /* 0x000fea0003800000 */
.L_x_2325:
        /* <DEDUP_REMOVED lines=8> */
.L_x_2328:
[----:B------:R-:W-:Y:S05]  /*13b0*/  BSYNC B0 ;  /* 0x0000000000007941 */ /* 0x000fea0003800000 */
.L_x_2327:
[----:B------:R-:W-:Y:S06]  /*13c0*/  BAR.SYNC.DEFER_BLOCKING 0x0 ;  /* 0x0000000000007b1d */ /* 0x000fec0000010000 */
[----:B------:R-:W-:Y:S04]  /*13d0*/  BSSY B0, `(.L_x_2329) ;  /* 0x000000e000007945 */ /* 0x000fe80003800000 */
[----:B------:R-:W-:Y:S05]  /*13e0*/  @P0 BRA `(.L_x_2330) ;  /* 0x0000000000300947 */ /* 0x000fea0003800000 */
[----:B---3--:R-:W3:Y:S01]  /*13f0*/  LDS R6, [R0+UR6] ;  /* 0x0000000600067984 */ /* 0x008ee20008000800 */
[----:B----4-:R-:W3:Y:S02]  /*1400*/  LDC R7, c[0x0][0x22c] ;  /* 0x00008b00ff077b82 */ /* 0x010ee40000000800 */
[----:B---3--:R-:W-:-:S13]  /*1410*/  ISETP.GT.AND P4, PT, R6, R7, PT ;  /* 0x000000070600720c */ /* 0x008fda0003f84270 */
[----:B------:R-:W-:Y:S05]  /*1420*/  @!P4 BRA `(.L_x_2330) ;  /* 0x000000000020c947 */ /* 0x000fea0003800000 */
[----:B------:R-:W3:Y:S02]  /*1430*/  LDS R6, [R0+UR6+0x4] ;  /* 0x0000040600067984 */ /* 0x000ee40008000800 */
[----:B---3--:R-:W-:-:S13]  /*1440*/  ISETP.GT.AND P4, PT, R6, R7, PT ;  /* 0x000000070600720c */ /* 0x008fda0003f84270 */
[----:B------:R-:W3:Y:S01]  /*1450*/  @!P4 S2R R7, SR_CgaCtaId ;  /* 0x000000000007c919 */ /* 0x000ee20000008800 */
[----:B------:R-:W-:-:S04]  /*1460*/  @!P4 MOV R6, 0x400 ;  /* 0x000004000006c802 */ /* 0x000fc80000000f00 */
[----:B---3--:R-:W-:-:S05]  /*1470*/  @!P4 LEA R6, R7, R6, 0x18 ;  /* 0x000000060706c211 */ /* 0x008fca00078ec0ff */
[----:B------:R3:W-:Y:S04]  /*1480*/  @!P4 STS [R6+0xc80], R3 ;  /* 0x000c80030600c388 */ /* 0x0007e80000000800 */
[----:B------:R3:W-:Y:S04]  /*1490*/  @!P4 STS [R6+0xd00], RZ ;  /* 0x000d00ff0600c388 */ /* 0x0007e80000000800 */
[----:B------:R3:W-:Y:S02]  /*14a0*/  @!P4 STS [R6+0xc00], RZ ;  /* 0x000c00ff0600c388 */ /* 0x0007e40000000800 */
.L_x_2330:
[----:B------:R-:W-:Y:S05]  /*14b0*/  BSYNC B0 ;  /* 0x0000000000007941 */ /* 0x000fea0003800000 */
.L_x_2329:
[----:B------:R-:W5:Y:S08]  /*14c0*/  S2UR UR5, SR_CgaCtaId ;  /* 0x00000000000579c3 */ /* 0x000f700000008800 */
[----:B------:R-:W-:Y:S06]  /*14d0*/  BAR.SYNC.DEFER_BLOCKING 0x0 ;  /* 0x0000000000007b1d */ /* 0x000fec0000010000 */
[----:B------:R-:W-:-:S02]  /*14e0*/  UMOV UR4, 0x400 ;  /* 0x0000040000047882 */ /* 0x000fc40000000000 */
[----:B-----5:R-:W-:-:S03]  /*14f0*/  ULEA UR4, UR5, UR4, 0x18 ;  /* 0x0000000405047291 */ /* 0x020fc6000f8ec03f */
[----:B------:R-:W-:-:S06]  /*1500*/  ULDC UR5, c[0x0][0x22c] ;  /* 0x00008b0000057ab9 */ /* 0x000fcc0000000800 */
[----:B-1-3--:R-:W1:Y:S02]  /*1510*/  LDS R11, [UR4+0xc80] ;  /* 0x000c8004ff0b7984 */ /* 0x00ae640008000800 */
[----:B-1----:R-:W-:-:S06]  /*1520*/  LEA R6, R11, UR4, 0x2 ;  /* 0x000000040b067c11 */ /* 0x002fcc000f8e10ff */
[----:B------:R-:W2:Y:S02]  /*1530*/  LDS R6, [R6+0x4] ;  /* 0x0000040006067984 */ /* 0x000ea40000000800 */
[----:B--2---:R-:W-:-:S04]  /*1540*/  IADD3 R12, -R6, UR5, RZ ;  /* 0x00000005060c7c10 */ /* 0x004fc8000fffe1ff */
[----:B------:R-:W-:-:S13]  /*1550*/  ISETP.NE.AND P4, PT, R12, RZ, PT ;  /* 0x000000ff0c00720c */ /* 0x000fda0003f85270 */
[----:B------:R-:W-:Y:S05]  /*1560*/  @!P4 BRA `(.L_x_2331) ;  /* 0x000000b400d0c947 */ /* 0x000fea0003800000 */
[----:B------:R-:W-:Y:S06]  /*1570*/  BAR.SYNC.DEFER_BLOCKING 0x0 ;  /* 0x0000000000007b1d */ /* 0x000fec0000010000 */
[----:B------:R-:W-:Y:S01]  /*1580*/  ULDC.64 UR12, c[0x0][0x210] ;  /* 0x00008400000c7ab9 */ /* 0x000fe20000000a00 */
[----:B------:R-:W-:Y:S01]  /*1590*/  BSSY B0, `(.L_x_2332) ;  /* 0x000020a000007945 */ /* 0x000fe20003800000 */
[----:B------:R1:W-:Y:S01]  /*15a0*/  @!P1 STS [R0+UR6], RZ ;  /* 0x000000ff00009988 */ /* 0x0003e20008000806 */
[----:B------:R-:W-:Y:S06]  /*15b0*/  BAR.SYNC.DEFER_BLOCKING 0x0 ;  /* 0x0000000000007b1d */ /* 0x000fec0000010000 */
[----:B------:R-:W-:Y:S05]  /*15c0*/  @P3 BRA `(.L_x_2333) ;  /* 0x0000002000183947 */ /* 0x000fea0003800000 */
.L_x_2358:
[----:B0---4-:R-:W-:-:S04]  /*15d0*/  IADD3 R7, P3, R2, R5, RZ ;  /* 0x0000000502077210 */ /* 0x011fc80007f7e0ff */
[----:B------:R-:W-:Y:S02]  /*15e0*/  LEA.HI.X.SX32 R14, R5, RZ, 0x1, P3 ;  /* 0x000000ff050e7211 */ /* 0x000fe400018f0eff */
[----:B--2---:R-:W-:-:S04]  /*15f0*/  LEA R6, P3, R7, UR12, 0x2 ;  /* 0x0000000c07067c11 */ /* 0x004fc8000f8610ff */
[----:B------:R-:W-:-:S05]  /*1600*/  LEA.HI.X R7, R7, UR13, R14, 0x2, P3 ;  /* 0x0000000d07077c11 */ /* 0x000fca00098f140e */
[----:B------:R-:W2:Y:S04]  /*1610*/  LDG.E.CONSTANT R16, desc[UR10][R6.64] ;  /* 0x0000000a06107981 */ /* 0x000ea8000c1e9900 */
[----:B------:R3:W5:Y:S04]  /*1620*/  LDG.E.CONSTANT R13, desc[UR10][R6.64+0x4] ;  /* 0x0000040a060d7981 */ /* 0x000768000c1e9900 */
[----:B------:R3:W5:Y:S04]  /*1630*/  LDG.E.CONSTANT R14, desc[UR10][R6.64+0x8] ;  /* 0x0000080a060e7981 */ /* 0x000768000c1e9900 */
[----:B------:R3:W5:Y:S01]  /*1640*/  LDG.E.CONSTANT R15, desc[UR10][R6.64+0xc] ;  /* 0x00000c0a060f7981 */ /* 0x000762000c1e9900 */
        /* <DEDUP_REMOVED lines=8> */
[----:B------:R-:W-:-:S04]  /*16d0*/  LOP3.LUT R18, R17, 0xffff, RZ, 0xc0, !PT ;  /* 0x0000ffff11127812 */ /* 0x000fc800078ec0ff */
[----:B------:R-:W-:-:S13]  /*16e0*/  ISETP.GE.AND P3, PT, R11, R18, PT ;  /* 0x000000120b00720c */ /* 0x000fda0003f66270 */
[----:B---3--:R-:W-:Y:S05]  /*16f0*/  @!P3 BRA `(.L_x_2335) ;  /* 0x000000000078b947 */ /* 0x008fea0003800000 */
[----:B------:R-:W-:-:S13]  /*1700*/  ISETP.NE.AND P3, PT, R11, R18, PT ;  /* 0x000000120b00720c */ /* 0x000fda0003f65270 */
[----:B------:R-:W-:Y:S05]  /*1710*/  @P3 BRA `(.L_x_2336) ;  /* 0x0000000000bc3947 */ /* 0x000fea0003800000 */
[----:B------:R-:W2:Y:S01]  /*1720*/  S2R R19, SR_LANEID ;  /* 0x0000000000137919 */ /* 0x000ea20000000000 */
[----:B------:R-:W-:Y:S01]  /*1730*/  VOTEU.ANY UR5, UPT, PT ;  /* 0x0000000000057886 */ /* 0x000fe200038e0100 */
[----:B------:R-:W-:Y:S01]  /*1740*/  MOV R23, 0x400 ;  /* 0x0000040000177802 */ /* 0x000fe20000000f00 */
[----:B------:R-:W2:Y:S01]  /*1750*/  FLO.U32 R20, UR5 ;  /* 0x0000000500147d00 */ /* 0x000ea200080e0000 */
[----:B------:R-:W3:Y:S03]  /*1760*/  S2R R17, SR_CgaCtaId ;  /* 0x0000000000117919 */ /* 0x000ee60000008800 */
[----:B------:R-:W-:Y:S01]  /*1770*/  VIADD R18, R23, 0xd00 ;  /* 0x00000d0017127836 */ /* 0x000fe20000000000 */
[----:B------:R-:W4:Y:S03]  /*1780*/  S2R R22, SR_LTMASK ;  /* 0x0000000000167919 */ /* 0x000f260000003900 */
[----:B------:R-:W0:Y:S01]  /*1790*/  POPC R21, UR5 ;  /* 0x0000000500157d09 */ /* 0x000e220008000000 */
[----:B--2---:R-:W-:-:S02]  /*17a0*/  ISETP.EQ.U32.AND P3, PT, R20, R19, PT ;  /* 0x000000131400720c */ /* 0x004fc40003f62070 */
[----:B---3--:R-:W-:Y:S02]  /*17b0*/  LEA R18, R17, R18, 0x18 ;  /* 0x0000001211127211 */ /* 0x008fe400078ec0ff */
[----:B----4-:R-:W-:-:S09]  /*17c0*/  LOP3.LUT R22, R22, UR5, RZ, 0xc0, !PT ;  /* 0x0000000516167c12 */ /* 0x010fd2000f8ec0ff */
[----:B0-----:R-:W0:Y:S01]  /*17d0*/  @P3 ATOMS.ADD R21, [R18], R21 ;  /* 0x000000151215338c */ /* 0x001e220000000000 */
[----:B------:R-:W2:Y:S03]  /*17e0*/  POPC R22, R22 ;  /* 0x0000001600167309 */ /* 0x000ea60000000000 */
[----:B0-----:R-:W2:Y:S02]  /*17f0*/  SHFL.IDX PT, R19, R21, R20, 0x1f ;  /* 0x00001f1415137589 */ /* 0x001ea400000e0000 */
[----:B--2---:R-:W-:-:S05]  /*1800*/  IMAD.IADD R19, R19, 0x1, R22 ;  /* 0x0000000113137824 */ /* 0x004fca00078e0216 */
[----:B------:R-:W-:-:S13]  /*1810*/  ISETP.GT.AND P3, PT, R19, 0x3fff, PT ;  /* 0x00003fff1300780c */ /* 0x000fda0003f64270 */
[----:B------:R-:W-:Y:S05]  /*1820*/  @P3 BRA `(.L_x_2336) ;  /* 0x0000000000783947 */ /* 0x000fea0003800000 */
[----:B------:R-:W-:Y:S01]  /*1830*/  ISETP.GE.AND P3, PT, R16, RZ, PT ;  /* 0x000000ff1000720c */ /* 0x000fe20003f66270 */
[----:B------:R-:W-:Y:S01]  /*1840*/  VIADD R18, R23, 0x2d90 ;  /* 0x00002d9017127836 */ /* 0x000fe20000000000 */
[----:B------:R-:W-:-:S04]  /*1850*/  LOP3.LUT R20, RZ, R16, RZ, 0x33, !PT ;  /* 0x00000010ff147212 */ /* 0x000fc800078e33ff */
[----:B------:R-:W-:-:S05]  /*1860*/  LEA R18, R17, R18, 0x18 ;  /* 0x0000001211127211 */ /* 0x000fca00078ec0ff */
[----:B------:R-:W-:Y:S02]  /*1870*/  IMAD R18, R19, 0x4, R18 ;  /* 0x0000000413127824 */ /* 0x000fe400078e0212 */
[----:B------:R-:W-:-:S03]  /*1880*/  @P3 LOP3.LUT R20, R16, 0x80000000, RZ, 0xfc, !PT ;  /* 0x8000000010143812 */ /* 0x000fc600078efcff */
[----:B------:R3:W-:Y:S01]  /*1890*/  STS [R18], R5 ;  /* 0x0000000512007388 */ /* 0x0007e20000000800 */
[----:B------:R-:W-:-:S04]  /*18a0*/  SHF.R.U32.HI R20, RZ, 0x16, R20 ;  /* 0x00000016ff147819 */ /* 0x000fc80000011614 */
[----:B------:R-:W-:-:S05]  /*18b0*/  LOP3.LUT R20, R20, 0x3fc, RZ, 0xc0, !PT ;  /* 0x000003fc14147812 */ /* 0x000fca00078ec0ff */
[----:B------:R3:W-:Y:S01]  /*18c0*/  ATOMS.POPC.INC.32 RZ, [R20+UR4] ;  /* 0x0000000014ff7f8c */ /* 0x0007e2000d800004 */
[----:B------:R-:W-:Y:S05]  /*18d0*/  BRA `(.L_x_2336) ;  /* 0x00000000004c7947 */ /* 0x000fea0003800000 */
.L_x_2335:
[----:B------:R-:W2:Y:S01]  /*18e0*/  S2R R19, SR_LANEID ;  /* 0x0000000000137919 */ /* 0x000ea20000000000 */
[----:B------:R-:W3:Y:S01]  /*18f0*/  S2UR UR8, SR_CgaCtaId ;  /* 0x00000000000879c3 */ /* 0x000ee20000008800 */
[----:B------:R-:W-:Y:S01]  /*1900*/  VOTEU.ANY UR9, UPT, PT ;  /* 0x0000000000097886 */ /* 0x000fe200038e0100 */
[----:B------:R-:W-:Y:S01]  /*1910*/  UMOV UR7, 0x400 ;  /* 0x0000040000077882 */ /* 0x000fe20000000000 */
[----:B------:R-:W2:Y:S01]  /*1920*/  FLO.U32 R18, UR9 ;  /* 0x0000000900127d00 */ /* 0x000ea200080e0000 */
[----:B------:R-:W-:-:S07]  /*1930*/  UIADD3 UR5, UR7, 0xc00, URZ ;  /* 0x00000c0007057890 */ /* 0x000fce000fffe03f */
[----:B------:R-:W4:Y:S01]  /*1940*/  POPC R17, UR9 ;  /* 0x0000000900117d09 */ /* 0x000f220008000000 */
[----:B---3--:R-:W-:Y:S01]  /*1950*/  ULEA UR5, UR8, UR5, 0x18 ;  /* 0x0000000508057291 */ /* 0x008fe2000f8ec03f */
[----:B--2---:R-:W-:Y:S02]  /*1960*/  ISETP.EQ.U32.AND P3, PT, R18, R19, PT ;  /* 0x000000131200720c */ /* 0x004fe40003f62070 */
[----:B------:R-:W2:Y:S11]  /*1970*/  S2R R19, SR_LTMASK ;  /* 0x0000000000137919 */ /* 0x000eb60000003900 */
[----:B----4-:R-:W3:Y:S01]  /*1980*/  @P3 ATOMS.ADD R17, [UR5], R17 ;  /* 0x00000011ff11398c */ /* 0x010ee20008000005 */
[----:B------:R-:W-:-:S04]  /*1990*/  UIADD3 UR5, UR7, 0xd80, URZ ;  /* 0x00000d8007057890 */ /* 0x000fc8000fffe03f */
[----:B------:R-:W-:Y:S01]  /*19a0*/  ULEA UR5, UR8, UR5, 0x18 ;  /* 0x0000000508057291 */ /* 0x000fe2000f8ec03f */
[----:B--2---:R-:W-:Y:S01]  /*19b0*/  LOP3.LUT R19, R19, UR9, RZ, 0xc0, !PT ;  /* 0x0000000913137c12 */ /* 0x004fe2000f8ec0ff */
[----:B---3--:R-:W2:Y:S05]  /*19c0*/  SHFL.IDX PT, R16, R17, R18, 0x1f ;  /* 0x00001f1211107589 */ /* 0x008eaa00000e0000 */
[----:B------:R-:W2:Y:S02]  /*19d0*/  POPC R19, R19 ;  /* 0x0000001300137309 */ /* 0x000ea40000000000 */
[----:B--2---:R-:W-:-:S05]  /*19e0*/  IMAD.IADD R16, R16, 0x1, R19 ;  /* 0x0000000110107824 */ /* 0x004fca00078e0213 */
[----:B------:R-:W-:-:S05]  /*19f0*/  LEA R16, R16, UR5, 0x2 ;  /* 0x0000000510107c11 */ /* 0x000fca000f8e10ff */
[----:B------:R2:W-:Y:S02]  /*1a00*/  STS [R16], R5 ;  /* 0x0000000510007388 */ /* 0x0005e40000000800 */
.L_x_2336:
[----:B------:R-:W-:Y:S05]  /*1a10*/  BSYNC B1 ;  /* 0x0000000000017941 */ /* 0x000fea0003800000 */
.L_x_2334:
[----:B-----5:R-:W2:Y:S01]  /*1a20*/  F2F.F16.F32 R17, R13 ;  /* 0x0000000d00117304 */ /* 0x020ea20000200800 */
[----:B------:R-:W-:Y:S01]  /*1a30*/  BSSY B1, `(.L_x_2337) ;  /* 0x000003d000017945 */ /* 0x000fe20003800000 */
        /* <DEDUP_REMOVED lines=11> */
[----:B---3--:R-:W2:Y:S01]  /*1af0*/  S2R R20, SR_LANEID ;  /* 0x0000000000147919 */ /* 0x008ea20000000000 */
[----:B------:R-:W-:Y:S01]  /*1b00*/  VOTEU.ANY UR5, UPT, PT ;  /* 0x0000000000057886 */ /* 0x000fe200038e0100 */
[----:B------:R-:W-:Y:S01]  /*1b10*/  MOV R21, 0x400 ;  /* 0x0000040000157802 */ /* 0x000fe20000000f00 */
[----:B------:R-:W2:Y:S01]  /*1b20*/  FLO.U32 R19, UR5 ;  /* 0x0000000500137d00 */ /* 0x000ea200080e0000 */
[----:B------:R-:W3:Y:S03]  /*1b30*/  S2R R16, SR_CgaCtaId ;  /* 0x0000000000107919 */ /* 0x000ee60000008800 */
[----:B------:R-:W-:-:S04]  /*1b40*/  VIADD R17, R21, 0xd00 ;  /* 0x00000d0015117836 */ /* 0x000fc80000000000 */
[----:B------:R-:W4:Y:S01]  /*1b50*/  POPC R18, UR5 ;  /* 0x0000000500127d09 */ /* 0x000f220008000000 */
[----:B--2---:R-:W-:Y:S02]  /*1b60*/  ISETP.EQ.U32.AND P3, PT, R19, R20, PT ;  /* 0x000000141300720c */ /* 0x004fe40003f62070 */
[----:B------:R-:W2:Y:S01]  /*1b70*/  S2R R20, SR_LTMASK ;  /* 0x0000000000147919 */ /* 0x000ea20000003900 */
[----:B---3--:R-:W-:-:S10]  /*1b80*/  LEA R23, R16, R17, 0x18 ;  /* 0x0000001110177211 */ /* 0x008fd400078ec0ff */
[----:B----4-:R-:W3:Y:S01]  /*1b90*/  @P3 ATOMS.ADD R18, [R23], R18 ;  /* 0x000000121712338c */ /* 0x010ee20000000000 */
[----:B--2---:R-:W-:-:S03]  /*1ba0*/  LOP3.LUT R20, R20, UR5, RZ, 0xc0, !PT ;  /* 0x0000000514147c12 */ /* 0x004fc6000f8ec0ff */
[----:B---3--:R-:W2:Y:S03]  /*1bb0*/  SHFL.IDX PT, R17, R18, R19, 0x1f ;  /* 0x00001f1312117589 */ /* 0x008ea600000e0000 */
[----:B------:R-:W2:Y:S02]  /*1bc0*/  POPC R20, R20 ;  /* 0x0000001400147309 */ /* 0x000ea40000000000 */
[----:B--2---:R-:W-:-:S05]  /*1bd0*/  IMAD.IADD R17, R17, 0x1, R20 ;  /* 0x0000000111117824 */ /* 0x004fca00078e0214 */
[----:B------:R-:W-:-:S13]  /*1be0*/  ISETP.GT.AND P3, PT, R17, 0x3fff, PT ;  /* 0x00003fff1100780c */ /* 0x000fda0003f64270 */
[----:B------:R-:W-:Y:S05]  /*1bf0*/  @P3 BRA `(.L_x_2339) ;  /* 0x0000000000803947 */ /* 0x000fea0003800000 */
[----:B------:R-:W-:Y:S01]  /*1c00*/  ISETP.GE.AND P3, PT, R13, RZ, PT ;  /* 0x000000ff0d00720c */ /* 0x000fe20003f66270 */
[----:B------:R-:W-:Y:S01]  /*1c10*/  VIADD R21, R21, 0x2d90 ;  /* 0x00002d9015157836 */ /* 0x000fe20000000000 */
[----:B------:R-:W-:-:S04]  /*1c20*/  LOP3.LUT R18, RZ, R13, RZ, 0x33, !PT ;  /* 0x0000000dff127212 */ /* 0x000fc800078e33ff */
[----:B------:R-:W-:Y:S01]  /*1c30*/  LEA R20, R16, R21, 0x18 ;  /* 0x0000001510147211 */ /* 0x000fe200078ec0ff */
[----:B------:R-:W-:-:S04]  /*1c40*/  VIADD R16, R5, 0x1 ;  /* 0x0000000105107836 */ /* 0x000fc80000000000 */
[----:B------:R-:W-:Y:S02]  /*1c50*/  IMAD R17, R17, 0x4, R20 ;  /* 0x0000000411117824 */ /* 0x000fe400078e0214 */
[----:B------:R-:W-:-:S03]  /*1c60*/  @P3 LOP3.LUT R18, R13, 0x80000000, RZ, 0xfc, !PT ;  /* 0x800000000d123812 */ /* 0x000fc600078efcff */
[----:B------:R4:W-:Y:S01]  /*1c70*/  STS [R17], R16 ;  /* 0x0000001011007388 */ /* 0x0009e20000000800 */
[----:B------:R-:W-:-:S04]  /*1c80*/  SHF.R.U32.HI R18, RZ, 0x16, R18 ;  /* 0x00000016ff127819 */ /* 0x000fc80000011612 */
[----:B------:R-:W-:-:S05]  /*1c90*/  LOP3.LUT R18, R18, 0x3fc, RZ, 0xc0, !PT ;  /* 0x000003fc12127812 */ /* 0x000fca00078ec0ff */
[----:B------:R4:W-:Y:S01]  /*1ca0*/  ATOMS.POPC.INC.32 RZ, [R18+UR4] ;  /* 0x0000000012ff7f8c */ /* 0x0009e2000d800004 */
[----:B------:R-:W-:Y:S05]  /*1cb0*/  BRA `(.L_x_2339) ;  /* 0x0000000000507947 */ /* 0x000fea0003800000 */
.L_x_2338:
[----:B---3--:R-:W2:Y:S01]  /*1cc0*/  S2R R18, SR_LANEID ;  /* 0x0000000000127919 */ /* 0x008ea20000000000 */
[----:B------:R-:W3:Y:S01]  /*1cd0*/  S2UR UR8, SR_CgaCtaId ;  /* 0x00000000000879c3 */ /* 0x000ee20000008800 */
[----:B------:R-:W-:Y:S01]  /*1ce0*/  VOTEU.ANY UR9, UPT, PT ;  /* 0x0000000000097886 */ /* 0x000fe200038e0100 */
[----:B------:R-:W-:Y:S01]  /*1cf0*/  UMOV UR5, 0x400 ;  /* 0x0000040000057882 */ /* 0x000fe20000000000 */
[----:B------:R-:W2:Y:S01]  /*1d00*/  FLO.U32 R17, UR9 ;  /* 0x0000000900117d00 */ /* 0x000ea200080e0000 */
[----:B------:R-:W-:Y:S01]  /*1d10*/  UIADD3 UR7, UR5, 0xc00, URZ ;  /* 0x00000c0005077890 */ /* 0x000fe2000fffe03f */
[----:B------:R-:W-:Y:S01]  /*1d20*/  VIADD R20, R5, 0x1 ;  /* 0x0000000105147836 */ /* 0x000fe20000000000 */
[----:B------:R-:W-:-:S05]  /*1d30*/  UIADD3 UR5, UR5, 0xd80, URZ ;  /* 0x00000d8005057890 */ /* 0x000fca000fffe03f */
[----:B------:R-:W4:Y:S01]  /*1d40*/  POPC R16, UR9 ;  /* 0x0000000900107d09 */ /* 0x000f220008000000 */
[----:B---3--:R-:W-:Y:S02]  /*1d50*/  ULEA UR7, UR8, UR7, 0x18 ;  /* 0x0000000708077291 */ /* 0x008fe4000f8ec03f */
[----:B------:R-:W-:Y:S01]  /*1d60*/  ULEA UR5, UR8, UR5, 0x18 ;  /* 0x0000000508057291 */ /* 0x000fe2000f8ec03f */
[----:B--2---:R-:W-:Y:S02]  /*1d70*/  ISETP.EQ.U32.AND P3, PT, R17, R18, PT ;  /* 0x000000121100720c */ /* 0x004fe40003f62070 */
[----:B------:R-:W2:Y:S11]  /*1d80*/  S2R R18, SR_LTMASK ;  /* 0x0000000000127919 */ /* 0x000eb60000003900 */
[----:B----4-:R-:W3:Y:S01]  /*1d90*/  @P3 ATOMS.ADD R16, [UR7], R16 ;  /* 0x00000010ff10398c */ /* 0x010ee20008000007 */
[----:B--2---:R-:W-:-:S03]  /*1da0*/  LOP3.LUT R18, R18, UR9, RZ, 0xc0, !PT ;  /* 0x0000000912127c12 */ /* 0x004fc6000f8ec0ff */
[----:B---3--:R-:W2:Y:S03]  /*1db0*/  SHFL.IDX PT, R13, R16, R17, 0x1f ;  /* 0x00001f11100d7589 */ /* 0x008ea600000e0000 */
[----:B------:R-:W2:Y:S02]  /*1dc0*/  POPC R18, R18 ;  /* 0x0000001200127309 */ /* 0x000ea40000000000 */
[----:B--2---:R-:W-:-:S05]  /*1dd0*/  IMAD.IADD R13, R13, 0x1, R18 ;  /* 0x000000010d0d7824 */ /* 0x004fca00078e0212 */
[----:B------:R-:W-:-:S05]  /*1de0*/  LEA R13, R13, UR5, 0x2 ;  /* 0x000000050d0d7c11 */ /* 0x000fca000f8e10ff */
[----:B------:R2:W-:Y:S02]  /*1df0*/  STS [R13], R20 ;  /* 0x000000140d007388 */ /* 0x0005e40000000800 */
.L_x_2339:
[----:B------:R-:W-:Y:S05]  /*1e00*/  BSYNC B1 ;  /* 0x0000000000017941 */ /* 0x000fea0003800000 */
.L_x_2337:
[----:B----4-:R-:W2:Y:S01]  /*1e10*/  F2F.F16.F32 R16, R14 ;  /* 0x0000000e00107304 */ /* 0x010ea20000200800 */
        /* <DEDUP_REMOVED lines=34> */
[----:B------:R-:W-:Y:S01]  /*2040*/  @P3 LOP3.LUT R16, R14, 0x80000000, RZ, 0xfc, !PT ;  /* 0x800000000e103812 */ /* 0x000fe200078efcff */
[----:B------:R-:W-:-:S03]  /*2050*/  VIADD R14, R5, 0x2 ;  /* 0x00000002050e7836 */ /* 0x000fc60000000000 */
[----:B------:R-:W-:Y:S02]  /*2060*/  SHF.R.U32.HI R16, RZ, 0x16, R16 ;  /* 0x00000016ff107819 */ /* 0x000fe40000011610 */
[----:B------:R2:W-:Y:S02]  /*2070*/  STS [R13], R14 ;  /* 0x0000000e0d007388 */ /* 0x0005e40000000800 */
[----:B------:R-:W-:-:S05]  /*2080*/  LOP3.LUT R16, R16, 0x3fc, RZ, 0xc0, !PT ;  /* 0x000003fc10107812 */ /* 0x000fca00078ec0ff */
[----:B------:R2:W-:Y:S01]  /*2090*/  ATOMS.POPC.INC.32 RZ, [R16+UR4] ;  /* 0x0000000010ff7f8c */ /* 0x0005e2000d800004 */
[----:B------:R-:W-:Y:S05]  /*20a0*/  BRA `(.L_x_2342) ;  /* 0x0000000000507947 */ /* 0x000fea0003800000 */
.L_x_2341:
[----:B------:R-:W2:Y:S01]  /*20b0*/  S2R R13, SR_LANEID ;  /* 0x00000000000d7919 */ /* 0x000ea20000000000 */
[----:B------:R-:W4:Y:S01]  /*20c0*/  S2UR UR8, SR_CgaCtaId ;  /* 0x00000000000879c3 */ /* 0x000f220000008800 */
[----:B------:R-:W-:Y:S01]  /*20d0*/  VOTEU.ANY UR9, UPT, PT ;  /* 0x0000000000097886 */ /* 0x000fe200038e0100 */
[----:B------:R-:W-:Y:S01]  /*20e0*/  UMOV UR5, 0x400 ;  /* 0x0000040000057882 */ /* 0x000fe20000000000 */
[----:B------:R-:W2:Y:S01]  /*20f0*/  FLO.U32 R16, UR9 ;  /* 0x0000000900107d00 */ /* 0x000ea200080e0000 */
[----:B------:R-:W-:Y:S01]  /*2100*/  UIADD3 UR7, UR5, 0xc00, URZ ;  /* 0x00000c0005077890 */ /* 0x000fe2000fffe03f */
[----:B---3--:R-:W3:Y:S01]  /*2110*/  S2R R18, SR_LTMASK ;  /* 0x0000000000127919 */ /* 0x008ee20000003900 */
[----:B------:R-:W-:Y:S01]  /*2120*/  UIADD3 UR5, UR5, 0xd80, URZ ;  /* 0x00000d8005057890 */ /* 0x000fe2000fffe03f */
[----:B------:R-:W-:-:S04]  /*2130*/  VIADD R20, R5, 0x2 ;  /* 0x0000000205147836 */ /* 0x000fc80000000000 */
[----:B------:R-:W5:Y:S01]  /*2140*/  POPC R14, UR9 ;  /* 0x00000009000e7d09 */ /* 0x000f620008000000 */
[----:B----4-:R-:W-:Y:S02]  /*2150*/  ULEA UR7, UR8, UR7, 0x18 ;  /* 0x0000000708077291 */ /* 0x010fe4000f8ec03f */
[----:B------:R-:W-:Y:S01]  /*2160*/  ULEA UR5, UR8, UR5, 0x18 ;  /* 0x0000000508057291 */ /* 0x000fe2000f8ec03f */
[----:B--2---:R-:W-:Y:S02]  /*2170*/  ISETP.EQ.U32.AND P3, PT, R16, R13, PT ;  /* 0x0000000d1000720c */ /* 0x004fe40003f62070 */
[----:B---3--:R-:W-:-:S06]  /*2180*/  LOP3.LUT R18, R18, UR9, RZ, 0xc0, !PT ;  /* 0x0000000912127c12 */ /* 0x008fcc000f8ec0ff */
[----:B------:R-:W2:Y:S05]  /*2190*/  POPC R18, R18 ;  /* 0x0000001200127309 */ /* 0x000eaa0000000000 */
[----:B-----5:R-:W3:Y:S04]  /*21a0*/  @P3 ATOMS.ADD R17, [UR7], R14 ;  /* 0x0000000eff11398c */ /* 0x020ee80008000007 */
[----:B---3--:R-:W2:Y:S02]  /*21b0*/  SHFL.IDX PT, R13, R17, R16, 0x1f ;  /* 0x00001f10110d7589 */ /* 0x008ea400000e0000 */
[----:B--2---:R-:W-:-:S05]  /*21c0*/  IMAD.IADD R13, R13, 0x1, R18 ;  /* 0x000000010d0d7824 */ /* 0x004fca00078e0212 */
[----:B------:R-:W-:-:S05]  /*21d0*/  LEA R13, R13, UR5, 0x2 ;  /* 0x000000050d0d7c11 */ /* 0x000fca000f8e10ff */
[----:B------:R4:W-:Y:S02]  /*21e0*/  STS [R13], R20 ;  /* 0x000000140d007388 */ /* 0x0009e40000000800 */
.L_x_2342:
[----:B------:R-:W-:Y:S05]  /*21f0*/  BSYNC B1 ;  /* 0x0000000000017941 */ /* 0x000fea0003800000 */
.L_x_2340:
[----:B--2---:R-:W4:Y:S01]  /*2200*/  F2F.F16.F32 R14, R15 ;  /* 0x0000000f000e7304 */ /* 0x004f220000200800 */
[----:B------:R-:W-:Y:S01]  /*2210*/  BSSY B1, `(.L_x_2343) ;  /* 0x000003d000017945 */ /* 0x000fe20003800000 */
[----:B----4-:R-:W-:-:S04]  /*2220*/  PRMT R13, R14, 0x9910, RZ ;  /* 0x000099100e0d7816 */ /* 0x010fc800000000ff */
        /* <DEDUP_REMOVED lines=10> */
[----:B------:R-:W2:Y:S01]  /*22d0*/  S2R R13, SR_LANEID ;  /* 0x00000000000d7919 */ /* 0x000ea20000000000 */
[----:B------:R-:W-:Y:S01]  /*22e0*/  VOTEU.ANY UR5, UPT, PT ;  /* 0x0000000000057886 */ /* 0x000fe200038e0100 */
[----:B------:R-:W-:Y:S01]  /*22f0*/  MOV R19, 0x400 ;  /* 0x0000040000137802 */ /* 0x000fe20000000f00 */
[----:B------:R-:W2:Y:S01]  /*2300*/  FLO.U32 R16, UR5 ;  /* 0x0000000500107d00 */ /* 0x000ea200080e0000 */
[----:B---3--:R-:W3:Y:S01]  /*2310*/  S2R R20, SR_CgaCtaId ;  /* 0x0000000000147919 */ /* 0x008ee20000008800 */
[----:B------:R-:W4:Y:S06]  /*2320*/  S2R R18, SR_LTMASK ;  /* 0x0000000000127919 */ /* 0x000f2c0000003900 */
[----:B------:R-:W5:Y:S01]  /*2330*/  POPC R14, UR5 ;  /* 0x00000005000e7d09 */ /* 0x000f620008000000 */
[----:B--2---:R-:W-:Y:S01]  /*2340*/  ISETP.EQ.U32.AND P3, PT, R16, R13, PT ;  /* 0x0000000d1000720c */ /* 0x004fe20003f62070 */
[----:B------:R-:W-:-:S05]  /*2350*/  VIADD R13, R19, 0xd00 ;  /* 0x00000d00130d7836 */ /* 0x000fca0000000000 */
[----:B---3--:R-:W-:Y:S02]  /*2360*/  LEA R17, R20, R13, 0x18 ;  /* 0x0000000d14117211 */ /* 0x008fe400078ec0ff */
[----:B----4-:R-:W-:-:S05]  /*2370*/  LOP3.LUT R18, R18, UR5, RZ, 0xc0, !PT ;  /* 0x0000000512127c12 */ /* 0x010fca000f8ec0ff */
[----:B-----5:R-:W2:Y:S01]  /*2380*/  @P3 ATOMS.ADD R17, [R17], R14 ;  /* 0x0000000e1111338c */ /* 0x020ea20000000000 */
[----:B------:R-:W3:Y:S03]  /*2390*/  POPC R18, R18 ;  /* 0x0000001200127309 */ /* 0x000ee60000000000 */
[----:B--2---:R-:W3:Y:S02]  /*23a0*/  SHFL.IDX PT, R13, R17, R16, 0x1f ;  /* 0x00001f10110d7589 */ /* 0x004ee400000e0000 */
[----:B---3--:R-:W-:-:S05]  /*23b0*/  IMAD.IADD R13, R13, 0x1, R18 ;  /* 0x000000010d0d7824 */ /* 0x008fca00078e0212 */
[----:B------:R-:W-:-:S13]  /*23c0*/  ISETP.GT.AND P3, PT, R13, 0x3fff, PT ;  /* 0x00003fff0d00780c */ /* 0x000fda0003f64270 */
[----:B------:R-:W-:Y:S05]  /*23d0*/  @P3 BRA `(.L_x_2345) ;  /* 0x0000000000803947 */ /* 0x000fea0003800000 */
[----:B------:R-:W-:Y:S01]  /*23e0*/  ISETP.GE.AND P3, PT, R15, RZ, PT ;  /* 0x000000ff0f00720c */ /* 0x000fe20003f66270 */
[----:B------:R-:W-:Y:S01]  /*23f0*/  VIADD R19, R19, 0x2d90 ;  /* 0x00002d9013137836 */ /* 0x000fe20000000000 */
[----:B------:R-:W-:-:S04]  /*2400*/  LOP3.LUT R14, RZ, R15, RZ, 0x33, !PT ;  /* 0x0000000fff0e7212 */ /* 0x000fc800078e33ff */
[----:B------:R-:W-:-:S05]  /*2410*/  LEA R20, R20, R19, 0x18 ;  /* 0x0000001314147211 */ /* 0x000fca00078ec0ff */
[----:B------:R-:W-:Y:S02]  /*2420*/  IMAD R13, R13, 0x4, R20 ;  /* 0x000000040d0d7824 */ /* 0x000fe400078e0214 */
[----:B------:R-:W-:-:S04]  /*2430*/  @P3 LOP3.LUT R14, R15, 0x80000000, RZ, 0xfc, !PT ;  /* 0x800000000f0e3812 */ /* 0x000fc800078efcff */
[----:B------:R-:W-:Y:S01]  /*2440*/  SHF.R.U32.HI R15, RZ, 0x16, R14 ;  /* 0x00000016ff0f7819 */ /* 0x000fe2000001160e */
[----:B------:R-:W-:-:S03]  /*2450*/  VIADD R14, R5, 0x3 ;  /* 0x00000003050e7836 */ /* 0x000fc60000000000 */
[----:B------:R-:W-:Y:S02]  /*2460*/  LOP3.LUT R15, R15, 0x3fc, RZ, 0xc0, !PT ;  /* 0x000003fc0f0f7812 */ /* 0x000fe400078ec0ff */
[----:B------:R4:W-:Y:S04]  /*2470*/  STS [R13], R14 ;  /* 0x0000000e0d007388 */ /* 0x0009e80000000800 */
[----:B------:R4:W-:Y:S01]  /*2480*/  ATOMS.POPC.INC.32 RZ, [R15+UR4] ;  /* 0x000000000fff7f8c */ /* 0x0009e2000d800004 */
[----:B------:R-:W-:Y:S05]  /*2490*/  BRA `(.L_x_2345) ;  /* 0x0000000000507947 */ /* 0x000fea0003800000 */
.L_x_2344:
[----:B------:R-:W2:Y:S01]  /*24a0*/  S2R R16, SR_LANEID ;  /* 0x0000000000107919 */ /* 0x000ea20000000000 */
[----:B------:R-:W4:Y:S01]  /*24b0*/  S2UR UR8, SR_CgaCtaId ;  /* 0x00000000000879c3 */ /* 0x000f220000008800 */
[----:B------:R-:W-:Y:S01]  /*24c0*/  VOTEU.ANY UR9, UPT, PT ;  /* 0x0000000000097886 */ /* 0x000fe200038e0100 */
[----:B------:R-:W-:Y:S01]  /*24d0*/  UMOV UR5, 0x400 ;  /* 0x0000040000057882 */ /* 0x000fe20000000000 */
[----:B------:R-:W2:Y:S01]  /*24e0*/  FLO.U32 R15, UR9 ;  /* 0x00000009000f7d00 */ /* 0x000ea200080e0000 */
[----:B------:R-:W-:Y:S01]  /*24f0*/  UIADD3 UR7, UR5, 0xc00, URZ ;  /* 0x00000c0005077890 */ /* 0x000fe2000fffe03f */
[----:B---3--:R-:W-:Y:S01]  /*2500*/  VIADD R18, R5, 0x3 ;  /* 0x0000000305127836 */ /* 0x008fe20000000000 */
[----:B------:R-:W-:-:S05]  /*2510*/  UIADD3 UR5, UR5, 0xd80, URZ ;  /* 0x00000d8005057890 */ /* 0x000fca000fffe03f */
[----:B------:R-:W3:Y:S01]  /*2520*/  POPC R14, UR9 ;  /* 0x00000009000e7d09 */ /* 0x000ee20008000000 */
[----:B----4-:R-:W-:Y:S02]  /*2530*/  ULEA UR7, UR8, UR7, 0x18 ;  /* 0x0000000708077291 */ /* 0x010fe4000f8ec03f */
[----:B------:R-:W-:Y:S01]  /*2540*/  ULEA UR5, UR8, UR5, 0x18 ;  /* 0x0000000508057291 */ /* 0x000fe2000f8ec03f */
[----:B--2---:R-:W-:Y:S02]  /*2550*/  ISETP.EQ.U32.AND P3, PT, R15, R16, PT ;  /* 0x000000100f00720c */ /* 0x004fe40003f62070 */
[----:B------:R-:W2:Y:S11]  /*2560*/  S2R R16, SR_LTMASK ;  /* 0x0000000000107919 */ /* 0x000eb60000003900 */
[----:B---3--:R-:W3:Y:S01]  /*2570*/  @P3 ATOMS.ADD R14, [UR7], R14 ;  /* 0x0000000eff0e398c */ /* 0x008ee20008000007 */
[----:B--2---:R-:W-:-:S03]  /*2580*/  LOP3.LUT R16, R16, UR9, RZ, 0xc0, !PT ;  /* 0x0000000910107c12 */ /* 0x004fc6000f8ec0ff */
[----:B---3--:R-:W2:Y:S03]  /*2590*/  SHFL.IDX PT, R13, R14, R15, 0x1f ;  /* 0x00001f0f0e0d7589 */ /* 0x008ea600000e0000 */
[----:B------:R-:W2:Y:S02]  /*25a0*/  POPC R16, R16 ;  /* 0x0000001000107309 */ /* 0x000ea40000000000 */
[----:B--2---:R-:W-:-:S05]  /*25b0*/  IMAD.IADD R13, R13, 0x1, R16 ;  /* 0x000000010d0d7824 */ /* 0x004fca00078e0210 */
[----:B------:R-:W-:-:S05]  /*25c0*/  LEA R13, R13, UR5, 0x2 ;  /* 0x000000050d0d7c11 */ /* 0x000fca000f8e10ff */
[----:B------:R2:W-:Y:S02]  /*25d0*/  STS [R13], R18 ;  /* 0x000000120d007388 */ /* 0x0005e40000000800 */
.L_x_2345:
[----:B------:R-:W-:Y:S05]  /*25e0*/  BSYNC B1 ;  /* 0x0000000000017941 */ /* 0x000fea0003800000 */
.L_x_2343:
[----:B------:R-:W-:-:S05]  /*25f0*/  VIADD R17, R5, 0x1000 ;  /* 0x0000100005117836 */ /* 0x000fca0000000000 */
[----:B------:R-:W-:-:S13]  /*2600*/  ISETP.GE.AND P3, PT, R17, R10, PT ;  /* 0x0000000a1100720c */ /* 0x000fda0003f66270 */
[----:B------:R-:W-:Y:S05]  /*2610*/  @P3 BRA `(.L_x_2333) ;  /* 0x0000001000043947 */ /* 0x000fea0003800000 */
[----:B------:R-:W3:Y:S04]  /*2620*/  LDG.E.CONSTANT R16, desc[UR10][R6.64+0x4000] ;  /* 0x0040000a06107981 */ /* 0x000ee8000c1e9900 */
[----:B--2-4-:R2:W5:Y:S04]  /*2630*/  LDG.E.CONSTANT R13, desc[UR10][R6.64+0x4004] ;  /* 0x0040040a060d7981 */ /* 0x014568000c1e9900 */
[----:B------:R2:W5:Y:S04]  /*2640*/  LDG.E.CONSTANT R14, desc[UR10][R6.64+0x4008] ;  /* 0x0040080a060e7981 */ /* 0x000568000c1e9900 */
[----:B------:R2:W5:Y:S01]  /*2650*/  LDG.E.CONSTANT R15, desc[UR10][R6.64+0x400c] ;  /* 0x00400c0a060f7981 */ /* 0x000562000c1e9900 */
[----:B------:R-:W-:Y:S01]  /*2660*/  BSSY B1, `(.L_x_2346) ;  /* 0x000003c000017945 */ /* 0x000fe20003800000 */
[----:B---3--:R-:W3:Y:S02]  /*2670*/  F2F.F16.F32 R18, R16 ;  /* 0x0000001000127304 */ /* 0x008ee40000200800 */
[----:B---3--:R-:W-:-:S04]  /*2680*/  PRMT R19, R18, 0x9910, RZ ;  /* 0x0000991012137816 */ /* 0x008fc800000000ff */
[----:B------:R-:W-:Y:S02]  /*2690*/  ISETP.GE.AND P3, PT, R19, RZ, PT ;  /* 0x000000ff1300720c */ /* 0x000fe40003f66270 */
[----:B------:R-:W-:-:S11]  /*26a0*/  LOP3.LUT R19, RZ, R18, RZ, 0x33, !PT ;  /* 0x00000012ff137212 */ /* 0x000fd600078e33ff */
[----:B------:R-:W-:-:S04]  /*26b0*/  @P3 LOP3.LUT R19, R18, 0x8000, RZ, 0xfc, !PT ;  /* 0x0000800012133812 */ /* 0x000fc800078efcff */
[----:B------:R-:W-:-:S04]  /*26c0*/  LOP3.LUT R18, R19, 0xffff, RZ, 0xc0, !PT ;  /* 0x0000ffff13127812 */ /* 0x000fc800078ec0ff */
[----:B------:R-:W-:-:S04]  /*26d0*/  SHF.R.U32.HI R18, RZ, 0x8, R18 ;  /* 0x00000008ff127819 */ /* 0x000fc80000011612 */
[----:B------:R-:W-:-:S04]  /*26e0*/  LOP3.LUT R18, R18, 0xffff, RZ, 0xc0, !PT ;  /* 0x0000ffff12127812 */ /* 0x000fc800078ec0ff */
[----:B------:R-:W-:-:S13]  /*26f0*/  ISETP.GE.AND P3, PT, R11, R18, PT ;  /* 0x000000120b00720c */ /* 0x000fda0003f66270 */
[----:B--2---:R-:W-:Y:S05]  /*2700*/  @!P3 BRA `(.L_x_2347) ;  /* 0x000000000078b947 */ /* 0x004fea0003800000 */
[----:B------:R-:W-:-:S13]  /*2710*/  ISETP.NE.AND P3, PT, R11, R18, PT ;  /* 0x000000120b00720c */ /* 0x000fda0003f65270 */
[----:B------:R-:W-:Y:S05]  /*2720*/  @P3 BRA `(.L_x_2348) ;  /* 0x0000000000bc3947 */ /* 0x000fea0003800000 */
[----:B------:R-:W2:Y:S01]  /*2730*/  S2R R20, SR_LANEID ;  /* 0x0000000000147919 */ /* 0x000ea20000000000 */
        /* <DEDUP_REMOVED lines=27> */
.L_x_2347:
[----:B------:R-:W2:Y:S01]  /*28f0*/  S2R R19, SR_LANEID ;  /* 0x0000000000137919 */ /* 0x000ea20000000000 */
[----:B------:R-:W3:Y:S01]  /*2900*/  S2UR UR8, SR_CgaCtaId ;  /* 0x00000000000879c3 */ /* 0x000ee20000008800 */
[----:B------:R-:W-:Y:S01]  /*2910*/  VOTEU.ANY UR9, UPT, PT ;  /* 0x0000000000097886 */ /* 0x000fe200038e0100 */
[----:B------:R-:W-:Y:S01]  /*2920*/  UMOV UR5, 0x400 ;  /* 0x0000040000057882 */ /* 0x000fe20000000000 */
[----:B------:R-:W2:Y:S01]  /*2930*/  FLO.U32 R16, UR9 ;  /* 0x0000000900107d00 */ /* 0x000ea200080e0000 */
[----:B------:R-:W-:Y:S01]  /*2940*/  UIADD3 UR7, UR5, 0xc00, URZ ;  /* 0x00000c0005077890 */ /* 0x000fe2000fffe03f */
[----:B------:R-:W4:Y:S01]  /*2950*/  S2R R18, SR_LTMASK ;  /* 0x0000000000127919 */ /* 0x000f220000003900 */
[----:B------:R-:W-:-:S05]  /*2960*/  UIADD3 UR5, UR5, 0xd80, URZ ;  /* 0x00000d8005057890 */ /* 0x000fca000fffe03f */
[----:B------:R-:W0:Y:S01]  /*2970*/  POPC R7, UR9 ;  /* 0x0000000900077d09 */ /* 0x000e220008000000 */
[----:B---3--:R-:W-:Y:S02]  /*2980*/  ULEA UR7, UR8, UR7, 0x18 ;  /* 0x0000000708077291 */ /* 0x008fe4000f8ec03f */
[----:B------:R-:W-:Y:S01]  /*2990*/  ULEA UR5, UR8, UR5, 0x18 ;  /* 0x0000000508057291 */ /* 0x000fe2000f8ec03f */
[----:B--2---:R-:W-:Y:S02]  /*29a0*/  ISETP.EQ.U32.AND P3, PT, R16, R19, PT ;  /* 0x000000131000720c */ /* 0x004fe40003f62070 */
[----:B----4-:R-:W-:-:S04]  /*29b0*/  LOP3.LUT R18, R18, UR9, RZ, 0xc0, !PT ;  /* 0x0000000912127c12 */ /* 0x010fc8000f8ec0ff */
[----:B------:R-:W2:Y:S07]  /*29c0*/  POPC R19, R18 ;  /* 0x0000001200137309 */ /* 0x000eae0000000000 */
[----:B0-----:R-:W0:Y:S04]  /*29d0*/  @P3 ATOMS.ADD R7, [UR7], R7 ;  /* 0x00000007ff07398c */ /* 0x001e280008000007 */
[----:B0-----:R-:W2:Y:S02]  /*29e0*/  SHFL.IDX PT, R6, R7, R16, 0x1f ;  /* 0x00001f1007067589 */ /* 0x001ea400000e0000 */
[----:B--2---:R-:W-:-:S05]  /*29f0*/  IMAD.IADD R6, R6, 0x1, R19 ;  /* 0x0000000106067824 */ /* 0x004fca00078e0213 */
[----:B------:R-:W-:-:S05]  /*2a00*/  LEA R6, R6, UR5, 0x2 ;  /* 0x0000000506067c11 */ /* 0x000fca000f8e10ff */
[----:B------:R0:W-:Y:S02]  /*2a10*/  STS [R6], R17 ;  /* 0x0000001106007388 */ /* 0x0001e40000000800 */
.L_x_2348:
[----:B------:R-:W-:Y:S05]  /*2a20*/  BSYNC B1 ;  /* 0x0000000000017941 */ /* 0x000fea0003800000 */
.L_x_2346:
[----:B-----5:R-:W0:Y:S01]  /*2a30*/  F2F.F16.F32 R7, R13 ;  /* 0x0000000d00077304 */ /* 0x020e220000200800 */
[----:B------:R-:W-:Y:S01]  /*2a40*/  BSSY B1, `(.L_x_2349) ;  /* 0x000003d000017945 */ /* 0x000fe20003800000 */
[----:B0-2---:R-:W-:-:S04]  /*2a50*/  PRMT R6, R7, 0x9910, RZ ;  /* 0x0000991007067816 */ /* 0x005fc800000000ff */
        /* <DEDUP_REMOVED lines=10> */
[----:B------:R-:W0:Y:S01]  /*2b00*/  S2R R17, SR_LANEID ;  /* 0x0000000000117919 */ /* 0x000e220000000000 */
[----:B------:R-:W-:Y:S01]  /*2b10*/  VOTEU.ANY UR5, UPT, PT ;  /* 0x0000000000057886 */ /* 0x000fe200038e0100 */
[----:B------:R-:W-:Y:S01]  /*2b20*/  MOV R18, 0x400 ;  /* 0x0000040000127802 */ /* 0x000fe20000000f00 */
[----:B------:R-:W0:Y:S01]  /*2b30*/  FLO.U32 R16, UR5 ;  /* 0x0000000500107d00 */ /* 0x000e2200080e0000 */
[----:B------:R-:W2:Y:S03]  /*2b40*/  S2R R19, SR_CgaCtaId ;  /* 0x0000000000137919 */ /* 0x000ea60000008800 */
[----:B------:R-:W-:-:S04]  /*2b50*/  VIADD R6, R18, 0xd00 ;  /* 0x00000d0012067836 */ /* 0x000fc80000000000 */
[----:B------:R-:W3:Y:S01]  /*2b60*/  POPC R7, UR5 ;  /* 0x0000000500077d09 */ /* 0x000ee20008000000 */
[----:B0-----:R-:W-:Y:S02]  /*2b70*/  ISETP.EQ.U32.AND P3, PT, R16, R17, PT ;  /* 0x000000111000720c */ /* 0x001fe40003f62070 */
[----:B------:R-:W0:Y:S01]  /*2b80*/  S2R R17, SR_LTMASK ;  /* 0x0000000000117919 */ /* 0x000e220000003900 */
[----:B--2---:R-:W-:-:S10]  /*2b90*/  LEA R20, R19, R6, 0x18 ;  /* 0x0000000613147211 */ /* 0x004fd400078ec0ff */
[----:B---3--:R-:W2:Y:S01]  /*2ba0*/  @P3 ATOMS.ADD R7, [R20], R7 ;  /* 0x000000071407338c */ /* 0x008ea20000000000 */
[----:B0-----:R-:W-:-:S03]  /*2bb0*/  LOP3.LUT R17, R17, UR5, RZ, 0xc0, !PT ;  /* 0x0000000511117c12 */ /* 0x001fc6000f8ec0ff */
[----:B--2---:R-:W0:Y:S03]  /*2bc0*/  SHFL.IDX PT, R6, R7, R16, 0x1f ;  /* 0x00001f1007067589 */ /* 0x004e2600000e0000 */
[----:B------:R-:W0:Y:S02]  /*2bd0*/  POPC R17, R17 ;  /* 0x0000001100117309 */ /* 0x000e240000000000 */
[----:B0-----:R-:W-:-:S05]  /*2be0*/  IMAD.IADD R6, R6, 0x1, R17 ;  /* 0x0000000106067824 */ /* 0x001fca00078e0211 */
        /* <DEDUP_REMOVED lines=14> */
.L_x_2350:
[----:B------:R-:W0:Y:S01]  /*2cd0*/  S2R R6, SR_LANEID ;  /* 0x0000000000067919 */ /* 0x000e220000000000 */
[----:B------:R-:W2:Y:S01]  /*2ce0*/  S2UR UR8, SR_CgaCtaId ;  /* 0x00000000000879c3 */ /* 0x000ea20000008800 */
[----:B------:R-:W-:Y:S01]  /*2cf0*/  VOTEU.ANY UR9, UPT, PT ;  /* 0x0000000000097886 */ /* 0x000fe200038e0100 */
[----:B------:R-:W-:Y:S01]  /*2d00*/  UMOV UR5, 0x400 ;  /* 0x0000040000057882 */ /* 0x000fe20000000000 */
[----:B------:R-:W0:Y:S01]  /*2d10*/  FLO.U32 R13, UR9 ;  /* 0x00000009000d7d00 */ /* 0x000e2200080e0000 */
[----:B------:R-:W-:Y:S01]  /*2d20*/  UIADD3 UR7, UR5, 0xc00, URZ ;  /* 0x00000c0005077890 */ /* 0x000fe2000fffe03f */
[----:B------:R-:W3:Y:S01]  /*2d30*/  S2R R17, SR_LTMASK ;  /* 0x0000000000117919 */ /* 0x000ee20000003900 */
[----:B------:R-:W-:Y:S01]  /*2d40*/  UIADD3 UR5, UR5, 0xd80, URZ ;  /* 0x00000d8005057890 */ /* 0x000fe2000fffe03f */
[----:B------:R-:W-:-:S04]  /*2d50*/  VIADD R19, R5, 0x1001 ;  /* 0x0000100105137836 */ /* 0x000fc80000000000 */
[----:B------:R-:W4:Y:S01]  /*2d60*/  POPC R7, UR9 ;  /* 0x0000000900077d09 */ /* 0x000f220008000000 */
[----:B--2---:R-:W-:Y:S02]  /*2d70*/  ULEA UR7, UR8, UR7, 0x18 ;  /* 0x0000000708077291 */ /* 0x004fe4000f8ec03f */
[----:B------:R-:W-:Y:S01]  /*2d80*/  ULEA UR5, UR8, UR5, 0x18 ;  /* 0x0000000508057291 */ /* 0x000fe2000f8ec03f */
[----:B0-----:R-:W-:Y:S02]  /*2d90*/  ISETP.EQ.U32.AND P3, PT, R13, R6, PT ;  /* 0x000000060d00720c */ /* 0x001fe40003f62070 */
[----:B---3--:R-:W-:-:S06]  /*2da0*/  LOP3.LUT R17, R17, UR9, RZ, 0xc0, !PT ;  /* 0x0000000911117c12 */ /* 0x008fcc000f8ec0ff */
[----:B------:R-:W0:Y:S05]  /*2db0*/  POPC R17, R17 ;  /* 0x0000001100117309 */ /* 0x000e2a0000000000 */
[----:B----4-:R-:W2:Y:S04]  /*2dc0*/  @P3 ATOMS.ADD R16, [UR7], R7 ;  /* 0x00000007ff10398c */ /* 0x010ea80008000007 */
[----:B--2---:R-:W0:Y:S02]  /*2dd0*/  SHFL.IDX PT, R6, R16, R13, 0x1f ;  /* 0x00001f0d10067589 */ /* 0x004e2400000e0000 */
[----:B0-----:R-:W-:-:S05]  /*2de0*/  IMAD.IADD R6, R6, 0x1, R17 ;  /* 0x0000000106067824 */ /* 0x001fca00078e0211 */
[----:B------:R-:W-:-:S05]  /*2df0*/  LEA R6, R6, UR5, 0x2 ;  /* 0x0000000506067c11 */ /* 0x000fca000f8e10ff */
[----:B------:R0:W-:Y:S02]  /*2e00*/  STS [R6], R19 ;  /* 0x0000001306007388 */ /* 0x0001e40000000800 */
.L_x_2351:
[----:B------:R-:W-:Y:S05]  /*2e10*/  BSYNC B1 ;  /* 0x0000000000017941 */ /* 0x000fea0003800000 */
.L_x_2349:
[----:B--2---:R-:W0:Y:S01]  /*2e20*/  F2F.F16.F32 R7, R14 ;  /* 0x0000000e00077304 */ /* 0x004e220000200800 */
[----:B------:R-:W-:Y:S01]  /*2e30*/  BSSY B1, `(.L_x_2352) ;  /* 0x000003d000017945 */ /* 0x000fe20003800000 */
        /* <DEDUP_REMOVED lines=15> */
[----:B------:R-:W2:Y:S01]  /*2f30*/  S2R R19, SR_CgaCtaId ;  /* 0x0000000000137919 */ /* 0x000ea20000008800 */
[----:B------:R-:W3:Y:S06]  /*2f40*/  S2R R17, SR_LTMASK ;  /* 0x0000000000117919 */ /* 0x000eec0000003900 */
[----:B------:R-:W4:Y:S01]  /*2f50*/  POPC R7, UR5 ;  /* 0x0000000500077d09 */ /* 0x000f220008000000 */
[----:B0-----:R-:W-:Y:S01]  /*2f60*/  ISETP.EQ.U32.AND P3, PT, R13, R6, PT ;  /* 0x000000060d00720c */ /* 0x001fe20003f62070 */
[----:B------:R-:W-:-:S05]  /*2f70*/  VIADD R6, R18, 0xd00 ;  /* 0x00000d0012067836 */ /* 0x000fca0000000000 */
[----:B--2---:R-:W-:Y:S02]  /*2f80*/  LEA R16, R19, R6, 0x18 ;  /* 0x0000000613107211 */ /* 0x004fe400078ec0ff */
[----:B---3--:R-:W-:-:S05]  /*2f90*/  LOP3.LUT R17, R17, UR5, RZ, 0xc0, !PT ;  /* 0x0000000511117c12 */ /* 0x008fca000f8ec0ff */
[----:B----4-:R-:W0:Y:S01]  /*2fa0*/  @P3 ATOMS.ADD R16, [R16], R7 ;  /* 0x000000071010338c */ /* 0x010e220000000000 */
        /* <DEDUP_REMOVED lines=17> */
.L_x_2353:
[----:B------:R-:W0:Y:S01]  /*30c0*/  S2R R6, SR_LANEID ;  /* 0x0000000000067919 */ /* 0x000e220000000000 */
[----:B------:R-:W2:Y:S01]  /*30d0*/  S2UR UR8, SR_CgaCtaId ;  /* 0x00000000000879c3 */ /* 0x000ea20000008800 */
[----:B------:R-:W-:Y:S01]  /*30e0*/  VOTEU.ANY UR9, UPT, PT ;  /* 0x0000000000097886 */ /* 0x000fe200038e0100 */
[----:B------:R-:W-:Y:S01]  /*30f0*/  UMOV UR5, 0x400 ;  /* 0x0000040000057882 */ /* 0x000fe20000000000 */
[----:B------:R-:W0:Y:S01]  /*3100*/  FLO.U32 R13, UR9 ;  /* 0x00000009000d7d00 */ /* 0x000e2200080e0000 */
[----:B------:R-:W-:Y:S01]  /*3110*/  UIADD3 UR7, UR5, 0xc00, URZ ;  /* 0x00000c0005077890 */ /* 0x000fe2000fffe03f */
[----:B------:R-:W3:Y:S01]  /*3120*/  S2R R16, SR_LTMASK ;  /* 0x0000000000107919 */ /* 0x000ee20000003900 */
[----:B------:R-:W-:-:S05]  /*3130*/  UIADD3 UR5, UR5, 0xd80, URZ ;  /* 0x00000d8005057890 */ /* 0x000fca000fffe03f */
[----:B------:R-:W4:Y:S01]  /*3140*/  POPC R7, UR9 ;  /* 0x0000000900077d09 */ /* 0x000f220008000000 */
[----:B--2---:R-:W-:Y:S02]  /*3150*/  ULEA UR7, UR8, UR7, 0x18 ;  /* 0x0000000708077291 */ /* 0x004fe4000f8ec03f */
[----:B------:R-:W-:Y:S01]  /*3160*/  ULEA UR5, UR8, UR5, 0x18 ;  /* 0x0000000508057291 */ /* 0x000fe2000f8ec03f */
[----:B0-----:R-:W-:Y:S02]  /*3170*/  ISETP.EQ.U32.AND P3, PT, R13, R6, PT ;  /* 0x000000060d00720c */ /* 0x001fe40003f62070 */
[----:B---3--:R-:W-:-:S04]  /*3180*/  LOP3.LUT R16, R16, UR9, RZ, 0xc0, !PT ;  /* 0x0000000910107c12 */ /* 0x008fc8000f8ec0ff */
[----:B------:R-:W0:Y:S07]  /*3190*/  POPC R17, R16 ;  /* 0x0000001000117309 */ /* 0x000e2e0000000000 */
[----:B----4-:R-:W2:Y:S04]  /*31a0*/  @P3 ATOMS.ADD R14, [UR7], R7 ;  /* 0x00000007ff0e398c */ /* 0x010ea80008000007 */
[----:B--2---:R-:W0:Y:S02]  /*31b0*/  SHFL.IDX PT, R6, R14, R13, 0x1f ;  /* 0x00001f0d0e067589 */ /* 0x004e2400000e0000 */
[----:B0-----:R-:W-:-:S02]  /*31c0*/  IMAD.IADD R6, R6, 0x1, R17 ;  /* 0x0000000106067824 */ /* 0x001fc400078e0211 */
[----:B------:R-:W-:-:S03]  /*31d0*/  VIADD R17, R5, 0x1002 ;  /* 0x0000100205117836 */ /* 0x000fc60000000000 */
[----:B------:R-:W-:-:S05]  /*31e0*/  LEA R6, R6, UR5, 0x2 ;  /* 0x0000000506067c11 */ /* 0x000fca000f8e10ff */
[----:B------:R2:W-:Y:S02]  /*31f0*/  STS [R6], R17 ;  /* 0x0000001106007388 */ /* 0x0005e40000000800 */
.L_x_2354:
[----:B------:R-:W-:Y:S05]  /*3200*/  BSYNC B1 ;  /* 0x0000000000017941 */ /* 0x000fea0003800000 */
.L_x_2352:
[----:B0-----:R-:W2:Y:S01]  /*3210*/  F2F.F16.F32 R7, R15 ;  /* 0x0000000f00077304 */ /* 0x001ea20000200800 */
        /* <DEDUP_REMOVED lines=22> */
[----:B---3--:R-:W-:-:S04]  /*3380*/  LOP3.LUT R16, R16, UR5, RZ, 0xc0, !PT ;  /* 0x0000000510107c12 */ /* 0x008fc8000f8ec0ff */
[----:B------:R-:W0:Y:S01]  /*3390*/  POPC R17, R16 ;  /* 0x0000001000117309 */ /* 0x000e220000000000 */
[----:B----4-:R-:W2:Y:S04]  /*33a0*/  @P3 ATOMS.ADD R14, [R14], R7 ;  /* 0x000000070e0e338c */ /* 0x010ea80000000000 */
[----:B--2---:R-:W0:Y:S02]  /*33b0*/  SHFL.IDX PT, R6, R14, R13, 0x1f ;  /* 0x00001f0d0e067589 */ /* 0x004e2400000e0000 */
        /* <DEDUP_REMOVED lines=15> */
.L_x_2356:
        /* <DEDUP_REMOVED lines=20> */
.L_x_2357:
[----:B------:R-:W-:Y:S05]  /*35f0*/  BSYNC B1 ;  /* 0x0000000000017941 */ /* 0x000fea0003800000 */
.L_x_2355:
[----:B------:R-:W-:-:S05]  /*3600*/  VIADD R5, R5, 0x2000 ;  /* 0x0000200005057836 */ /* 0x000fca0000000000 */
[----:B------:R-:W-:-:S13]  /*3610*/  ISETP.GE.AND P3, PT, R5, R10, PT ;  /* 0x0000000a0500720c */ /* 0x000fda0003f66270 */
[----:B------:R-:W-:Y:S05]  /*3620*/  @!P3 BRA `(.L_x_2358) ;  /* 0xffffffdc00e8b947 */ /* 0x000fea000383ffff */
.L_x_2333:
[----:B------:R-:W-:Y:S05]  /*3630*/  BSYNC B0 ;  /* 0x0000000000007941 */ /* 0x000fea0003800000 */
.L_x_2332:
[----:B------:R-:W-:Y:S01]  /*3640*/  ULDC.64 UR12, c[0x0][0x210] ;  /* 0x00008400000c7ab9 */ /* 0x000fe20000000a00 */
[----:B------:R-:W-:Y:S04]  /*3650*/  BSSY B0, `(.L_x_2359) ;  /* 0x0000047000007945 */ /* 0x000fe80003800000 */
[----:B------:R-:W-:Y:S05]  /*3660*/  @P2 BRA `(.L_x_2360) ;  /* 0x0000000400142947 */ /* 0x000fea0003800000 */
.L_x_2364:
[----:B---3--:R-:W-:-:S04]  /*3670*/  IADD3 R5, P2, R2, R9, RZ ;  /* 0x0000000902057210 */ /* 0x008fc80007f5e0ff */
[----:B------:R-:W-:Y:S02]  /*3680*/  LEA.HI.X.SX32 R10, R9, RZ, 0x1, P2 ;  /* 0x000000ff090a7211 */ /* 0x000fe400010f0eff */
[----:B0-2---:R-:W-:-:S04]  /*3690*/  LEA R6, P2, R5, UR12, 0x2 ;  /* 0x0000000c05067c11 */ /* 0x005fc8000f8410ff */
[----:B----4-:R-:W-:-:S05]  /*36a0*/  LEA.HI.X R7, R5, UR13, R10, 0x2, P2 ;  /* 0x0000000d05077c11 */ /* 0x010fca00090f140a */
[----:B------:R-:W2:Y:S01]  /*36b0*/  LDG.E.CONSTANT R5, desc[UR10][R6.64] ;  /* 0x0000000a06057981 */ /* 0x000ea2000c1e9900 */
        /* <DEDUP_REMOVED lines=41> */
.L_x_2362:
        /* <DEDUP_REMOVED lines=16> */
[----:B0-----:R-:W-:-:S05]  /*3a50*/  IMAD.IADD R5, R5, 0x1, R6 ;  /* 0x0000000105057824 */ /* 0x001fca00078e0206 */
[----:B------:R-:W-:-:S05]  /*3a60*/  LEA R6, R5, UR5, 0x2 ;  /* 0x0000000505067c11 */ /* 0x000fca000f8e10ff */
[----:B------:R2:W-:Y:S02]  /*3a70*/  STS [R6], R9 ;  /* 0x0000000906007388 */ /* 0x0005e40000000800 */
.L_x_2363:
[----:B------:R-:W-:Y:S05]  /*3a80*/  BSYNC B1 ;  /* 0x0000000000017941 */ /* 0x000fea0003800000 */
.L_x_2361:
[----:B0-2---:R-:W-:-:S05]  /*3a90*/  VIADD R9, R9, 0x400 ;  /* 0x0000040009097836 */ /* 0x005fca0000000000 */
[----:B------:R-:W-:-:S13]  /*3aa0*/  ISETP.GE.AND P2, PT, R9, R8, PT ;  /* 0x000000080900720c */ /* 0x000fda0003f46270 */
[----:B------:R-:W-:Y:S05]  /*3ab0*/  @!P2 BRA `(.L_x_2364) ;  /* 0xfffffff800eca947 */ /* 0x000fea000383ffff */
.L_x_2360:
[----:B------:R-:W-:Y:S05]  /*3ac0*/  BSYNC B0 ;  /* 0x0000000000007941 */ /* 0x000fea0003800000 */
.L_x_2359:
        /* <DEDUP_REMOVED lines=8> */
[----:B---3--:R-:W-:-:S12]  /*3b50*/  LDS R5, [R0+UR6] ;  /* 0x0000000600057984 */ /* 0x008fd80008000800 */
[----:B0-2---:R-:W0:Y:S02]  /*3b60*/  @P2 LDS R6, [R0+UR6+0x4] ;  /* 0x0000040600062984 */ /* 0x005e240008000800 */
[----:B0-----:R-:W-:-:S05]  /*3b70*/  @P2 IMAD.IADD R5, R5, 0x1, R6 ;  /* 0x0000000105052824 */ /* 0x001fca00078e0206 */
[----:B------:R0:W-:Y:S02]  /*3b80*/  STS [R0+UR6+0x600], R5 ;  /* 0x0006000500007988 */ /* 0x0001e40008000806 */
.L_x_2366:
[----:B------:R-:W-:Y:S05]  /*3b90*/  BSYNC B0 ;  /* 0x0000000000007941 */ /* 0x000fea0003800000 */
.L_x_2365:
[----:B------:R-:W-:Y:S06]  /*3ba0*/  BAR.SYNC.DEFER_BLOCKING 0x0 ;  /* 0x0000000000007b1d */ /* 0x000fec0000010000 */
[----:B------:R-:W-:Y:S04]  /*3bb0*/  BSSY B0, `(.L_x_2367) ;  /* 0x0000007000007945 */ /* 0x000fe80003800000 */
[----:B------:R-:W-:Y:S05]  /*3bc0*/  @P0 BRA `(.L_x_2368) ;  /* 0x0000000000140947 */ /* 0x000fea0003800000 */
[----:B------:R-:W-:Y:S01]  /*3bd0*/  ISETP.GT.AND P2, PT, R3, 0xfd, PT ;  /* 0x000000fd0300780c */ /* 0x000fe20003f44270 */
[----:B0--3--:R-:W-:-:S12]  /*3be0*/  LDS R5, [R0+UR6+0x600] ;  /* 0x0006000600057984 */ /* 0x009fd80008000800 */
[----:B--2---:R-:W0:Y:S02]  /*3bf0*/  @!P2 LDS R6, [R0+UR6+0x608] ;  /* 0x000608060006a984 */ /* 0x004e240008000800 */
[----:B0-----:R-:W-:-:S05]  /*3c00*/  @!P2 IMAD.IADD R5, R5, 0x1, R6 ;  /* 0x000000010505a824 */ /* 0x001fca00078e0206 */
[----:B------:R0:W-:Y:S02]  /*3c10*/  STS [R0+UR6], R5 ;  /* 0x0000000500007988 */ /* 0x0001e40008000806 */
.L_x_2368:
[----:B------:R-:W-:Y:S05]  /*3c20*/  BSYNC B0 ;  /* 0x0000000000007941 */ /* 0x000fea0003800000 */
.L_x_2367:
[----:B------:R-:W-:Y:S06]  /*3c30*/  BAR.SYNC.DEFER_BLOCKING 0x0 ;  /* 0x0000000000007b1d */ /* 0x000fec0000010000 */
[----:B------:R-:W-:Y:S04]  /*3c40*/  BSSY B0, `(.L_x_2369) ;  /* 0x0000007000007945 */ /* 0x000fe80003800000 */
[----:B------:R-:W-:Y:S05]  /*3c50*/  @P0 BRA `(.L_x_2370) ;  /* 0x0000000000140947 */ /* 0x000fea0003800000 */
[----:B------:R-:W-:Y:S01]  /*3c60*/  ISETP.GT.AND P2, PT, R3, 0xfb, PT ;  /* 0x000000fb0300780c */ /* 0x000fe20003f44270 */
[----:B0--3--:R-:W-:-:S12]  /*3c70*/  LDS R5, [R0+UR6] ;  /* 0x0000000600057984 */ /* 0x009fd80008000800 */
[----:B--2---:R-:W0:Y:S02]  /*3c80*/  @!P2 LDS R6, [R0+UR6+0x10] ;  /* 0x000010060006a984 */ /* 0x004e240008000800 */
[----:B0-----:R-:W-:-:S05]  /*3c90*/  @!P2 IMAD.IADD R5, R5, 0x1, R6 ;  /* 0x000000010505a824 */ /* 0x001fca00078e0206 */
[----:B------:R0:W-:Y:S02]  /*3ca0*/  STS [R0+UR6+0x600], R5 ;  /* 0x0006000500007988 */ /* 0x0001e40008000806 */
.L_x_2370:
[----:B------:R-:W-:Y:S05]  /*3cb0*/  BSYNC B0 ;  /* 0x0000000000007941 */ /* 0x000fea0003800000 */
.L_x_2369:
        /* <DEDUP_REMOVED lines=8> */
.L_x_2372:
[----:B------:R-:W-:Y:S05]  /*3d40*/  BSYNC B0 ;  /* 0x0000000000007941 */ /* 0x000fea0003800000 */
.L_x_2371:
        /* <DEDUP_REMOVED lines=8> */
.L_x_2374:
[----:B------:R-:W-:Y:S05]  /*3dd0*/  BSYNC B0 ;  /* 0x0000000000007941 */ /* 0x000fea0003800000 */
.L_x_2373:
        /* <DEDUP_REMOVED lines=8> */
.L_x_2376:
[----:B------:R-:W-:Y:S05]  /*3e60*/  BSYNC B0 ;  /* 0x0000000000007941 */ /* 0x000fea0003800000 */
.L_x_2375:
        /* <DEDUP_REMOVED lines=8> */
.L_x_2378:
[----:B------:R-:W-:Y:S05]  /*3ef0*/  BSYNC B0 ;  /* 0x0000000000007941 */ /* 0x000fea0003800000 */
.L_x_2377:
        /* <DEDUP_REMOVED lines=8> */
.L_x_2380:
[----:B------:R-:W-:Y:S05]  /*3f80*/  BSYNC B0 ;  /* 0x0000000000007941 */ /* 0x000fea0003800000 */
.L_x_2379:
[----:B------:R-:W-:Y:S06]  /*3f90*/  BAR.SYNC.DEFER_BLOCKING 0x0 ;  /* 0x0000000000007b1d */ /* 0x000fec0000010000 */
[----:B------:R-:W-:Y:S04]  /*3fa0*/  BSSY B0, `(.L_x_2381) ;  /* 0x000000b000007945 */ /* 0x000fe80003800000 */
[----:B------:R-:W-:Y:S05]  /*3fb0*/  @P0 BRA `(.L_x_2382) ;  /* 0x0000000000240947 */ /* 0x000fea0003800000 */
[----:B0--3--:R-:W0:Y:S02]  /*3fc0*/  LDS R5, [R0+UR6] ;  /* 0x0000000600057984 */ /* 0x009e240008000800 */
[----:B0-----:R-:W-:-:S13]  /*3fd0*/  ISETP.GT.AND P2, PT, R5, R12, PT ;  /* 0x0000000c0500720c */ /* 0x001fda0003f44270 */
[----:B------:R-:W-:Y:S05]  /*3fe0*/  @!P2 BRA `(.L_x_2382) ;  /* 0x000000000018a947 */ /* 0x000fea0003800000 */
[----:B------:R-:W0:Y:S02]  /*3ff0*/  LDS R5, [R0+UR6+0x4] ;  /* 0x0000040600057984 */ /* 0x000e240008000800 */
[----:B0-----:R-:W-:-:S13]  /*4000*/  ISETP.GE.AND P2, PT, R12, R5, PT ;  /* 0x000000050c00720c */ /* 0x001fda0003f46270 */
[----:B------:R-:W-:Y:S01]  /*4010*/  @P2 IMAD.IADD R5, R12, 0x1, -R5 ;  /* 0x000000010c052824 */ /* 0x000fe200078e0a05 */
[----:B------:R0:W-:Y:S04]  /*4020*/  @P2 STS [UR13+0xc80], R3 ;  /* 0x000c8003ff002988 */ /* 0x0001e8000800080d */
[----:B------:R-:W-:Y:S04]  /*4030*/  @P2 STS [UR13+0xd04], RZ ;  /* 0x000d04ffff002988 */ /* 0x000fe8000800080d */
[----:B------:R0:W-:Y:S02]  /*4040*/  @P2 STS [UR13+0x2d80], R5 ;  /* 0x002d8005ff002988 */ /* 0x0001e4000800080d */
.L_x_2382:
[----:B------:R-:W-:Y:S05]  /*4050*/  BSYNC B0 ;  /* 0x0000000000007941 */ /* 0x000fea0003800000 */
.L_x_2381:
[----:B------:R-:W-:Y:S01]  /*4060*/  BAR.SYNC.DEFER_BLOCKING 0x0 ;  /* 0x0000000000007b1d */ /* 0x000fe20000010000 */
[----:B------:R-:W-:Y:S02]  /*4070*/  IADD3 R8, -R3, -0x2, RZ ;  /* 0xfffffffe03087810 */ /* 0x000fe40007ffe1ff */
[----:B0-2---:R-:W-:-:S03]  /*4080*/  VIMNMX R6, R10, 0x4000, PT ;  /* 0x000040000a067848 */ /* 0x005fc60003fe0100 */
[----:B------:R-:W-:Y:S01]  /*4090*/  UMOV UR4, 0x18 ;  /* 0x0000001800047882 */ /* 0x000fe20000000000 */
[----:B------:R-:W-:Y:S01]  /*40a0*/  UMOV UR5, URZ ;  /* 0x0000003f00057c82 */ /* 0x000fe20008000000 */
[----:B---3--:R-:W4:Y:S02]  /*40b0*/  LDS R5, [UR13+0xc80] ;  /* 0x000c800dff057984 */ /* 0x008f240008000800 */
[----:B----4-:R-:W-:-:S06]  /*40c0*/  LEA R7, R5, UR13, 0x2 ;  /* 0x0000000d05077c11 */ /* 0x010fcc000f8e10ff */
[----:B------:R-:W0:Y:S02]  /*40d0*/  LDS R7, [R7+0x4] ;  /* 0x0000040007077984 */ /* 0x000e240000000800 */
[----:B0-----:R-:W-:-:S05]  /*40e0*/  IMAD.IADD R9, R12, 0x1, -R7 ;  /* 0x000000010c097824 */ /* 0x001fca00078e0a07 */
[----:B------:R-:W-:-:S13]  /*40f0*/  ISETP.NE.AND P2, PT, R9, RZ, PT ;  /* 0x000000ff0900720c */ /* 0x000fda0003f45270 */
[----:B------:R-:W-:Y:S05]  /*4100*/  @!P2 BRA `(.L_x_2383) ;  /* 0x0000007c00a4a947 */ /* 0x000fea0003800000 */
[----:B------:R-:W-:Y:S01]  /*4110*/  BAR.SYNC.DEFER_BLOCKING 0x0 ;  /* 0x0000000000007b1d */ /* 0x000fe20000010000 */
[----:B------:R-:W-:Y:S01]  /*4120*/  ISETP.GE.AND P2, PT, R3, R6, PT ;  /* 0x000000060300720c */ /* 0x000fe20003f46270 */
[----:B------:R-:W-:-:S04]  /*4130*/  UIADD3 UR7, UR12, 0x2d90, URZ ;  /* 0x00002d900c077890 */ /* 0x000fc8000fffe03f */
[----:B------:R-:W-:Y:S01]  /*4140*/  ULEA UR7, UR9, UR7, 0x18 ;  /* 0x0000000709077291 */ /* 0x000fe2000f8ec03f */
[----:B------:R-:W-:Y:S05]  /*4150*/  BSSY B1, `(.L_x_2384) ;  /* 0x00001a8000017945 */ /* 0x000fea0003800000 */
[----:B------:R-:W-:Y:S01]  /*4160*/  LEA R7, R3, UR7, 0x2 ;  /* 0x0000000703077c11 */ /* 0x000fe2000f8e10ff */
[----:B------:R0:W-:Y:S01]  /*4170*/  @!P1 STS [R0+UR6], RZ ;  /* 0x000000ff00009988 */ /* 0x0001e20008000806 */
        /* <DEDUP_REMOVED lines=10> */
[----:B------:R-:W2:Y:S01]  /*4220*/  LDS R15, [R7] ;  /* 0x00000000070f7984 */ /* 0x000ea20000000800 */
[----:B------:R-:W3:Y:S01]  /*4230*/  LDC.64 R10, c[0x0][0x210] ;  /* 0x00008400ff0a7b82 */ /* 0x000ee20000000a00 */
[----:B--2---:R-:W-:-:S04]  /*4240*/  IADD3 R14, P2, R2, R15, RZ ;  /* 0x0000000f020e7210 */ /* 0x004fc80007f5e0ff */
[----:B------:R-:W-:Y:S02]  /*4250*/  LEA.HI.X.SX32 R17, R15, RZ, 0x1, P2 ;  /* 0x000000ff0f117211 */ /* 0x000fe400010f0eff */
[----:B---3--:R-:W-:-:S04]  /*4260*/  LEA R16, P2, R14, R10, 0x2 ;  /* 0x0000000a0e107211 */ /* 0x008fc800078410ff */
[----:B------:R-:W-:-:S05]  /*4270*/  LEA.HI.X R17, R14, R11, R17, 0x2, P2 ;  /* 0x0000000b0e117211 */ /* 0x000fca00010f1411 */
[----:B------:R-:W2:Y:S01]  /*4280*/  LDG.E.CONSTANT R16, desc[UR10][R16.64] ;  /* 0x0000000a10107981 */ /* 0x000ea2000c1e9900 */
        /* <DEDUP_REMOVED lines=9> */
[----:B------:R-:W2:Y:S01]  /*4320*/  S2R R14, SR_LANEID ;  /* 0x00000000000e7919 */ /* 0x000ea20000000000 */
[----:B------:R-:W-:Y:S01]  /*4330*/  VOTEU.ANY UR5, UPT, PT ;  /* 0x0000000000057886 */ /* 0x000fe200038e0100 */
[----:B------:R-:W-:Y:S01]  /*4340*/  UIADD3 UR4, UR12, 0xd00, URZ ;  /* 0x00000d000c047890 */ /* 0x000fe2000fffe03f */
[----:B------:R-:W2:Y:S01]  /*4350*/  FLO.U32 R17, UR5 ;  /* 0x0000000500117d00 */ /* 0x000ea200080e0000 */
[----:B------:R-:W3:Y:S02]  /*4360*/  S2R R18, SR_LTMASK ;  /* 0x0000000000127919 */ /* 0x000ee40000003900 */
[----:B------:R-:W-:-:S05]  /*4370*/  ULEA UR4, UR9, UR4, 0x18 ;  /* 0x0000000409047291 */ /* 0x000fca000f8ec03f */
[----:B------:R-:W4:Y:S01]  /*4380*/  POPC R16, UR5 ;  /* 0x0000000500107d09 */ /* 0x000f220008000000 */
[----:B--2---:R-:W-:Y:S02]  /*4390*/  ISETP.EQ.U32.AND P2, PT, R17, R14, PT ;  /* 0x0000000e1100720c */ /* 0x004fe40003f42070 */
[----:B---3--:R-:W-:-:S05]  /*43a0*/  LOP3.LUT R18, R18, UR5, RZ, 0xc0, !PT ;  /* 0x0000000512127c12 */ /* 0x008fca000f8ec0ff */
[----:B------:R-:W2:Y:S06]  /*43b0*/  POPC R19, R18 ;  /* 0x0000001200137309 */ /* 0x000eac0000000000 */
[----:B----4-:R-:W3:Y:S04]  /*43c0*/  @P2 ATOMS.ADD R16, [UR4+0x4], R16 ;  /* 0x00000410ff10298c */ /* 0x010ee80008000004 */
[----:B---3--:R-:W2:Y:S02]  /*43d0*/  SHFL.IDX PT, R14, R16, R17, 0x1f ;  /* 0x00001f11100e7589 */ /* 0x008ea400000e0000 */
        /* <DEDUP_REMOVED lines=9> */
.L_x_2389:
        /* <DEDUP_REMOVED lines=10> */
[----:B----4-:R-:W3:Y:S01]  /*4510*/  @P2 ATOMS.ADD R16, [UR4], R16 ;  /* 0x00000010ff10298c */ /* 0x010ee20008000004 */
[----:B------:R-:W-:-:S04]  /*4520*/  UIADD3 UR4, UR12, 0xd80, URZ ;  /* 0x00000d800c047890 */ /* 0x000fc8000fffe03f */
[----:B------:R-:W-:Y:S01]  /*4530*/  ULEA UR4, UR9, UR4, 0x18 ;  /* 0x0000000409047291 */ /* 0x000fe2000f8ec03f */
[----:B---3--:R-:W2:Y:S02]  /*4540*/  SHFL.IDX PT, R14, R16, R17, 0x1f ;  /* 0x00001f11100e7589 */ /* 0x008ea400000e0000 */
[----:B--2---:R-:W-:-:S05]  /*4550*/  IMAD.IADD R14, R14, 0x1, R19 ;  /* 0x000000010e0e7824 */ /* 0x004fca00078e0213 */
[----:B------:R-:W-:-:S05]  /*4560*/  LEA R14, R14, UR4, 0x2 ;  /* 0x000000040e0e7c11 */ /* 0x000fca000f8e10ff */
[----:B------:R3:W-:Y:S02]  /*4570*/  STS [R14], R15 ;  /* 0x0000000f0e007388 */ /* 0x0007e40000000800 */
.L_x_2390:
[----:B------:R-:W-:Y:S05]  /*4580*/  BSYNC B2 ;  /* 0x0000000000027941 */ /* 0x000fea0003800000 */
.L_x_2388:
[----:B------:R-:W-:Y:S01]  /*4590*/  ISETP.NE.AND P2, PT, R13, 0x1, PT ;  /* 0x000000010d00780c */ /* 0x000fe20003f45270 */
[----:B--23--:R-:W-:-:S12]  /*45a0*/  VIADD R15, R3, 0x400 ;  /* 0x00000400030f7836 */ /* 0x00cfd80000000000 */
[----:B------:R-:W-:Y:S05]  /*45b0*/  @!P2 BRA `(.L_x_2387) ;  /* 0x0000000400c0a947 */ /* 0x000fea0003800000 */
[----:B------:R-:W2:Y:S02]  /*45c0*/  LDS R15, [R7+0x1000] ;  /* 0x00100000070f7984 */ /* 0x000ea40000000800 */
[----:B--2---:R-:W-:-:S04]  /*45d0*/  IADD3 R14, P2, R2, R15, RZ ;  /* 0x0000000f020e7210 */ /* 0x004fc80007f5e0ff */
[----:B------:R-:W-:Y:S02]  /*45e0*/  LEA.HI.X.SX32 R17, R15, RZ, 0x1, P2 ;  /* 0x000000ff0f117211 */ /* 0x000fe400010f0eff */
[----:B------:R-:W-:-:S04]  /*45f0*/  LEA R16, P2, R14, R10, 0x2 ;  /* 0x0000000a0e107211 */ /* 0x000fc800078410ff */
        /* <DEDUP_REMOVED lines=32> */
.L_x_2392:
        /* <DEDUP_REMOVED lines=17> */
.L_x_2393:
[----:B------:R-:W-:Y:S05]  /*4910*/  BSYNC B2 ;  /* 0x0000000000027941 */ /* 0x000fea0003800000 */
.L_x_2391:
[----:B------:R-:W-:Y:S01]  /*4920*/  ISETP.NE.AND P2, PT, R13, 0x2, PT ;  /* 0x000000020d00780c */ /* 0x000fe20003f45270 */
[----:B--23--:R-:W-:-:S12]  /*4930*/  VIADD R15, R3, 0x800 ;  /* 0x00000800030f7836 */ /* 0x00cfd80000000000 */
[----:B------:R-:W-:Y:S05]  /*4940*/  @!P2 BRA `(.L_x_2387) ;  /* 0x0000000000dca947 */ /* 0x000fea0003800000 */
[----:B------:R-:W2:Y:S02]  /*4950*/  LDS R13, [R7+0x2000] ;  /* 0x00200000070d7984 */ /* 0x000ea40000000800 */
[----:B--2---:R-:W-:-:S04]  /*4960*/  IADD3 R14, P2, R2, R13, RZ ;  /* 0x0000000d020e7210 */ /* 0x004fc80007f5e0ff */
[----:B------:R-:W-:Y:S02]  /*4970*/  LEA R10, P3, R14, R10, 0x2 ;  /* 0x0000000a0e0a7211 */ /* 0x000fe400078610ff */
[----:B------:R-:W-:-:S04]  /*4980*/  LEA.HI.X.SX32 R15, R13, RZ, 0x1, P2 ;  /* 0x000000ff0d0f7211 */ /* 0x000fc800010f0eff */
        /* <DEDUP_REMOVED lines=14> */
[----:B------:R-:W2:Y:S03]  /*4a70*/  FLO.U32 R14, UR5 ;  /* 0x00000005000e7d00 */ /* 0x000ea600080e0000 */
[----:B------:R-:W-:-:S05]  /*4a80*/  ULEA UR4, UR9, UR4, 0x18 ;  /* 0x0000000409047291 */ /* 0x000fca000f8ec03f */
[----:B------:R-:W3:Y:S01]  /*4a90*/  POPC R11, UR5 ;  /* 0x00000005000b7d09 */ /* 0x000ee20008000000 */
[----:B--2---:R-:W-:Y:S02]  /*4aa0*/  ISETP.EQ.U32.AND P2, PT, R14, R15, PT ;  /* 0x0000000f0e00720c */ /* 0x004fe40003f42070 */
[----:B------:R-:W2:Y:S11]  /*4ab0*/  S2R R15, SR_LTMASK ;  /* 0x00000000000f7919 */ /* 0x000eb60000003900 */
[----:B---3--:R-:W3:Y:S01]  /*4ac0*/  @P2 ATOMS.ADD R11, [UR4+0x4], R11 ;  /* 0x0000040bff0b298c */ /* 0x008ee20008000004 */
[----:B--2---:R-:W-:-:S03]  /*4ad0*/  LOP3.LUT R15, R15, UR5, RZ, 0xc0, !PT ;  /* 0x000000050f0f7c12 */ /* 0x004fc6000f8ec0ff */
[----:B---3--:R-:W2:Y:S03]  /*4ae0*/  SHFL.IDX PT, R10, R11, R14, 0x1f ;  /* 0x00001f0e0b0a7589 */ /* 0x008ea600000e0000 */
        /* <DEDUP_REMOVED lines=10> */
.L_x_2395:
        /* <DEDUP_REMOVED lines=8> */
[----:B---3--:R-:W3:Y:S01]  /*4c10*/  @P2 ATOMS.ADD R11, [UR4], R11 ;  /* 0x0000000bff0b298c */ /* 0x008ee20008000004 */
        /* <DEDUP_REMOVED lines=8> */
.L_x_2396:
[----:B------:R-:W-:Y:S05]  /*4ca0*/  BSYNC B2 ;  /* 0x0000000000027941 */ /* 0x000fea0003800000 */
.L_x_2394:
[----:B------:R-:W-:-:S07]  /*4cb0*/  VIADD R15, R3, 0xc00 ;  /* 0x00000c00030f7836 */ /* 0x000fce0000000000 */
.L_x_2387:
[----:B------:R-:W-:Y:S05]  /*4cc0*/  BSYNC B0 ;  /* 0x0000000000007941 */ /* 0x000fea0003800000 */
.L_x_2386:
[----:B------:R-:W-:-:S13]  /*4cd0*/  ISETP.GE.U32.AND P2, PT, R12, 0xc00, PT ;  /* 0x00000c000c00780c */ /* 0x000fda0003f46070 */
[----:B------:R-:W-:Y:S05]  /*4ce0*/  @!P2 BRA `(.L_x_2385) ;  /* 0x0000000c00b8a947 */ /* 0x000fea0003800000 */
[----:B--23--:R-:W2:Y:S01]  /*4cf0*/  LDC.64 R10, c[0x0][0x210] ;  /* 0x00008400ff0a7b82 */ /* 0x00cea20000000a00 */
[----:B------:R-:W-:-:S07]  /*4d00*/  LEA R12, R15, UR7, 0x2 ;  /* 0x000000070f0c7c11 */ /* 0x000fce000f8e10ff */
.L_x_2409:
[----:B--23--:R-:W3:Y:S02]  /*4d10*/  LDS R13, [R12] ;  /* 0x000000000c0d7984 */ /* 0x00cee40000000800 */
[----:B---3--:R-:W-:-:S04]  /*4d20*/  IADD3 R14, P2, R2, R13, RZ ;  /* 0x0000000d020e7210 */ /* 0x008fc80007f5e0ff */
[----:B------:R-:W-:Y:S02]  /*4d30*/  LEA.HI.X.SX32 R17, R13, RZ, 0x1, P2 ;  /* 0x000000ff0d117211 */ /* 0x000fe400010f0eff */
[----:B--2---:R-:W-:-:S04]  /*4d40*/  LEA R16, P2, R14, R10, 0x2 ;  /* 0x0000000a0e107211 */ /* 0x004fc800078410ff */
[----:B------:R-:W-:-:S05]  /*4d50*/  LEA.HI.X R17, R14, R11, R17, 0x2, P2 ;  /* 0x0000000b0e117211 */ /* 0x000fca00010f1411 */
[----:B------:R-:W2:Y:S01]  /*4d60*/  LDG.E.CONSTANT R16, desc[UR10][R16.64] ;  /* 0x0000000a10107981 */ /* 0x000ea2000c1e9900 */
        /* <DEDUP_REMOVED lines=11> */
[----:B------:R-:W2:Y:S01]  /*4e20*/  S2R R14, SR_LANEID ;  /* 0x00000000000e7919 */ /* 0x000ea20000000000 */
[----:B------:R-:W3:Y:S01]  /*4e30*/  S2UR UR5, SR_CgaCtaId ;  /* 0x00000000000579c3 */ /* 0x000ee20000008800 */
[----:B------:R-:W-:Y:S01]  /*4e40*/  VOTEU.ANY UR8, UPT, PT ;  /* 0x0000000000087886 */ /* 0x000fe200038e0100 */
[----:B------:R-:W-:Y:S01]  /*4e50*/  UMOV UR4, 0x400 ;  /* 0x0000040000047882 */ /* 0x000fe20000000000 */
[----:B------:R-:W2:Y:S01]  /*4e60*/  FLO.U32 R17, UR8 ;  /* 0x0000000800117d00 */ /* 0x000ea200080e0000 */
[----:B------:R-:W-:Y:S01]  /*4e70*/  UIADD3 UR4, UR4, 0xd00, URZ ;  /* 0x00000d0004047890 */ /* 0x000fe2000fffe03f */
[----:B------:R-:W4:Y:S06]  /*4e80*/  S2R R18, SR_LTMASK ;  /* 0x0000000000127919 */ /* 0x000f2c0000003900 */
[----:B------:R-:W5:Y:S01]  /*4e90*/  POPC R16, UR8 ;  /* 0x0000000800107d09 */ /* 0x000f620008000000 */
[----:B---3--:R-:W-:Y:S01]  /*4ea0*/  ULEA UR4, UR5, UR4, 0x18 ;  /* 0x0000000405047291 */ /* 0x008fe2000f8ec03f */
[----:B--2---:R-:W-:-:S02]  /*4eb0*/  ISETP.EQ.U32.AND P3, PT, R17, R14, PT ;  /* 0x0000000e1100720c */ /* 0x004fc40003f62070 */
[----:B----4-:R-:W-:-:S04]  /*4ec0*/  LOP3.LUT R18, R18, UR8, RZ, 0xc0, !PT ;  /* 0x0000000812127c12 */ /* 0x010fc8000f8ec0ff */
[----:B------:R-:W2:Y:S07]  /*4ed0*/  POPC R19, R18 ;  /* 0x0000001200137309 */ /* 0x000eae0000000000 */
[----:B-----5:R-:W3:Y:S04]  /*4ee0*/  @P3 ATOMS.ADD R16, [UR4+0x4], R16 ;  /* 0x00000410ff10398c */ /* 0x020ee80008000004 */
        /* <DEDUP_REMOVED lines=10> */
.L_x_2398:
        /* <DEDUP_REMOVED lines=8> */
[----:B------:R-:W5:Y:S01]  /*5010*/  POPC R16, UR14 ;  /* 0x0000000e00107d09 */ /* 0x000f620008000000 */
[----:B---3--:R-:W-:Y:S02]  /*5020*/  ULEA UR5, UR8, UR5, 0x18 ;  /* 0x0000000508057291 */ /* 0x008fe4000f8ec03f */
[----:B------:R-:W-:Y:S01]  /*5030*/  ULEA UR4, UR8, UR4, 0x18 ;  /* 0x0000000408047291 */ /* 0x000fe2000f8ec03f */
[----:B--2---:R-:W-:Y:S02]  /*5040*/  ISETP.EQ.U32.AND P3, PT, R17, R14, PT ;  /* 0x0000000e1100720c */ /* 0x004fe40003f62070 */
[----:B----4-:R-:W-:-:S04]  /*5050*/  LOP3.LUT R18, R18, UR14, RZ, 0xc0, !PT ;  /* 0x0000000e12127c12 */ /* 0x010fc8000f8ec0ff */
[----:B------:R-:W2:Y:S07]  /*5060*/  POPC R19, R18 ;  /* 0x0000001200137309 */ /* 0x000eae0000000000 */
[----:B-----5:R-:W3:Y:S04]  /*5070*/  @P3 ATOMS.ADD R16, [UR5], R16 ;  /* 0x00000010ff10398c */ /* 0x020ee80008000005 */
[----:B---3--:R-:W2:Y:S02]  /*5080*/  SHFL.IDX PT, R14, R16, R17, 0x1f ;  /* 0x00001f11100e7589 */ /* 0x008ea400000e0000 */
[----:B--2---:R-:W-:-:S05]  /*5090*/  IMAD.IADD R14, R14, 0x1, R19 ;  /* 0x000000010e0e7824 */ /* 0x004fca00078e0213 */
[----:B------:R-:W-:-:S05]  /*50a0*/  LEA R14, R14, UR4, 0x2 ;  /* 0x000000040e0e7c11 */ /* 0x000fca000f8e10ff */
[----:B------:R3:W-:Y:S02]  /*50b0*/  STS [R14], R13 ;  /* 0x0000000d0e007388 */ /* 0x0007e40000000800 */
.L_x_2399:
[----:B------:R-:W-:Y:S05]  /*50c0*/  BSYNC B0 ;  /* 0x0000000000007941 */ /* 0x000fea0003800000 */
.L_x_2397:
[----:B--23--:R-:W2:Y:S02]  /*50d0*/  LDS R13, [R12+0x1000] ;  /* 0x001000000c0d7984 */ /* 0x00cea40000000800 */
        /* <DEDUP_REMOVED lines=37> */
.L_x_2401:
        /* <DEDUP_REMOVED lines=19> */
.L_x_2402:
[----:B------:R-:W-:Y:S05]  /*5460*/  BSYNC B0 ;  /* 0x0000000000007941 */ /* 0x000fea0003800000 */
.L_x_2400:
        /* <DEDUP_REMOVED lines=38> */
.L_x_2404:
        /* <DEDUP_REMOVED lines=19> */
.L_x_2405:
[----:B------:R-:W-:Y:S05]  /*5800*/  BSYNC B0 ;  /* 0x0000000000007941 */ /* 0x000fea0003800000 */
.L_x_2403:
        /* <DEDUP_REMOVED lines=38> */
.L_x_2407:
        /* <DEDUP_REMOVED lines=19> */
.L_x_2408:
[----:B------:R-:W-:Y:S05]  /*5ba0*/  BSYNC B0 ;  /* 0x0000000000007941 */ /* 0x000fea0003800000 */
.L_x_2406:
[----:B------:R-:W-:Y:S01]  /*5bb0*/  VIADD R12, R12, 0x4000 ;  /* 0x000040000c0c7836 */ /* 0x000fe20000000000 */
[----:B------:R-:W-:Y:S06]  /*5bc0*/  @!P2 BRA `(.L_x_2409) ;  /* 0xfffffff00050a947 */ /* 0x000fec000383ffff */
.L_x_2385:
[----:B------:R-:W-:Y:S05]  /*5bd0*/  BSYNC B1 ;  /* 0x0000000000017941 */ /* 0x000fea0003800000 */
.L_x_2384:
        /* <DEDUP_REMOVED lines=8> */
[----:B------:R-:W-:-:S12]  /*5c60*/  LDS R5, [R0+UR6] ;  /* 0x0000000600057984 */ /* 0x000fd80008000800 */
[----:B------:R-:W3:Y:S02]  /*5c70*/  @P2 LDS R6, [R0+UR6+0x4] ;  /* 0x0000040600062984 */ /* 0x000ee40008000800 */
[----:B---3--:R-:W-:-:S05]  /*5c80*/  @P2 IMAD.IADD R5, R5, 0x1, R6 ;  /* 0x0000000105052824 */ /* 0x008fca00078e0206 */
[----:B------:R3:W-:Y:S02]  /*5c90*/  STS [R0+UR6+0x600], R5 ;  /* 0x0006000500007988 */ /* 0x0007e40008000806 */
.L_x_2411:
[----:B------:R-:W-:Y:S05]  /*5ca0*/  BSYNC B0 ;  /* 0x0000000000007941 */ /* 0x000fea0003800000 */
.L_x_2410:
[----:B------:R-:W-:Y:S06]  /*5cb0*/  BAR.SYNC.DEFER_BLOCKING 0x0 ;  /* 0x0000000000007b1d */ /* 0x000fec0000010000 */
[----:B------:R-:W-:Y:S04]  /*5cc0*/  BSSY B0, `(.L_x_2412) ;  /* 0x0000007000007945 */ /* 0x000fe80003800000 */
[----:B------:R-:W-:Y:S05]  /*5cd0*/  @P0 BRA `(.L_x_2413) ;  /* 0x0000000000140947 */ /* 0x000fea0003800000 */
[----:B------:R-:W-:Y:S01]  /*5ce0*/  ISETP.GT.AND P2, PT, R3, 0xfd, PT ;  /* 0x000000fd0300780c */ /* 0x000fe20003f44270 */
[----:B---3--:R-:W-:-:S12]  /*5cf0*/  LDS R5, [R0+UR6+0x600] ;  /* 0x0006000600057984 */ /* 0x008fd80008000800 */
[----:B------:R-:W3:Y:S02]  /*5d00*/  @!P2 LDS R6, [R0+UR6+0x608] ;  /* 0x000608060006a984 */ /* 0x000ee40008000800 */
[----:B---3--:R-:W-:-:S05]  /*5d10*/  @!P2 IMAD.IADD R5, R5, 0x1, R6 ;  /* 0x000000010505a824 */ /* 0x008fca00078e0206 */
[----:B------:R4:W-:Y:S02]  /*5d20*/  STS [R0+UR6], R5 ;  /* 0x0000000500007988 */ /* 0x0009e40008000806 */
.L_x_2413:
[----:B------:R-:W-:Y:S05]  /*5d30*/  BSYNC B0 ;  /* 0x0000000000007941 */ /* 0x000fea0003800000 */
.L_x_2412:
        /* <DEDUP_REMOVED lines=8> */
.L_x_2415:
[----:B------:R-:W-:Y:S05]  /*5dc0*/  BSYNC B0 ;  /* 0x0000000000007941 */ /* 0x000fea0003800000 */
.L_x_2414:
        /* <DEDUP_REMOVED lines=8> */
.L_x_2417:
[----:B------:R-:W-:Y:S05]  /*5e50*/  BSYNC B0 ;  /* 0x0000000000007941 */ /* 0x000fea0003800000 */
.L_x_2416:
        /* <DEDUP_REMOVED lines=8> */
.L_x_2419:
[----:B------:R-:W-:Y:S05]  /*5ee0*/  BSYNC B0 ;  /* 0x0000000000007941 */ /* 0x000fea0003800000 */
.L_x_2418:
        /* <DEDUP_REMOVED lines=8> */
.L_x_2421:
[----:B------:R-:W-:Y:S05]  /*5f70*/  BSYNC B0 ;  /* 0x0000000000007941 */ /* 0x000fea0003800000 */
.L_x_2420:
        /* <DEDUP_REMOVED lines=8> */
.L_x_2423:
[----:B------:R-:W-:Y:S05]  /*6000*/  BSYNC B0 ;  /* 0x0000000000007941 */ /* 0x000fea0003800000 */
.L_x_2422:
        /* <DEDUP_REMOVED lines=8> */
.L_x_2425:
[----:B------:R-:W-:Y:S05]  /*6090*/  BSYNC B0 ;  /* 0x0000000000007941 */ /* 0x000fea0003800000 */
.L_x_2424:
[----:B------:R-:W-:Y:S06]  /*60a0*/  BAR.SYNC.DEFER_BLOCKING 0x0 ;  /* 0x0000000000007b1d */ /* 0x000fec0000010000 */
[----:B------:R-:W-:Y:S04]  /*60b0*/  BSSY B0, `(.L_x_2426) ;  /* 0x000000b000007945 */ /* 0x000fe80003800000 */
[----:B------:R-:W-:Y:S05]  /*60c0*/  @P0 BRA `(.L_x_2427) ;  /* 0x0000000000240947 */ /* 0x000fea0003800000 */
[----:B------:R-:W5:Y:S02]  /*60d0*/  LDS R6, [R0+UR6] ;  /* 0x0000000600067984 */ /* 0x000f640008000800 */
[----:B-----5:R-:W-:-:S13]  /*60e0*/  ISETP.GT.AND P2, PT, R6, R9, PT ;  /* 0x000000090600720c */ /* 0x020fda0003f44270 */
[----:B------:R-:W-:Y:S05]  /*60f0*/  @!P2 BRA `(.L_x_2427) ;  /* 0x000000000018a947 */ /* 0x000fea0003800000 */
[----:B------:R-:W5:Y:S02]  /*6100*/  LDS R6, [R0+UR6+0x4] ;  /* 0x0000040600067984 */ /* 0x000f640008000800 */
[----:B-----5:R-:W-:-:S13]  /*6110*/  ISETP.GE.AND P2, PT, R9, R6, PT ;  /* 0x000000060900720c */ /* 0x020fda0003f46270 */
[----:B---34-:R-:W-:Y:S01]  /*6120*/  @P2 IMAD.IADD R5, R9, 0x1, -R6 ;  /* 0x0000000109052824 */ /* 0x018fe200078e0a06 */
[----:B------:R3:W-:Y:S04]  /*6130*/  @P2 STS [UR13+0xc80], R3 ;  /* 0x000c8003ff002988 */ /* 0x0007e8000800080d */
[----:B------:R-:W-:Y:S04]  /*6140*/  @P2 STS [UR13+0xd00], RZ ;  /* 0x000d00ffff002988 */ /* 0x000fe8000800080d */
[----:B------:R3:W-:Y:S02]  /*6150*/  @P2 STS [UR13+0x2d80], R5 ;  /* 0x002d8005ff002988 */ /* 0x0007e4000800080d */
.L_x_2427:
[----:B------:R-:W-:Y:S05]  /*6160*/  BSYNC B0 ;  /* 0x0000000000007941 */ /* 0x000fea0003800000 */
.L_x_2426:
[----:B------:R-:W-:Y:S06]  /*6170*/  BAR.SYNC.DEFER_BLOCKING 0x0 ;  /* 0x0000000000007b1d */ /* 0x000fec0000010000 */
[----:B------:R-:W-:Y:S01]  /*6180*/  UMOV UR4, 0x10 ;  /* 0x0000001000047882 */ /* 0x000fe20000000000 */
[----:B------:R-:W-:Y:S01]  /*6190*/  UMOV UR5, 0x1 ;  /* 0x0000000100057882 */ /* 0x000fe20000000000 */
[----:B---34-:R-:W3:Y:S02]  /*61a0*/  LDS R5, [UR13+0xc80] ;  /* 0x000c800dff057984 */ /* 0x018ee40008000800 */
[----:B---3--:R-:W-:-:S05]  /*61b0*/  LEA R11, R5, UR13, 0x2 ;  /* 0x0000000d050b7c11 */ /* 0x008fca000f8e10ff */
[----:B------:R-:W3:Y:S02]  /*61c0*/  LDS R6, [R11+0x4] ;  /* 0x000004000b067984 */ /* 0x000ee40000000800 */
[----:B---3--:R-:W-:Y:S01]  /*61d0*/  IMAD.IADD R9, R9, 0x1, -R6 ;  /* 0x0000000109097824 */ /* 0x008fe200078e0a06 */
[----:B--2---:R-:W-:-:S04]  /*61e0*/  VIMNMX R6, R10, 0x4000, PT ;  /* 0x000040000a067848 */ /* 0x004fc80003fe0100 */
[----:B------:R-:W-:-:S13]  /*61f0*/  ISETP.NE.AND P2, PT, R9, RZ, PT ;  /* 0x000000ff0900720c */ /* 0x000fda0003f45270 */
[----:B------:R-:W-:Y:S05]  /*6200*/  @!P2 BRA `(.L_x_2383) ;  /* 0x0000005c0064a947 */ /* 0x000fea0003800000 */
[----:B------:R-:W-:Y:S01]  /*6210*/  BAR.SYNC.DEFER_BLOCKING 0x0 ;  /* 0x0000000000007b1d */ /* 0x000fe20000010000 */
[----:B------:R-:W-:-:S05]  /*6220*/  ISETP.GE.AND P2, PT, R3, R6, PT ;  /* 0x000000060300720c */ /* 0x000fca0003f46270 */
[----:B------:R-:W-:Y:S01]  /*6230*/  BSSY B1, `(.L_x_2428) ;  /* 0x00001af000017945 */ /* 0x000fe20003800000 */
        /* <DEDUP_REMOVED lines=11> */
[----:B------:R-:W3:Y:S01]  /*62f0*/  LDS R15, [R7+0x10000] ;  /* 0x01000000070f7984 */ /* 0x000ee20000000800 */
[----:B------:R-:W4:Y:S01]  /*6300*/  LDC.64 R10, c[0x0][0x210] ;  /* 0x00008400ff0a7b82 */ /* 0x000f220000000a00 */
[----:B---3--:R-:W-:-:S04]  /*6310*/  IADD3 R14, P2, R2, R15, RZ ;  /* 0x0000000f020e7210 */ /* 0x008fc80007f5e0ff */
[----:B------:R-:W-:Y:S02]  /*6320*/  LEA.HI.X.SX32 R17, R15, RZ, 0x1, P2 ;  /* 0x000000ff0f117211 */ /* 0x000fe400010f0eff */
[----:B----4-:R-:W-:-:S04]  /*6330*/  LEA R16, P2, R14, R10, 0x2 ;  /* 0x0000000a0e107211 */ /* 0x010fc800078410ff */
[----:B------:R-:W-:-:S05]  /*6340*/  LEA.HI.X R17, R14, R11, R17, 0x2, P2 ;  /* 0x0000000b0e117211 */ /* 0x000fca00010f1411 */
[----:B------:R-:W3:Y:S01]  /*6350*/  LDG.E.CONSTANT R16, desc[UR10][R16.64] ;  /* 0x0000000a10107981 */ /* 0x000ee2000c1e9900 */
        /* <DEDUP_REMOVED lines=10> */
[----:B------:R-:W3:Y:S01]  /*6400*/  S2R R14, SR_LANEID ;  /* 0x00000000000e7919 */ /* 0x000ee20000000000 */
[----:B------:R-:W-:Y:S01]  /*6410*/  VOTEU.ANY UR5, UPT, PT ;  /* 0x0000000000057886 */ /* 0x000fe200038e0100 */
[----:B------:R-:W-:Y:S01]  /*6420*/  UIADD3 UR4, UR12, 0xd00, URZ ;  /* 0x00000d000c047890 */ /* 0x000fe2000fffe03f */
[----:B------:R-:W3:Y:S01]  /*6430*/  FLO.U32 R17, UR5 ;  /* 0x0000000500117d00 */ /* 0x000ee200080e0000 */
[----:B------:R-:W4:Y:S02]  /*6440*/  S2R R18, SR_LTMASK ;  /* 0x0000000000127919 */ /* 0x000f240000003900 */
[----:B------:R-:W-:-:S05]  /*6450*/  ULEA UR4, UR9, UR4, 0x18 ;  /* 0x0000000409047291 */ /* 0x000fca000f8ec03f */
[----:B------:R-:W5:Y:S01]  /*6460*/  POPC R16, UR5 ;  /* 0x0000000500107d09 */ /* 0x000f620008000000 */
[----:B---3--:R-:W-:Y:S02]  /*6470*/  ISETP.EQ.U32.AND P2, PT, R17, R14, PT ;  /* 0x0000000e1100720c */ /* 0x008fe40003f42070 */
[----:B----4-:R-:W-:-:S05]  /*6480*/  LOP3.LUT R18, R18, UR5, RZ, 0xc0, !PT ;  /* 0x0000000512127c12 */ /* 0x010fca000f8ec0ff */
[----:B------:R-:W3:Y:S06]  /*6490*/  POPC R19, R18 ;  /* 0x0000001200137309 */ /* 0x000eec0000000000 */
[----:B-----5:R-:W4:Y:S04]  /*64a0*/  @P2 ATOMS.ADD R16, [UR4], R16 ;  /* 0x00000010ff10298c */ /* 0x020f280008000004 */
[----:B----4-:R-:W3:Y:S02]  /*64b0*/  SHFL.IDX PT, R14, R16, R17, 0x1f ;  /* 0x00001f11100e7589 */ /* 0x010ee400000e0000 */
[----:B---3--:R-:W-:-:S05]  /*64c0*/  IMAD.IADD R14, R14, 0x1, R19 ;  /* 0x000000010e0e7824 */ /* 0x008fca00078e0213 */
[----:B------:R-:W-:-:S13]  /*64d0*/  ISETP.GT.AND P2, PT, R14, 0x3fff, PT ;  /* 0x00003fff0e00780c */ /* 0x000fda0003f44270 */
[----:B------:R-:W-:Y:S05]  /*64e0*/  @P2 BRA `(.L_x_2434) ;  /* 0x00000000005c2947 */ /* 0x000fea0003800000 */
[----:B------:R-:W-:Y:S02]  /*64f0*/  SHF.R.U32.HI R16, RZ, 0x6, R20 ;  /* 0x00000006ff107819 */ /* 0x000fe40000011614 */
[----:B------:R-:W-:Y:S02]  /*6500*/  LEA R14, R14, UR7, 0x2 ;  /* 0x000000070e0e7c11 */ /* 0x000fe4000f8e10ff */
[----:B------:R-:W-:-:S03]  /*6510*/  LOP3.LUT R16, R16, 0x3fc, RZ, 0xc0, !PT ;  /* 0x000003fc10107812 */ /* 0x000fc600078ec0ff */
[----:B------:R3:W-:Y:S04]  /*6520*/  STS [R14], R15 ;  /* 0x0000000f0e007388 */ /* 0x0007e80000000800 */
[----:B------:R3:W-:Y:S01]  /*6530*/  ATOMS.POPC.INC.32 RZ, [R16+UR13] ;  /* 0x0000000010ff7f8c */ /* 0x0007e2000d80000d */
[----:B------:R-:W-:Y:S05]  /*6540*/  BRA `(.L_x_2434) ;  /* 0x0000000000447947 */ /* 0x000fea0003800000 */
.L_x_2433:
        /* <DEDUP_REMOVED lines=10> */
[----:B-----5:R-:W4:Y:S01]  /*65f0*/  @P2 ATOMS.ADD R16, [UR4], R16 ;  /* 0x00000010ff10298c */ /* 0x020f220008000004 */
[----:B------:R-:W-:-:S04]  /*6600*/  UIADD3 UR4, UR12, 0xd80, URZ ;  /* 0x00000d800c047890 */ /* 0x000fc8000fffe03f */
[----:B------:R-:W-:Y:S01]  /*6610*/  ULEA UR4, UR9, UR4, 0x18 ;  /* 0x0000000409047291 */ /* 0x000fe2000f8ec03f */
[----:B----4-:R-:W3:Y:S02]  /*6620*/  SHFL.IDX PT, R14, R16, R17, 0x1f ;  /* 0x00001f11100e7589 */ /* 0x010ee400000e0000 */
[----:B---3--:R-:W-:-:S05]  /*6630*/  IMAD.IADD R14, R14, 0x1, R19 ;  /* 0x000000010e0e7824 */ /* 0x008fca00078e0213 */
[----:B------:R-:W-:-:S05]  /*6640*/  LEA R14, R14, UR4, 0x2 ;  /* 0x000000040e0e7c11 */ /* 0x000fca000f8e10ff */
[----:B------:R4:W-:Y:S02]  /*6650*/  STS [R14], R15 ;  /* 0x0000000f0e007388 */ /* 0x0009e40000000800 */
.L_x_2434:
[----:B------:R-:W-:Y:S05]  /*6660*/  BSYNC B2 ;  /* 0x0000000000027941 */ /* 0x000fea0003800000 */
.L_x_2432:
[----:B------:R-:W-:Y:S01]  /*6670*/  ISETP.NE.AND P2, PT, R13, 0x1, PT ;  /* 0x000000010d00780c */ /* 0x000fe20003f45270 */
[----:B---34-:R-:W-:-:S12]  /*6680*/  VIADD R15, R3, 0x400 ;  /* 0x00000400030f7836 */ /* 0x018fd80000000000 */
[----:B------:R-:W-:Y:S05]  /*6690*/  @!P2 BRA `(.L_x_2431) ;  /* 0x0000000400c8a947 */ /* 0x000fea0003800000 */
[----:B------:R-:W3:Y:S02]  /*66a0*/  LDS R15, [R7+0x11000] ;  /* 0x01100000070f7984 */ /* 0x000ee40000000800 */
[----:B---3--:R-:W-:-:S04]  /*66b0*/  IADD3 R14, P2, R2, R15, RZ ;  /* 0x0000000f020e7210 */ /* 0x008fc80007f5e0ff */
[----:B------:R-:W-:Y:S02]  /*66c0*/  LEA.HI.X.SX32 R17, R15, RZ, 0x1, P2 ;  /* 0x000000ff0f117211 */ /* 0x000fe400010f0eff */
[----:B------:R-:W-:-:S04]  /*66d0*/  LEA R16, P2, R14, R10, 0x2 ;  /* 0x0000000a0e107211 */ /* 0x000fc800078410ff */
        /* <DEDUP_REMOVED lines=33> */
.L_x_2436:
        /* <DEDUP_REMOVED lines=17> */
.L_x_2437:
[----:B------:R-:W-:Y:S05]  /*6a00*/  BSYNC B2 ;  /* 0x0000000000027941 */ /* 0x000fea0003800000 */
.L_x_2435:
[----:B------:R-:W-:Y:S01]  /*6a10*/  ISETP.NE.AND P2, PT, R13, 0x2, PT ;  /* 0x000000020d00780c */ /* 0x000fe20003f45270 */
[----:B---34-:R-:W-:-:S12]  /*6a20*/  VIADD R15, R3, 0x800 ;  /* 0x00000800030f7836 */ /* 0x018fd80000000000 */
[----:B------:R-:W-:Y:S05]  /*6a30*/  @!P2 BRA `(.L_x_2431) ;  /* 0x0000000000e0a947 */ /* 0x000fea0003800000 */
[----:B------:R-:W3:Y:S02]  /*6a40*/  LDS R13, [R7+0x12000] ;  /* 0x01200000070d7984 */ /* 0x000ee40000000800 */
[----:B---3--:R-:W-:-:S04]  /*6a50*/  IADD3 R14, P2, R2, R13, RZ ;  /* 0x0000000d020e7210 */ /* 0x008fc80007f5e0ff */
[----:B------:R-:W-:Y:S02]  /*6a60*/  LEA R10, P3, R14, R10, 0x2 ;  /* 0x0000000a0e0a7211 */ /* 0x000fe400078610ff */
[----:B------:R-:W-:-:S04]  /*6a70*/  LEA.HI.X.SX32 R15, R13, RZ, 0x1, P2 ;  /* 0x000000ff0d0f7211 */ /* 0x000fc800010f0eff */
        /* <DEDUP_REMOVED lines=15> */
[----:B------:R-:W3:Y:S03]  /*6b70*/  FLO.U32 R14, UR5 ;  /* 0x00000005000e7d00 */ /* 0x000ee600080e0000 */
[----:B------:R-:W-:-:S05]  /*6b80*/  ULEA UR4, UR9, UR4, 0x18 ;  /* 0x0000000409047291 */ /* 0x000fca000f8ec03f */
[----:B------:R-:W4:Y:S01]  /*6b90*/  POPC R11, UR5 ;  /* 0x00000005000b7d09 */ /* 0x000f220008000000 */
[----:B---3--:R-:W-:Y:S02]  /*6ba0*/  ISETP.EQ.U32.AND P2, PT, R14, R15, PT ;  /* 0x0000000f0e00720c */ /* 0x008fe40003f42070 */
[----:B------:R-:W3:Y:S11]  /*6bb0*/  S2R R15, SR_LTMASK ;  /* 0x00000000000f7919 */ /* 0x000ef60000003900 */
[----:B----4-:R-:W4:Y:S01]  /*6bc0*/  @P2 ATOMS.ADD R11, [UR4], R11 ;  /* 0x0000000bff0b298c */ /* 0x010f220008000004 */
[----:B---3--:R-:W-:-:S03]  /*6bd0*/  LOP3.LUT R15, R15, UR5, RZ, 0xc0, !PT ;  /* 0x000000050f0f7c12 */ /* 0x008fc6000f8ec0ff */
[----:B----4-:R-:W3:Y:S03]  /*6be0*/  SHFL.IDX PT, R10, R11, R14, 0x1f ;  /* 0x00001f0e0b0a7589 */ /* 0x010ee600000e0000 */
[----:B------:R-:W3:Y:S02]  /*6bf0*/  POPC R15, R15 ;  /* 0x0000000f000f7309 */ /* 0x000ee40000000000 */
        /* <DEDUP_REMOVED lines=9> */
.L_x_2439:
        /* <DEDUP_REMOVED lines=9> */
[----:B------:R-:W-:-:S04]  /*6d20*/  UIADD3 UR4, UR12, 0xd80, URZ ;  /* 0x00000d800c047890 */ /* 0x000fc8000fffe03f */
[----:B------:R-:W-:Y:S01]  /*6d30*/  ULEA UR4, UR9, UR4, 0x18 ;  /* 0x0000000409047291 */ /* 0x000fe2000f8ec03f */
[----:B---3--:R-:W-:Y:S01]  /*6d40*/  LOP3.LUT R15, R15, UR5, RZ, 0xc0, !PT ;  /* 0x000000050f0f7c12 */ /* 0x008fe2000f8ec0ff */
[----:B----4-:R-:W3:Y:S05]  /*6d50*/  SHFL.IDX PT, R10, R11, R14, 0x1f ;  /* 0x00001f0e0b0a7589 */ /* 0x010eea00000e0000 */
[----:B------:R-:W3:Y:S02]  /*6d60*/  POPC R15, R15 ;  /* 0x0000000f000f7309 */ /* 0x000ee40000000000 */
[----:B---3--:R-:W-:-:S05]  /*6d70*/  IMAD.IADD R10, R10, 0x1, R15 ;  /* 0x000000010a0a7824 */ /* 0x008fca00078e020f */
[----:B------:R-:W-:-:S05]  /*6d80*/  LEA R10, R10, UR4, 0x2 ;  /* 0x000000040a0a7c11 */ /* 0x000fca000f8e10ff */
[----:B------:R3:W-:Y:S02]  /*6d90*/  STS [R10], R13 ;  /* 0x0000000d0a007388 */ /* 0x0007e40000000800 */
.L_x_2440:
[----:B------:R-:W-:Y:S05]  /*6da0*/  BSYNC B2 ;  /* 0x0000000000027941 */ /* 0x000fea0003800000 */
.L_x_2438:
[----:B------:R-:W-:-:S07]  /*6db0*/  VIADD R15, R3, 0xc00 ;  /* 0x00000c00030f7836 */ /* 0x000fce0000000000 */
.L_x_2431:
[----:B------:R-:W-:Y:S05]  /*6dc0*/  BSYNC B0 ;  /* 0x0000000000007941 */ /* 0x000fea0003800000 */
.L_x_2430:
[----:B------:R-:W-:-:S13]  /*6dd0*/  ISETP.GE.U32.AND P2, PT, R12, 0xc00, PT ;  /* 0x00000c000c00780c */ /* 0x000fda0003f46070 */
[----:B------:R-:W-:Y:S05]  /*6de0*/  @!P2 BRA `(.L_x_2429) ;  /* 0x0000000c00cca947 */ /* 0x000fea0003800000 */
[----:B---34-:R-:W3:Y:S01]  /*6df0*/  LDC.64 R10, c[0x0][0x210] ;  /* 0x00008400ff0a7b82 */ /* 0x018ee20000000a00 */
[----:B------:R-:W-:-:S05]  /*6e00*/  LEA R12, R15, UR7, 0x2 ;  /* 0x000000070f0c7c11 */ /* 0x000fca000f8e10ff */
[----:B------:R-:W-:-:S07]  /*6e10*/  VIADD R12, R12, 0x10000 ;  /* 0x000100000c0c7836 */ /* 0x000fce0000000000 */
.L_x_2453:
[----:B0--3--:R-:W4:Y:S02]  /*6e20*/  LDS R13, [R12] ;  /* 0x000000000c0d7984 */ /* 0x009f240000000800 */
[----:B----4-:R-:W-:-:S04]  /*6e30*/  IADD3 R14, P2, R2, R13, RZ ;  /* 0x0000000d020e7210 */ /* 0x010fc80007f5e0ff */
[----:B------:R-:W-:Y:S02]  /*6e40*/  LEA.HI.X.SX32 R17, R13, RZ, 0x1, P2 ;  /* 0x000000ff0d117211 */ /* 0x000fe400010f0eff */
[----:B---3--:R-:W-:-:S04]  /*6e50*/  LEA R16, P2, R14, R10, 0x2 ;  /* 0x0000000a0e107211 */ /* 0x008fc800078410ff */
[----:B------:R-:W-:-:S05]  /*6e60*/  LEA.HI.X R17, R14, R11, R17, 0x2, P2 ;  /* 0x0000000b0e117211 */ /* 0x000fca00010f1411 */
[----:B------:R-:W3:Y:S01]  /*6e70*/  LDG.E.CONSTANT R16, desc[UR10][R16.64] ;  /* 0x0000000a10107981 */ /* 0x000ee2000c1e9900 */
        /* <DEDUP_REMOVED lines=12> */
[----:B------:R-:W3:Y:S01]  /*6f40*/  S2R R14, SR_LANEID ;  /* 0x00000000000e7919 */ /* 0x000ee20000000000 */
[----:B------:R-:W4:Y:S01]  /*6f50*/  S2UR UR5, SR_CgaCtaId ;  /* 0x00000000000579c3 */ /* 0x000f220000008800 */
[----:B------:R-:W-:Y:S01]  /*6f60*/  VOTEU.ANY UR8, UPT, PT ;  /* 0x0000000000087886 */ /* 0x000fe200038e0100 */
[----:B------:R-:W-:Y:S01]  /*6f70*/  UMOV UR4, 0x400 ;  /* 0x0000040000047882 */ /* 0x000fe20000000000 */
[----:B------:R-:W3:Y:S01]  /*6f80*/  FLO.U32 R17, UR8 ;  /* 0x0000000800117d00 */ /* 0x000ee200080e0000 */
[----:B------:R-:W-:Y:S01]  /*6f90*/  UIADD3 UR4, UR4, 0xd00, URZ ;  /* 0x00000d0004047890 */ /* 0x000fe2000fffe03f */
[----:B------:R-:W5:Y:S06]  /*6fa0*/  S2R R18, SR_LTMASK ;  /* 0x0000000000127919 */ /* 0x000f6c0000003900 */
[----:B------:R-:W0:Y:S01]  /*6fb0*/  POPC R16, UR8 ;  /* 0x0000000800107d09 */ /* 0x000e220008000000 */
[----:B----4-:R-:W-:Y:S01]  /*6fc0*/  ULEA UR4, UR5, UR4, 0x18 ;  /* 0x0000000405047291 */ /* 0x010fe2000f8ec03f */
[----:B---3--:R-:W-:-:S02]  /*6fd0*/  ISETP.EQ.U32.AND P3, PT, R17, R14, PT ;  /* 0x0000000e1100720c */ /* 0x008fc40003f62070 */
[----:B-----5:R-:W-:-:S04]  /*6fe0*/  LOP3.LUT R18, R18, UR8, RZ, 0xc0, !PT ;  /* 0x0000000812127c12 */ /* 0x020fc8000f8ec0ff */
[----:B------:R-:W3:Y:S07]  /*6ff0*/  POPC R19, R18 ;  /* 0x0000001200137309 */ /* 0x000eee0000000000 */
[----:B0-----:R-:W0:Y:S04]  /*7000*/  @P3 ATOMS.ADD R16, [UR4], R16 ;  /* 0x00000010ff10398c */ /* 0x001e280008000004 */
[----:B0-----:R-:W3:Y:S02]  /*7010*/  SHFL.IDX PT, R14, R16, R17, 0x1f ;  /* 0x00001f11100e7589 */ /* 0x001ee400000e0000 */
        /* <DEDUP_REMOVED lines=9> */
.L_x_2442:
[----:B------:R-:W3:Y:S01]  /*70b0*/  S2R R14, SR_LANEID ;  /* 0x00000000000e7919 */ /* 0x000ee20000000000 */
[----:B------:R-:W4:Y:S01]  /*70c0*/  S2UR UR8, SR_CgaCtaId ;  /* 0x00000000000879c3 */ /* 0x000f220000008800 */
[----:B------:R-:W-:Y:S01]  /*70d0*/  VOTEU.ANY UR14, UPT, PT ;  /* 0x00000000000e7886 */ /* 0x000fe200038e0100 */
[----:B------:R-:W-:Y:S01]  /*70e0*/  UMOV UR4, 0x400 ;  /* 0x0000040000047882 */ /* 0x000fe20000000000 */
[----:B------:R-:W3:Y:S01]  /*70f0*/  FLO.U32 R17, UR14 ;  /* 0x0000000e00117d00 */ /* 0x000ee200080e0000 */
[----:B------:R-:W-:Y:S01]  /*7100*/  UIADD3 UR5, UR4, 0xc00, URZ ;  /* 0x00000c0004057890 */ /* 0x000fe2000fffe03f */
[----:B------:R-:W5:Y:S01]  /*7110*/  S2R R18, SR_LTMASK ;  /* 0x0000000000127919 */ /* 0x000f620000003900 */
[----:B------:R-:W-:-:S05]  /*7120*/  UIADD3 UR4, UR4, 0xd80, URZ ;  /* 0x00000d8004047890 */ /* 0x000fca000fffe03f */
[----:B------:R-:W0:Y:S01]  /*7130*/  POPC R16, UR14 ;  /* 0x0000000e00107d09 */ /* 0x000e220008000000 */
[----:B----4-:R-:W-:Y:S02]  /*7140*/  ULEA UR5, UR8, UR5, 0x18 ;  /* 0x0000000508057291 */ /* 0x010fe4000f8ec03f */
[----:B------:R-:W-:Y:S01]  /*7150*/  ULEA UR4, UR8, UR4, 0x18 ;  /* 0x0000000408047291 */ /* 0x000fe2000f8ec03f */
[----:B---3--:R-:W-:Y:S02]  /*7160*/  ISETP.EQ.U32.AND P3, PT, R17, R14, PT ;  /* 0x0000000e1100720c */ /* 0x008fe40003f62070 */
[----:B-----5:R-:W-:-:S04]  /*7170*/  LOP3.LUT R18, R18, UR14, RZ, 0xc0, !PT ;  /* 0x0000000e12127c12 */ /* 0x020fc8000f8ec0ff */
[----:B------:R-:W3:Y:S07]  /*7180*/  POPC R19, R18 ;  /* 0x0000001200137309 */ /* 0x000eee0000000000 */
[----:B0-----:R-:W0:Y:S04]  /*7190*/  @P3 ATOMS.ADD R16, [UR5], R16 ;  /* 0x00000010ff10398c */ /* 0x001e280008000005 */
[----:B0-----:R-:W3:Y:S02]  /*71a0*/  SHFL.IDX PT, R14, R16, R17, 0x1f ;  /* 0x00001f11100e7589 */ /* 0x001ee400000e0000 */
[----:B---3--:R-:W-:-:S05]  /*71b0*/  IMAD.IADD R14, R14, 0x1, R19 ;  /* 0x000000010e0e7824 */ /* 0x008fca00078e0213 */
[----:B------:R-:W-:-:S05]  /*71c0*/  LEA R14, R14, UR4, 0x2 ;  /* 0x000000040e0e7c11 */ /* 0x000fca000f8e10ff */
[----:B------:R4:W-:Y:S02]  /*71d0*/  STS [R14], R13 ;  /* 0x0000000d0e007388 */ /* 0x0009e40000000800 */
.L_x_2443:
[----:B------:R-:W-:Y:S05]  /*71e0*/  BSYNC B0 ;  /* 0x0000000000007941 */ /* 0x000fea0003800000 */
.L_x_2441:
[----:B---34-:R-:W3:Y:S02]  /*71f0*/  LDS R13, [R12+0x1000] ;  /* 0x001000000c0d7984 */ /* 0x018ee40000000800 */
        /* <DEDUP_REMOVED lines=38> */
.L_x_2445:
        /* <DEDUP_REMOVED lines=19> */
.L_x_2446:
[----:B------:R-:W-:Y:S05]  /*7590*/  BSYNC B0 ;  /* 0x0000000000007941 */ /* 0x000fea0003800000 */
.L_x_2444:
        /* <DEDUP_REMOVED lines=39> */
.L_x_2448:
        /* <DEDUP_REMOVED lines=19> */
.L_x_2449:
[----:B------:R-:W-:Y:S05]  /*7940*/  BSYNC B0 ;  /* 0x0000000000007941 */ /* 0x000fea0003800000 */
.L_x_2447:
[----:B0--3--:R-:W0:Y:S02]  /*7950*/  LDS R13, [R12+0x3000] ;  /* 0x003000000c0d7984 */ /* 0x009e240000000800 */
[----:B0-----:R-:W-:-:S04]  /*7960*/  IADD3 R14, P3, R2, R13, RZ ;  /* 0x0000000d020e7210 */ /* 0x001fc80007f7e0ff */
        /* <DEDUP_REMOVED lines=14> */
[----:B------:R-:W0:Y:S01]  /*7a50*/  S2R R14, SR_LANEID ;  /* 0x00000000000e7919 */ /* 0x000e220000000000 */
[----:B------:R-:W3:Y:S01]  /*7a60*/  S2UR UR5, SR_CgaCtaId ;  /* 0x00000000000579c3 */ /* 0x000ee20000008800 */
[----:B------:R-:W-:Y:S01]  /*7a70*/  VOTEU.ANY UR8, UPT, PT ;  /* 0x0000000000087886 */ /* 0x000fe200038e0100 */
[----:B------:R-:W-:Y:S01]  /*7a80*/  UMOV UR4, 0x400 ;  /* 0x0000040000047882 */ /* 0x000fe20000000000 */
[----:B------:R-:W0:Y:S01]  /*7a90*/  FLO.U32 R17, UR8 ;  /* 0x0000000800117d00 */ /* 0x000e2200080e0000 */
[----:B------:R-:W-:Y:S01]  /*7aa0*/  UIADD3 UR4, UR4, 0xd00, URZ ;  /* 0x00000d0004047890 */ /* 0x000fe2000fffe03f */
[----:B------:R-:W4:Y:S06]  /*7ab0*/  S2R R18, SR_LTMASK ;  /* 0x0000000000127919 */ /* 0x000f2c0000003900 */
[----:B------:R-:W5:Y:S01]  /*7ac0*/  POPC R16, UR8 ;  /* 0x0000000800107d09 */ /* 0x000f620008000000 */
[----:B---3--:R-:W-:Y:S01]  /*7ad0*/  ULEA UR4, UR5, UR4, 0x18 ;  /* 0x0000000405047291 */ /* 0x008fe2000f8ec03f */
[----:B0-----:R-:W-:-:S02]  /*7ae0*/  ISETP.EQ.U32.AND P3, PT, R17, R14, PT ;  /* 0x0000000e1100720c */ /* 0x001fc40003f62070 */
[----:B----4-:R-:W-:-:S04]  /*7af0*/  LOP3.LUT R18, R18, UR8, RZ, 0xc0, !PT ;  /* 0x0000000812127c12 */ /* 0x010fc8000f8ec0ff */
[----:B------:R-:W0:Y:S07]  /*7b00*/  POPC R19, R18 ;  /* 0x0000001200137309 */ /* 0x000e2e0000000000 */
[----:B-----5:R-:W3:Y:S04]  /*7b10*/  @P3 ATOMS.ADD R16, [UR4], R16 ;  /* 0x00000010ff10398c */ /* 0x020ee80008000004 */
[----:B---3--:R-:W0:Y:S02]  /*7b20*/  SHFL.IDX PT, R14, R16, R17, 0x1f ;  /* 0x00001f11100e7589 */ /* 0x008e2400000e0000 */
[----:B0-----:R-:W-:-:S05]  /*7b30*/  IMAD.IADD R14, R14, 0x1, R19 ;  /* 0x000000010e0e7824 */ /* 0x001fca00078e0213 */
        /* <DEDUP_REMOVED lines=8> */
.L_x_2451:
[----:B------:R-:W0:Y:S01]  /*7bc0*/  S2R R14, SR_LANEID ;  /* 0x00000000000e7919 */ /* 0x000e220000000000 */
[----:B------:R-:W3:Y:S01]  /*7bd0*/  S2UR UR8, SR_CgaCtaId ;  /* 0x00000000000879c3 */ /* 0x000ee20000008800 */
[----:B------:R-:W-:Y:S01]  /*7be0*/  VOTEU.ANY UR14, UPT, PT ;  /* 0x00000000000e7886 */ /* 0x000fe200038e0100 */
[----:B------:R-:W-:Y:S01]  /*7bf0*/  UMOV UR4, 0x400 ;  /* 0x0000040000047882 */ /* 0x000fe20000000000 */
[----:B------:R-:W0:Y:S01]  /*7c00*/  FLO.U32 R17, UR14 ;  /* 0x0000000e00117d00 */ /* 0x000e2200080e0000 */
[----:B------:R-:W-:Y:S01]  /*7c10*/  UIADD3 UR5, UR4, 0xc00, URZ ;  /* 0x00000c0004057890 */ /* 0x000fe2000fffe03f */
[----:B------:R-:W4:Y:S01]  /*7c20*/  S2R R18, SR_LTMASK ;  /* 0x0000000000127919 */ /* 0x000f220000003900 */
[----:B------:R-:W-:-:S05]  /*7c30*/  UIADD3 UR4, UR4, 0xd80, URZ ;  /* 0x00000d8004047890 */ /* 0x000fca000fffe03f */
[----:B------:R-:W5:Y:S01]  /*7c40*/  POPC R16, UR14 ;  /* 0x0000000e00107d09 */ /* 0x000f620008000000 */
[----:B---3--:R-:W-:Y:S02]  /*7c50*/  ULEA UR5, UR8, UR5, 0x18 ;  /* 0x0000000508057291 */ /* 0x008fe4000f8ec03f */
[----:B------:R-:W-:Y:S01]  /*7c60*/  ULEA UR4, UR8, UR4, 0x18 ;  /* 0x0000000408047291 */ /* 0x000fe2000f8ec03f */
[----:B0-----:R-:W-:Y:S02]  /*7c70*/  ISETP.EQ.U32.AND P3, PT, R17, R14, PT ;  /* 0x0000000e1100720c */ /* 0x001fe40003f62070 */
[----:B----4-:R-:W-:-:S04]  /*7c80*/  LOP3.LUT R18, R18, UR14, RZ, 0xc0, !PT ;  /* 0x0000000e12127c12 */ /* 0x010fc8000f8ec0ff */
[----:B------:R-:W0:Y:S07]  /*7c90*/  POPC R19, R18 ;  /* 0x0000001200137309 */ /* 0x000e2e0000000000 */
[----:B-----5:R-:W3:Y:S04]  /*7ca0*/  @P3 ATOMS.ADD R16, [UR5], R16 ;  /* 0x00000010ff10398c */ /* 0x020ee80008000005 */
[----:B---3--:R-:W0:Y:S02]  /*7cb0*/  SHFL.IDX PT, R14, R16, R17, 0x1f ;  /* 0x00001f11100e7589 */ /* 0x008e2400000e0000 */
[----:B0-----:R-:W-:-:S05]  /*7cc0*/  IMAD.IADD R14, R14, 0x1, R19 ;  /* 0x000000010e0e7824 */ /* 0x001fca00078e0213 */
[----:B------:R-:W-:-:S05]  /*7cd0*/  LEA R14, R14, UR4, 0x2 ;  /* 0x000000040e0e7c11 */ /* 0x000fca000f8e10ff */
[----:B------:R3:W-:Y:S02]  /*7ce0*/  STS [R14], R13 ;  /* 0x0000000d0e007388 */ /* 0x0007e40000000800 */
.L_x_2452:
[----:B------:R-:W-:Y:S05]  /*7cf0*/  BSYNC B0 ;  /* 0x0000000000007941 */ /* 0x000fea0003800000 */
.L_x_2450:
[----:B------:R-:W-:Y:S01]  /*7d00*/  VIADD R12, R12, 0x4000 ;  /* 0x000040000c0c7836 */ /* 0x000fe20000000000 */
[----:B------:R-:W-:Y:S06]  /*7d10*/  @!P2 BRA `(.L_x_2453) ;  /* 0xfffffff00040a947 */ /* 0x000fec000383ffff */
.L_x_2429:
[----:B------:R-:W-:Y:S05]  /*7d20*/  BSYNC B1 ;  /* 0x0000000000017941 */ /* 0x000fea0003800000 */
.L_x_2428:
[----:B------:R-:W5:Y:S08]  /*7d30*/  S2UR UR9, SR_CgaCtaId ;  /* 0x00000000000979c3 */ /* 0x000f700000008800 */
[----:B------:R-:W-:Y:S06]  /*7d40*/  BAR.SYNC.DEFER_BLOCKING 0x0 ;  /* 0x0000000000007b1d */ /* 0x000fec0000010000 */
[----:B------:R-:W-:Y:S01]  /*7d50*/  UMOV UR12, 0x400 ;  /* 0x00000400000c7882 */ /* 0x000fe20000000000 */
[----:B------:R-:W-:Y:S01]  /*7d60*/  BSSY B0, `(.L_x_2454) ;  /* 0x0000009000007945 */ /* 0x000fe20003800000 */
[----:B-----5:R-:W-:-:S09]  /*7d70*/  ULEA UR13, UR9, UR12, 0x18 ;  /* 0x0000000c090d7291 */ /* 0x020fd2000f8ec03f */
[----:B---34-:R-:W3:Y:S01]  /*7d80*/  LDS R10, [UR13+0xd00] ;  /* 0x000d000dff0a7984 */ /* 0x018ee20008000800 */
[----:B------:R-:W-:Y:S05]  /*7d90*/  @P0 BRA `(.L_x_2455) ;  /* 0x0000000000140947 */ /* 0x000fea0003800000 */
[----:B------:R-:W-:Y:S01]  /*7da0*/  ISETP.NE.AND P2, PT, R3, 0xff, PT ;  /* 0x000000ff0300780c */ /* 0x000fe20003f45270 */
[----:B------:R-:W-:-:S12]  /*7db0*/  LDS R5, [R0+UR6] ;  /* 0x0000000600057984 */ /* 0x000fd80008000800 */
[----:B------:R-:W4:Y:S02]  /*7dc0*/  @P2 LDS R6, [R0+UR6+0x4] ;  /* 0x0000040600062984 */ /* 0x000f240008000800 */
[----:B----4-:R-:W-:-:S05]  /*7dd0*/  @P2 IMAD.IADD R5, R5, 0x1, R6 ;  /* 0x0000000105052824 */ /* 0x010fca00078e0206 */
[----:B------:R4:W-:Y:S02]  /*7de0*/  STS [R0+UR6+0x600], R5 ;  /* 0x0006000500007988 */ /* 0x0009e40008000806 */
.L_x_2455:
[----:B------:R-:W-:Y:S05]  /*7df0*/  BSYNC B0 ;  /* 0x0000000000007941 */ /* 0x000fea0003800000 */
.L_x_2454:
[----:B------:R-:W-:Y:S06]  /*7e00*/  BAR.SYNC.DEFER_BLOCKING 0x0 ;  /* 0x0000000000007b1d */ /* 0x000fec0000010000 */
[----:B------:R-:W-:Y:S04]  /*7e10*/  BSSY B0, `(.L_x_2456) ;  /* 0x0000007000007945 */ /* 0x000fe80003800000 */
[----:B------:R-:W-:Y:S05]  /*7e20*/  @P0 BRA `(.L_x_2457) ;  /* 0x0000000000140947 */ /* 0x000fea0003800000 */
[----:B------:R-:W-:Y:S01]  /*7e30*/  ISETP.GT.AND P2, PT, R3, 0xfd, PT ;  /* 0x000000fd0300780c */ /* 0x000fe20003f44270 */
[----:B----4-:R-:W-:-:S12]  /*7e40*/  LDS R5, [R0+UR6+0x600] ;  /* 0x0006000600057984 */ /* 0x010fd80008000800 */
[----:B------:R-:W4:Y:S02]  /*7e50*/  @!P2 LDS R6, [R0+UR6+0x608] ;  /* 0x000608060006a984 */ /* 0x000f240008000800 */
[----:B----4-:R-:W-:-:S05]  /*7e60*/  @!P2 IMAD.IADD R5, R5, 0x1, R6 ;  /* 0x000000010505a824 */ /* 0x010fca00078e0206 */
[----:B------:R4:W-:Y:S02]  /*7e70*/  STS [R0+UR6], R5 ;  /* 0x0000000500007988 */ /* 0x0009e40008000806 */
.L_x_2457:
[----:B------:R-:W-:Y:S05]  /*7e80*/  BSYNC B0 ;  /* 0x0000000000007941 */ /* 0x000fea0003800000 */
.L_x_2456:
[----:B------:R-:W-:Y:S06]  /*7e90*/  BAR.SYNC.DEFER_BLOCKING 0x0 ;  /* 0x0000000000007b1d */ /* 0x000fec0000010000 */
[----:B------:R-:W-:Y:S04]  /*7ea0*/  BSSY B0, `(.L_x_2458) ;  /* 0x0000007000007945 */ /* 0x000fe80003800000 */
[----:B------:R-:W-:Y:S05]  /*7eb0*/  @P0 BRA `(.L_x_2459) ;  /* 0x0000000000140947 */ /* 0x000fea0003800000 */
[----:B------:R-:W-:Y:S01]  /*7ec0*/  ISETP.GT.AND P2, PT, R3, 0xfb, PT ;  /* 0x000000fb0300780c */ /* 0x000fe20003f44270 */
[----:B----4-:R-:W-:-:S12]  /*7ed0*/  LDS R5, [R0+UR6] ;  /* 0x0000000600057984 */ /* 0x010fd80008000800 */
[----:B------:R-:W4:Y:S02]  /*7ee0*/  @!P2 LDS R6, [R0+UR6+0x10] ;  /* 0x000010060006a984 */ /* 0x000f240008000800 */
[----:B----4-:R-:W-:-:S05]  /*7ef0*/  @!P2 IMAD.IADD R5, R5, 0x1, R6 ;  /* 0x000000010505a824 */ /* 0x010fca00078e0206 */
[----:B------:R4:W-:Y:S02]  /*7f00*/  STS [R0+UR6+0x600], R5 ;  /* 0x0006000500007988 */ /* 0x0009e40008000806 */
.L_x_2459:
[----:B------:R-:W-:Y:S05]  /*7f10*/  BSYNC B0 ;  /* 0x0000000000007941 */ /* 0x000fea0003800000 */
.L_x_2458:
        /* <DEDUP_REMOVED lines=8> */
.L_x_2461:
[----:B------:R-:W-:Y:S05]  /*7fa0*/  BSYNC B0 ;  /* 0x0000000000007941 */ /* 0x000fea0003800000 */
.L_x_2460:
        /* <DEDUP_REMOVED lines=8> */
.L_x_2463:
[----:B------:R-:W-:Y:S05]  /*8030*/  BSYNC B0 ;  /* 0x0000000000007941 */ /* 0x000fea0003800000 */
.L_x_2462:
        /* <DEDUP_REMOVED lines=8> */
.L_x_2465:
[----:B------:R-:W-:Y:S05]  /*80c0*/  BSYNC B0 ;  /* 0x0000000000007941 */ /* 0x000fea0003800000 */
.L_x_2464:
        /* <DEDUP_REMOVED lines=8> */
.L_x_2467:
[----:B------:R-:W-:Y:S05]  /*8150*/  BSYNC B0 ;  /* 0x0000000000007941 */ /* 0x000fea0003800000 */
.L_x_2466:
        /* <DEDUP_REMOVED lines=8> */
.L_x_2469:
[----:B------:R-:W-:Y:S05]  /*81e0*/  BSYNC B0 ;  /* 0x0000000000007941 */ /* 0x000fea0003800000 */
.L_x_2468:
        /* <DEDUP_REMOVED lines=8> */
[----:B----4-:R-:W-:Y:S01]  /*8270*/  @P2 IMAD.IADD R5, R9, 0x1, -R6 ;  /* 0x0000000109052824 */ /* 0x010fe200078e0a06 */
[----:B------:R4:W-:Y:S04]  /*8280*/  @P2 STS [UR13+0xc80], R3 ;  /* 0x000c8003ff002988 */ /* 0x0009e8000800080d */
[----:B------:R-:W-:Y:S04]  /*8290*/  @P2 STS [UR13+0xd04], RZ ;  /* 0x000d04ffff002988 */ /* 0x000fe8000800080d */
[----:B------:R4:W-:Y:S02]  /*82a0*/  @P2 STS [UR13+0x2d80], R5 ;  /* 0x002d8005ff002988 */ /* 0x0009e4000800080d */
.L_x_2471:
[----:B------:R-:W-:Y:S05]  /*82b0*/  BSYNC B0 ;  /* 0x0000000000007941 */ /* 0x000fea0003800000 */
.L_x_2470:
[----:B------:R-:W-:Y:S06]  /*82c0*/  BAR.SYNC.DEFER_BLOCKING 0x0 ;  /* 0x0000000000007b1d */ /* 0x000fec0000010000 */
[----:B------:R-:W-:Y:S01]  /*82d0*/  UMOV UR4, 0x8 ;  /* 0x0000000800047882 */ /* 0x000fe20000000000 */
[----:B------:R-:W-:Y:S01]  /*82e0*/  UMOV UR5, URZ ;  /* 0x0000003f00057c82 */ /* 0x000fe20008000000 */
        /* <DEDUP_REMOVED lines=18> */
[----:B0-----:R-:W-:-:S04]  /*8410*/  LEA.HI R13, R12, 0x1, RZ, 0x16 ;  /* 0x000000010c0d7811 */ /* 0x001fc800078fb0ff */
[----:B------:R-:W-:-:S13]  /*8420*/  LOP3.LUT P2, R13, R13, 0x3, RZ, 0xc0, !PT ;  /* 0x000000030d0d7812 */ /* 0x000fda000784c0ff */
[----:B------:R-:W-:Y:S05]  /*8430*/  @!P2 BRA `(.L_x_2475) ;  /* 0x0000000800b4a947 */ /* 0x000fea0003800000 */
[----:B------:R-:W0:Y:S01]  /*8440*/  LDS R15, [R7] ;  /* 0x00000000070f7984 */ /* 0x000e220000000800 */
[----:B------:R-:W4:Y:S01]  /*8450*/  LDC.64 R10, c[0x0][0x210] ;  /* 0x00008400ff0a7b82 */ /* 0x000f220000000a00 */
[----:B0-----:R-:W-:-:S04]  /*8460*/  IADD3 R14, P2, R2, R15, RZ ;  /* 0x0000000f020e7210 */ /* 0x001fc80007f5e0ff */
[----:B------:R-:W-:Y:S02]  /*8470*/  LEA.HI.X.SX32 R17, R15, RZ, 0x1, P2 ;  /* 0x000000ff0f117211 */ /* 0x000fe400010f0eff */
[----:B----4-:R-:W-:-:S04]  /*8480*/  LEA R16, P2, R14, R10, 0x2 ;  /* 0x0000000a0e107211 */ /* 0x010fc800078410ff */
[----:B------:R-:W-:-:S05]  /*8490*/  LEA.HI.X R17, R14, R11, R17, 0x2, P2 ;  /* 0x0000000b0e117211 */ /* 0x000fca00010f1411 */
[----:B------:R-:W4:Y:S01]  /*84a0*/  LDG.E.CONSTANT R16, desc[UR10][R16.64] ;  /* 0x0000000a10107981 */ /* 0x000f22000c1e9900 */
[----:B------:R-:W-:Y:S01]  /*84b0*/  BSSY B2, `(.L_x_2476) ;  /* 0x0000030000027945 */ /* 0x000fe20003800000 */
[----:B----4-:R-:W-:Y:S02]  /*84c0*/  ISETP.GE.AND P2, PT, R16, RZ, PT ;  /* 0x000000ff1000720c */ /* 0x010fe40003f46270 */
        /* <DEDUP_REMOVED lines=9> */
[----:B------:R-:W-:Y:S01]  /*8560*/  VOTEU.ANY UR5, UPT, PT ;  /* 0x0000000000057886 */ /* 0x000fe200038e0100 */
[----:B------:R-:W-:Y:S01]  /*8570*/  UIADD3 UR4, UR12, 0xd00, URZ ;  /* 0x00000d000c047890 */ /* 0x000fe2000fffe03f */
[----:B------:R-:W0:Y:S01]  /*8580*/  FLO.U32 R17, UR5 ;  /* 0x0000000500117d00 */ /* 0x000e2200080e0000 */
[----:B------:R-:W4:Y:S02]  /*8590*/  S2R R18, SR_LTMASK ;  /* 0x0000000000127919 */ /* 0x000f240000003900 */
[----:B------:R-:W-:-:S05]  /*85a0*/  ULEA UR4, UR9, UR4, 0x18 ;  /* 0x0000000409047291 */ /* 0x000fca000f8ec03f */
[----:B------:R-:W5:Y:S01]  /*85b0*/  POPC R16, UR5 ;  /* 0x0000000500107d09 */ /* 0x000f620008000000 */
[----:B0-----:R-:W-:Y:S02]  /*85c0*/  ISETP.EQ.U32.AND P2, PT, R17, R14, PT ;  /* 0x0000000e1100720c */ /* 0x001fe40003f42070 */
[----:B----4-:R-:W-:-:S05]  /*85d0*/  LOP3.LUT R18, R18, UR5, RZ, 0xc0, !PT ;  /* 0x0000000512127c12 */ /* 0x010fca000f8ec0ff */
[----:B------:R-:W0:Y:S06]  /*85e0*/  POPC R19, R18 ;  /* 0x0000001200137309 */ /* 0x000e2c0000000000 */
[----:B-----5:R-:W4:Y:S04]  /*85f0*/  @P2 ATOMS.ADD R16, [UR4+0x4], R16 ;  /* 0x00000410ff10298c */ /* 0x020f280008000004 */
[----:B----4-:R-:W0:Y:S02]  /*8600*/  SHFL.IDX PT, R14, R16, R17, 0x1f ;  /* 0x00001f11100e7589 */ /* 0x010e2400000e0000 */
[----:B0-----:R-:W-:-:S05]  /*8610*/  IMAD.IADD R14, R14, 0x1, R19 ;  /* 0x000000010e0e7824 */ /* 0x001fca00078e0213 */
        /* <DEDUP_REMOVED lines=8> */
.L_x_2477:
        /* <DEDUP_REMOVED lines=10> */
[----:B-----5:R-:W4:Y:S01]  /*8740*/  @P2 ATOMS.ADD R16, [UR4], R16 ;  /* 0x00000010ff10298c */ /* 0x020f220008000004 */
[----:B------:R-:W-:-:S04]  /*8750*/  UIADD3 UR4, UR12, 0xd80, URZ ;  /* 0x00000d800c047890 */ /* 0x000fc8000fffe03f */
[----:B------:R-:W-:Y:S01]  /*8760*/  ULEA UR4, UR9, UR4, 0x18 ;  /* 0x0000000409047291 */ /* 0x000fe2000f8ec03f */
[----:B----4-:R-:W0:Y:S02]  /*8770*/  SHFL.IDX PT, R14, R16, R17, 0x1f ;  /* 0x00001f11100e7589 */ /* 0x010e2400000e0000 */
[----:B0-----:R-:W-:-:S05]  /*8780*/  IMAD.IADD R14, R14, 0x1, R19 ;  /* 0x000000010e0e7824 */ /* 0x001fca00078e0213 */
[----:B------:R-:W-:-:S05]  /*8790*/  LEA R14, R14, UR4, 0x2 ;  /* 0x000000040e0e7c11 */ /* 0x000fca000f8e10ff */
[----:B------:R4:W-:Y:S02]  /*87a0*/  STS [R14], R15 ;  /* 0x0000000f0e007388 */ /* 0x0009e40000000800 */
.L_x_2478:
[----:B------:R-:W-:Y:S05]  /*87b0*/  BSYNC B2 ;  /* 0x0000000000027941 */ /* 0x000fea0003800000 */
.L_x_2476:
[----:B------:R-:W-:Y:S01]  /*87c0*/  ISETP.NE.AND P2, PT, R13, 0x1, PT ;  /* 0x000000010d00780c */ /* 0x000fe20003f45270 */
[----:B0---4-:R-:W-:-:S12]  /*87d0*/  VIADD R15, R3, 0x400 ;  /* 0x00000400030f7836 */ /* 0x011fd80000000000 */
[----:B------:R-:W-:Y:S05]  /*87e0*/  @!P2 BRA `(.L_x_2475) ;  /* 0x0000000400c8a947 */ /* 0x000fea0003800000 */
[----:B------:R-:W0:Y:S02]  /*87f0*/  LDS R15, [R7+0x1000] ;  /* 0x00100000070f7984 */ /* 0x000e240000000800 */
[----:B0-----:R-:W-:-:S04]  /*8800*/  IADD3 R14, P2, R2, R15, RZ ;  /* 0x0000000f020e7210 */ /* 0x001fc80007f5e0ff */
[----:B------:R-:W-:Y:S02]  /*8810*/  LEA.HI.X.SX32 R17, R15, RZ, 0x1, P2 ;  /* 0x000000ff0f117211 */ /* 0x000fe400010f0eff */
[----:B------:R-:W-:-:S04]  /*8820*/  LEA R16, P2, R14, R10, 0x2 ;  /* 0x0000000a0e107211 */ /* 0x000fc800078410ff */
        /* <DEDUP_REMOVED lines=33> */
.L_x_2480:
        /* <DEDUP_REMOVED lines=17> */
.L_x_2481:
[----:B------:R-:W-:Y:S05]  /*8b50*/  BSYNC B2 ;  /* 0x0000000000027941 */ /* 0x000fea0003800000 */
.L_x_2479:
[----:B------:R-:W-:Y:S01]  /*8b60*/  ISETP.NE.AND P2, PT, R13, 0x2, PT ;  /* 0x000000020d00780c */ /* 0x000fe20003f45270 */
[----:B0---4-:R-:W-:-:S12]  /*8b70*/  VIADD R15, R3, 0x800 ;  /* 0x00000800030f7836 */ /* 0x011fd80000000000 */
[----:B------:R-:W-:Y:S05]  /*8b80*/  @!P2 BRA `(.L_x_2475) ;  /* 0x0000000000e0a947 */ /* 0x000fea0003800000 */
[----:B------:R-:W0:Y:S02]  /*8b90*/  LDS R13, [R7+0x2000] ;  /* 0x00200000070d7984 */ /* 0x000e240000000800 */
[----:B0-----:R-:W-:-:S04]  /*8ba0*/  IADD3 R14, P2, R2, R13, RZ ;  /* 0x0000000d020e7210 */ /* 0x001fc80007f5e0ff */
[----:B------:R-:W-:Y:S02]  /*8bb0*/  LEA R10, P3, R14, R10, 0x2 ;  /* 0x0000000a0e0a7211 */ /* 0x000fe400078610ff */
[----:B------:R-:W-:-:S04]  /*8bc0*/  LEA.HI.X.SX32 R15, R13, RZ, 0x1, P2 ;  /* 0x000000ff0d0f7211 */ /* 0x000fc800010f0eff */
        /* <DEDUP_REMOVED lines=15> */
[----:B------:R-:W0:Y:S03]  /*8cc0*/  FLO.U32 R14, UR5 ;  /* 0x00000005000e7d00 */ /* 0x000e2600080e0000 */
[----:B------:R-:W-:-:S05]  /*8cd0*/  ULEA UR4, UR9, UR4, 0x18 ;  /* 0x0000000409047291 */ /* 0x000fca000f8ec03f */
[----:B------:R-:W4:Y:S01]  /*8ce0*/  POPC R11, UR5 ;  /* 0x00000005000b7d09 */ /* 0x000f220008000000 */
[----:B0-----:R-:W-:Y:S02]  /*8cf0*/  ISETP.EQ.U32.AND P2, PT, R14, R15, PT ;  /* 0x0000000f0e00720c */ /* 0x001fe40003f42070 */
[----:B------:R-:W0:Y:S11]  /*8d00*/  S2R R15, SR_LTMASK ;  /* 0x00000000000f7919 */ /* 0x000e360000003900 */
[----:B----4-:R-:W4:Y:S01]  /*8d10*/  @P2 ATOMS.ADD R11, [UR4+0x4], R11 ;  /* 0x0000040bff0b298c */ /* 0x010f220008000004 */
[----:B0-----:R-:W-:-:S03]  /*8d20*/  LOP3.LUT R15, R15, UR5, RZ, 0xc0, !PT ;  /* 0x000000050f0f7c12 */ /* 0x001fc6000f8ec0ff */
[----:B----4-:R-:W0:Y:S03]  /*8d30*/  SHFL.IDX PT, R10, R11, R14, 0x1f ;  /* 0x00001f0e0b0a7589 */ /* 0x010e2600000e0000 */
[----:B------:R-:W0:Y:S02]  /*8d40*/  POPC R15, R15 ;  /* 0x0000000f000f7309 */ /* 0x000e240000000000 */
        /* <DEDUP_REMOVED lines=9> */
.L_x_2483:
        /* <DEDUP_REMOVED lines=8> */
[----:B----4-:R-:W4:Y:S01]  /*8e60*/  @P2 ATOMS.ADD R11, [UR4], R11 ;  /* 0x0000000bff0b298c */ /* 0x010f220008000004 */
[----:B------:R-:W-:-:S04]  /*8e70*/  UIADD3 UR4, UR12, 0xd80, URZ ;  /* 0x00000d800c047890 */ /* 0x000fc8000fffe03f */
[----:B------:R-:W-:Y:S01]  /*8e80*/  ULEA UR4, UR9, UR4, 0x18 ;  /* 0x0000000409047291 */ /* 0x000fe2000f8ec03f */
[----:B0-----:R-:W-:Y:S01]  /*8e90*/  LOP3.LUT R15, R15, UR5, RZ, 0xc0, !PT ;  /* 0x000000050f0f7c12 */ /* 0x001fe2000f8ec0ff */
[----:B----4-:R-:W0:Y:S05]  /*8ea0*/  SHFL.IDX PT, R10, R11, R14, 0x1f ;  /* 0x00001f0e0b0a7589 */ /* 0x010e2a00000e0000 */
[----:B------:R-:W0:Y:S02]  /*8eb0*/  POPC R15, R15 ;  /* 0x0000000f000f7309 */ /* 0x000e240000000000 */
[----:B0-----:R-:W-:-:S05]  /*8ec0*/  IMAD.IADD R10, R10, 0x1, R15 ;  /* 0x000000010a0a7824 */ /* 0x001fca00078e020f */
[----:B------:R-:W-:-:S05]  /*8ed0*/  LEA R10, R10, UR4, 0x2 ;  /* 0x000000040a0a7c11 */ /* 0x000fca000f8e10ff */
[----:B------:R4:W-:Y:S02]  /*8ee0*/  STS [R10], R13 ;  /* 0x0000000d0a007388 */ /* 0x0009e40000000800 */
.L_x_2484:
[----:B------:R-:W-:Y:S05]  /*8ef0*/  BSYNC B2 ;  /* 0x0000000000027941 */ /* 0x000fea0003800000 */
.L_x_2482:
[----:B------:R-:W-:-:S07]  /*8f00*/  VIADD R15, R3, 0xc00 ;  /* 0x00000c00030f7836 */ /* 0x000fce0000000000 */
.L_x_2475:
[----:B------:R-:W-:Y:S05]  /*8f10*/  BSYNC B0 ;  /* 0x0000000000007941 */ /* 0x000fea0003800000 */
.L_x_2474:
[----:B------:R-:W-:-:S13]  /*8f20*/  ISETP.GE.U32.AND P2, PT, R12, 0xc00, PT ;  /* 0x00000c000c00780c */ /* 0x000fda0003f46070 */
[----:B------:R-:W-:Y:S05]  /*8f30*/  @!P2 BRA `(.L_x_2473) ;  /* 0x0000000c00c8a947 */ /* 0x000fea0003800000 */
[----:B0---4-:R-:W0:Y:S01]  /*8f40*/  LDC.64 R10, c[0x0][0x210] ;  /* 0x00008400ff0a7b82 */ /* 0x011e220000000a00 */
[----:B------:R-:W-:-:S07]  /*8f50*/  LEA R12, R15, UR7, 0x2 ;  /* 0x000000070f0c7c11 */ /* 0x000fce000f8e10ff */
.L_x_2497:
[----:B0---4-:R-:W4:Y:S02]  /*8f60*/  LDS R13, [R12] ;  /* 0x000000000c0d7984 */ /* 0x011f240000000800 */
[----:B----4-:R-:W-:-:S04]  /*8f70*/  IADD3 R14, P2, R2, R13, RZ ;  /* 0x0000000d020e7210 */ /* 0x010fc80007f5e0ff */
[----:B------:R-:W-:Y:S02]  /*8f80*/  LEA.HI.X.SX32 R17, R13, RZ, 0x1, P2 ;  /* 0x000000ff0d117211 */ /* 0x000fe400010f0eff */
[----:B0-----:R-:W-:-:S04]  /*8f90*/  LEA R16, P2, R14, R10, 0x2 ;  /* 0x0000000a0e107211 */ /* 0x001fc800078410ff */
[----:B------:R-:W-:-:S05]  /*8fa0*/  LEA.HI.X R17, R14, R11, R17, 0x2, P2 ;  /* 0x0000000b0e117211 */ /* 0x000fca00010f1411 */
[----:B------:R-:W4:Y:S01]  /*8fb0*/  LDG.E.CONSTANT R16, desc[UR10][R16.64] ;  /* 0x0000000a10107981 */ /* 0x000f22000c1e9900 */
[----:B------:R-:W-:Y:S01]  /*8fc0*/  VIADD R15, R15, 0x1000 ;  /* 0x000010000f0f7836 */ /* 0x000fe20000000000 */
[----:B------:R-:W-:Y:S01]  /*8fd0*/  BSSY B0, `(.L_x_2485) ;  /* 0x0000035000007945 */ /* 0x000fe20003800000 */
[----:B----4-:R-:W-:Y:S02]  /*8fe0*/  ISETP.GE.AND P2, PT, R16, RZ, PT ;  /* 0x000000ff1000720c */ /* 0x010fe40003f46270 */
        /* <DEDUP_REMOVED lines=9> */
[----:B------:R-:W0:Y:S01]  /*9080*/  S2R R14, SR_LANEID ;  /* 0x00000000000e7919 */ /* 0x000e220000000000 */
[----:B------:R-:W4:Y:S01]  /*9090*/  S2UR UR5, SR_CgaCtaId ;  /* 0x00000000000579c3 */ /* 0x000f220000008800 */
[----:B------:R-:W-:Y:S01]  /*90a0*/  VOTEU.ANY UR8, UPT, PT ;  /* 0x0000000000087886 */ /* 0x000fe200038e0100 */
[----:B------:R-:W-:Y:S01]  /*90b0*/  UMOV UR4, 0x400 ;  /* 0x0000040000047882 */ /* 0x000fe20000000000 */
[----:B------:R-:W0:Y:S01]  /*90c0*/  FLO.U32 R17, UR8 ;  /* 0x0000000800117d00 */ /* 0x000e2200080e0000 */
[----:B------:R-:W-:Y:S01]  /*90d0*/  UIADD3 UR4, UR4, 0xd00, URZ ;  /* 0x00000d0004047890 */ /* 0x000fe2000fffe03f */
[----:B------:R-:W5:Y:S06]  /*90e0*/  S2R R18, SR_LTMASK ;  /* 0x0000000000127919 */ /* 0x000f6c0000003900 */
[----:B------:R-:W1:Y:S01]  /*90f0*/  POPC R16, UR8 ;  /* 0x0000000800107d09 */ /* 0x000e620008000000 */
[----:B----4-:R-:W-:Y:S01]  /*9100*/  ULEA UR4, UR5, UR4, 0x18 ;  /* 0x0000000405047291 */ /* 0x010fe2000f8ec03f */
[----:B0-----:R-:W-:-:S02]  /*9110*/  ISETP.EQ.U32.AND P3, PT, R17, R14, PT ;  /* 0x0000000e1100720c */ /* 0x001fc40003f62070 */
[----:B-----5:R-:W-:-:S04]  /*9120*/  LOP3.LUT R18, R18, UR8, RZ, 0xc0, !PT ;  /* 0x0000000812127c12 */ /* 0x020fc8000f8ec0ff */
[----:B------:R-:W0:Y:S07]  /*9130*/  POPC R19, R18 ;  /* 0x0000001200137309 */ /* 0x000e2e0000000000 */
[----:B-1----:R-:W1:Y:S04]  /*9140*/  @P3 ATOMS.ADD R16, [UR4+0x4], R16 ;  /* 0x00000410ff10398c */ /* 0x002e680008000004 */
[----:B-1----:R-:W0:Y:S02]  /*9150*/  SHFL.IDX PT, R14, R16, R17, 0x1f ;  /* 0x00001f11100e7589 */ /* 0x002e2400000e0000 */
        /* <DEDUP_REMOVED lines=9> */
.L_x_2486:
[----:B------:R-:W0:Y:S01]  /*91f0*/  S2R R14, SR_LANEID ;  /* 0x00000000000e7919 */ /* 0x000e220000000000 */
[----:B------:R-:W4:Y:S01]  /*9200*/  S2UR UR8, SR_CgaCtaId ;  /* 0x00000000000879c3 */ /* 0x000f220000008800 */
[----:B------:R-:W-:Y:S01]  /*9210*/  VOTEU.ANY UR14, UPT, PT ;  /* 0x00000000000e7886 */ /* 0x000fe200038e0100 */
[----:B------:R-:W-:Y:S01]  /*9220*/  UMOV UR4, 0x400 ;  /* 0x0000040000047882 */ /* 0x000fe20000000000 */
[----:B------:R-:W0:Y:S01]  /*9230*/  FLO.U32 R17, UR14 ;  /* 0x0000000e00117d00 */ /* 0x000e2200080e0000 */
[----:B------:R-:W-:Y:S01]  /*9240*/  UIADD3 UR5, UR4, 0xc00, URZ ;  /* 0x00000c0004057890 */ /* 0x000fe2000fffe03f */
[----:B------:R-:W5:Y:S01]  /*9250*/  S2R R18, SR_LTMASK ;  /* 0x0000000000127919 */ /* 0x000f620000003900 */
[----:B------:R-:W-:-:S05]  /*9260*/  UIADD3 UR4, UR4, 0xd80, URZ ;  /* 0x00000d8004047890 */ /* 0x000fca000fffe03f */
[----:B------:R-:W1:Y:S01]  /*9270*/  POPC R16, UR14 ;  /* 0x0000000e00107d09 */ /* 0x000e620008000000 */
[----:B----4-:R-:W-:Y:S02]  /*9280*/  ULEA UR5, UR8, UR5, 0x18 ;  /* 0x0000000508057291 */ /* 0x010fe4000f8ec03f */
[----:B------:R-:W-:Y:S01]  /*9290*/  ULEA UR4, UR8, UR4, 0x18 ;  /* 0x0000000408047291 */ /* 0x000fe2000f8ec03f */
[----:B0-----:R-:W-:Y:S02]  /*92a0*/  ISETP.EQ.U32.AND P3, PT, R17, R14, PT ;  /* 0x0000000e1100720c */ /* 0x001fe40003f62070 */
[----:B-----5:R-:W-:-:S04]  /*92b0*/  LOP3.LUT R18, R18, UR14, RZ, 0xc0, !PT ;  /* 0x0000000e12127c12 */ /* 0x020fc8000f8ec0ff */
[----:B------:R-:W0:Y:S07]  /*92c0*/  POPC R19, R18 ;  /* 0x0000001200137309 */ /* 0x000e2e0000000000 */
[----:B-1----:R-:W1:Y:S04]  /*92d0*/  @P3 ATOMS.ADD R16, [UR5], R16 ;  /* 0x00000010ff10398c */ /* 0x002e680008000005 */
[----:B-1----:R-:W0:Y:S02]  /*92e0*/  SHFL.IDX PT, R14, R16, R17, 0x1f ;  /* 0x00001f11100e7589 */ /* 0x002e2400000e0000 */
[----:B0-----:R-:W-:-:S05]  /*92f0*/  IMAD.IADD R14, R14, 0x1, R19 ;  /* 0x000000010e0e7824 */ /* 0x001fca00078e0213 */
[----:B------:R-:W-:-:S05]  /*9300*/  LEA R14, R14, UR4, 0x2 ;  /* 0x000000040e0e7c11 */ /* 0x000fca000f8e10ff */
[----:B------:R4:W-:Y:S02]  /*9310*/  STS [R14], R13 ;  /* 0x0000000d0e007388 */ /* 0x0009e40000000800 */
.L_x_2487:
[----:B------:R-:W-:Y:S05]  /*9320*/  BSYNC B0 ;  /* 0x0000000000007941 */ /* 0x000fea0003800000 */
.L_x_2485:
[----:B0---4-:R-:W0:Y:S02]  /*9330*/  LDS R13, [R12+0x1000] ;  /* 0x001000000c0d7984 */ /* 0x011e240000000800 */
        /* <DEDUP_REMOVED lines=38> */
.L_x_2489:
        /* <DEDUP_REMOVED lines=19> */
.L_x_2490:
[----:B------:R-:W-:Y:S05]  /*96d0*/  BSYNC B0 ;  /* 0x0000000000007941 */ /* 0x000fea0003800000 */
.L_x_2488:
        /* <DEDUP_REMOVED lines=39> */
.L_x_2492:
        /* <DEDUP_REMOVED lines=19> */
.L_x_2493:
[----:B------:R-:W-:Y:S05]  /*9a80*/  BSYNC B0 ;  /* 0x0000000000007941 */ /* 0x000fea0003800000 */
.L_x_2491:
        /* <DEDUP_REMOVED lines=39> */
.L_x_2495:
        /* <DEDUP_REMOVED lines=19> */
.L_x_2496:
[----:B------:R-:W-:Y:S05]  /*9e30*/  BSYNC B0 ;  /* 0x0000000000007941 */ /* 0x000fea0003800000 */
.L_x_2494:
[----:B------:R-:W-:Y:S01]  /*9e40*/  VIADD R12, R12, 0x4000 ;  /* 0x000040000c0c7836 */ /* 0x000fe20000000000 */
[----:B------:R-:W-:Y:S06]  /*9e50*/  @!P2 BRA `(.L_x_2497) ;  /* 0xfffffff00040a947 */ /* 0x000fec000383ffff */
.L_x_2473:
[----:B------:R-:W-:Y:S05]  /*9e60*/  BSYNC B1 ;  /* 0x0000000000017941 */ /* 0x000fea0003800000 */
.L_x_2472:
[----:B------:R-:W5:Y:S08]  /*9e70*/  S2UR UR9, SR_CgaCtaId ;  /* 0x00000000000979c3 */ /* 0x000f700000008800 */
[----:B------:R-:W-:Y:S06]  /*9e80*/  BAR.SYNC.DEFER_BLOCKING 0x0 ;  /* 0x0000000000007b1d */ /* 0x000fec0000010000 */
[----:B------:R-:W-:Y:S01]  /*9e90*/  UMOV UR12, 0x400 ;  /* 0x00000400000c7882 */ /* 0x000fe20000000000 */
[----:B------:R-:W-:Y:S01]  /*9ea0*/  BSSY B0, `(.L_x_2498) ;  /* 0x0000009000007945 */ /* 0x000fe20003800000 */
[----:B-----5:R-:W-:-:S09]  /*9eb0*/  ULEA UR4, UR9, UR12, 0x18 ;  /* 0x0000000c09047291 */ /* 0x020fd2000f8ec03f */
[----:B0---4-:R-:W0:Y:S01]  /*9ec0*/  LDS R10, [UR4+0xd04] ;  /* 0x000d0404ff0a7984 */ /* 0x011e220008000800 */
[----:B------:R-:W-:Y:S05]  /*9ed0*/  @P0 BRA `(.L_x_2499) ;  /* 0x0000000000140947 */ /* 0x000fea0003800000 */
[----:B------:R-:W-:Y:S01]  /*9ee0*/  ISETP.NE.AND P2, PT, R3, 0xff, PT ;  /* 0x000000ff0300780c */ /* 0x000fe20003f45270 */
[----:B------:R-:W-:-:S12]  /*9ef0*/  LDS R5, [R0+UR6] ;  /* 0x0000000600057984 */ /* 0x000fd80008000800 */
[----:B------:R-:W4:Y:S02]  /*9f00*/  @P2 LDS R6, [R0+UR6+0x4] ;  /* 0x0000040600062984 */ /* 0x000f240008000800 */
[----:B----4-:R-:W-:-:S05]  /*9f10*/  @P2 IMAD.IADD R5, R5, 0x1, R6 ;  /* 0x0000000105052824 */ /* 0x010fca00078e0206 */
[----:B------:R4:W-:Y:S02]  /*9f20*/  STS [R0+UR6+0x600], R5 ;  /* 0x0006000500007988 */ /* 0x0009e40008000806 */
.L_x_2499:
[----:B------:R-:W-:Y:S05]  /*9f30*/  BSYNC B0 ;  /* 0x0000000000007941 */ /* 0x000fea0003800000 */
.L_x_2498:
        /* <DEDUP_REMOVED lines=8> */
.L_x_2501:
[----:B------:R-:W-:Y:S05]  /*9fc0*/  BSYNC B0 ;  /* 0x0000000000007941 */ /* 0x000fea0003800000 */
.L_x_2500:
        /* <DEDUP_REMOVED lines=8> */
.L_x_2503:
[----:B------:R-:W-:Y:S05]  /*a050*/  BSYNC B0 ;  /* 0x0000000000007941 */ /* 0x000fea0003800000 */
.L_x_2502:
        /* <DEDUP_REMOVED lines=8> */
.L_x_2505:
[----:B------:R-:W-:Y:S05]  /*a0e0*/  BSYNC B0 ;  /* 0x0000000000007941 */ /* 0x000fea0003800000 */
.L_x_2504:
        /* <DEDUP_REMOVED lines=8> */
.L_x_2507:
[----:B------:R-:W-:Y:S05]  /*a170*/  BSYNC B0 ;  /* 0x0000000000007941 */ /* 0x000fea0003800000 */
.L_x_2506:
        /* <DEDUP_REMOVED lines=8> */
.L_x_2509:
[----:B------:R-:W-:Y:S05]  /*a200*/  BSYNC B0 ;  /* 0x0000000000007941 */ /* 0x000fea0003800000 */
.L_x_2508:
        /* <DEDUP_REMOVED lines=8> */
.L_x_2511:
[----:B------:R-:W-:Y:S05]  /*a290*/  BSYNC B0 ;  /* 0x0000000000007941 */ /* 0x000fea0003800000 */
.L_x_2510:
        /* <DEDUP_REMOVED lines=8> */
.L_x_2513:
[----:B------:R-:W-:Y:S05]  /*a320*/  BSYNC B0 ;  /* 0x0000000000007941 */ /* 0x000fea0003800000 */
.L_x_2512:
        /* <DEDUP_REMOVED lines=12> */
.L_x_2515:
[----:B------:R-:W-:Y:S05]  /*a3f0*/  BSYNC B0 ;  /* 0x0000000000007941 */ /* 0x000fea0003800000 */
.L_x_2514:
[----:B------:R-:W-:Y:S06]  /*a400*/  BAR.SYNC.DEFER_BLOCKING 0x0 ;  /* 0x0000000000007b1d */ /* 0x000fec0000010000 */
[----:B------:R-:W-:Y:S01]  /*a410*/  UMOV UR5, 0x1 ;  /* 0x0000000100057882 */ /* 0x000fe20000000000 */
[----:B----4-:R-:W4:Y:S02]  /*a420*/  LDS R5, [UR4+0xc80] ;  /* 0x000c8004ff057984 */ /* 0x010f240008000800 */
[----:B----4-:R-:W-:Y:S01]  /*a430*/  LEA R11, R5, UR4, 0x2 ;  /* 0x00000004050b7c11 */ /* 0x010fe2000f8e10ff */
[----:B------:R-:W-:-:S04]  /*a440*/  UMOV UR4, URZ ;  /* 0x0000003f00047c82 */ /* 0x000fc80008000000 */
[----:B------:R-:W4:Y:S02]  /*a450*/  LDS R6, [R11+0x4] ;  /* 0x000004000b067984 */ /* 0x000f240000000800 */
[----:B----4-:R-:W-:Y:S02]  /*a460*/  ISETP.NE.AND P0, PT, R9, R6, PT ;  /* 0x000000060900720c */ /* 0x010fe40003f05270 */
[----:B0-----:R-:W-:-:S11]  /*a470*/  VIMNMX R6, R10, 0x4000, PT ;  /* 0x000040000a067848 */ /* 0x001fd60003fe0100 */
[----:B------:R-:W-:Y:S05]  /*a480*/  @!P0 BRA `(.L_x_2383) ;  /* 0x0000001800c48947 */ /* 0x000fea0003800000 */
[----:B------:R-:W-:Y:S01]  /*a490*/  BAR.SYNC.DEFER_BLOCKING 0x0 ;  /* 0x0000000000007b1d */ /* 0x000fe20000010000 */
[----:B------:R-:W-:-:S05]  /*a4a0*/  ISETP.GE.AND P0, PT, R3, R6, PT ;  /* 0x000000060300720c */ /* 0x000fca0003f06270 */
[----:B------:R-:W-:Y:S01]  /*a4b0*/  ULDC UR8, c[0x0][0x22c] ;  /* 0x00008b0000087ab9 */ /* 0x000fe20000000800 */
        /* <DEDUP_REMOVED lines=8> */
[----:B0123--:R-:W-:-:S05]  /*a540*/  IMAD.IADD R0, R8, 0x1, -R9 ;  /* 0x0000000108007824 */ /* 0x00ffca00078e0a09 */
[----:B------:R-:W-:-:S04]  /*a550*/  LEA.HI R10, R0, 0x1, RZ, 0x16 ;  /* 0x00000001000a7811 */ /* 0x000fc800078fb0ff */
[----:B------:R-:W-:-:S13]  /*a560*/  LOP3.LUT P0, R10, R10, 0x3, RZ, 0xc0, !PT ;  /* 0x000000030a0a7812 */ /* 0x000fda000780c0ff */
[----:B------:R-:W-:Y:S05]  /*a570*/  @!P0 BRA `(.L_x_2519) ;  /* 0x0000000800b48947 */ /* 0x000fea0003800000 */
[----:B------:R-:W0:Y:S01]  /*a580*/  LDS R11, [R7+0x10000] ;  /* 0x01000000070b7984 */ /* 0x000e220000000800 */
[----:B------:R-:W1:Y:S01]  /*a590*/  LDC.64 R8, c[0x0][0x210] ;  /* 0x00008400ff087b82 */ /* 0x000e620000000a00 */
[----:B0-----:R-:W-:-:S04]  /*a5a0*/  IADD3 R13, P0, R2, R11, RZ ;  /* 0x0000000b020d7210 */ /* 0x001fc80007f1e0ff */
[----:B------:R-:W-:Y:S02]  /*a5b0*/  LEA.HI.X.SX32 R14, R11, RZ, 0x1, P0 ;  /* 0x000000ff0b0e7211 */ /* 0x000fe400000f0eff */
[----:B-1----:R-:W-:-:S04]  /*a5c0*/  LEA R12, P0, R13, R8, 0x2 ;  /* 0x000000080d0c7211 */ /* 0x002fc800078010ff */
[----:B------:R-:W-:-:S05]  /*a5d0*/  LEA.HI.X R13, R13, R9, R14, 0x2, P0 ;  /* 0x000000090d0d7211 */ /* 0x000fca00000f140e */
[----:B------:R-:W2:Y:S01]  /*a5e0*/  LDG.E.CONSTANT R14, desc[UR10][R12.64] ;  /* 0x0000000a0c0e7981 */ /* 0x000ea2000c1e9900 */
        /* <DEDUP_REMOVED lines=12> */
[----:B------:R-:W-:Y:S01]  /*a6b0*/  UPOPC UR6, UR5 ;  /* 0x00000005000672bf */ /* 0x000fe20008000000 */
[----:B------:R-:W1:Y:S01]  /*a6c0*/  S2R R15, SR_LTMASK ;  /* 0x00000000000f7919 */ /* 0x000e620000003900 */
[----:B------:R-:W-:-:S04]  /*a6d0*/  ULEA UR4, UR9, UR4, 0x18 ;  /* 0x0000000409047291 */ /* 0x000fc8000f8ec03f */
[----:B------:R-:W-:Y:S01]  /*a6e0*/  IMAD R14, RZ, RZ, -UR6 ;  /* 0x80000006ff0e7e24 */ /* 0x000fe2000f8e02ff */
[----:B0-----:R-:W-:Y:S02]  /*a6f0*/  ISETP.EQ.U32.AND P0, PT, R13, R12, PT ;  /* 0x0000000c0d00720c */ /* 0x001fe40003f02070 */
[----:B-1----:R-:W-:-:S06]  /*a700*/  LOP3.LUT R15, R15, UR5, RZ, 0xc0, !PT ;  /* 0x000000050f0f7c12 */ /* 0x002fcc000f8ec0ff */
[----:B------:R-:W0:Y:S05]  /*a710*/  POPC R15, R15 ;  /* 0x0000000f000f7309 */ /* 0x000e2a0000000000 */
[----:B------:R-:W1:Y:S04]  /*a720*/  @P0 ATOMS.ADD R14, [UR4], R14 ;  /* 0x0000000eff0e098c */ /* 0x000e680008000004 */
[----:B-1----:R-:W0:Y:S02]  /*a730*/  SHFL.IDX PT, R12, R14, R13, 0x1f ;  /* 0x00001f0d0e0c7589 */ /* 0x002e2400000e0000 */
[----:B0-----:R-:W-:-:S05]  /*a740*/  IMAD.IADD R12, R12, 0x1, -R15 ;  /* 0x000000010c0c7824 */ /* 0x001fca00078e0a0f */
[----:B------:R-:W-:-:S13]  /*a750*/  ISETP.GE.AND P0, PT, R12, 0x1, PT ;  /* 0x000000010c00780c */ /* 0x000fda0003f06270 */
[----:B------:R-:W-:Y:S05]  /*a760*/  @!P0 BRA `(.L_x_2522) ;  /* 0x0000000000608947 */ /* 0x000fea0003800000 */
[----:B------:R-:W-:Y:S01]  /*a770*/  UIADD3 UR4, UR12, 0xd80, URZ ;  /* 0x00000d800c047890 */ /* 0x000fe2000fffe03f */
[----:B------:R-:W-:-:S03]  /*a780*/  ULDC UR5, c[0x0][0x22c] ;  /* 0x00008b0000057ab9 */ /* 0x000fc60000000800 */
[----:B------:R-:W-:Y:S01]  /*a790*/  ULEA UR4, UR9, UR4, 0x18 ;  /* 0x0000000409047291 */ /* 0x000fe2000f8ec03f */
[----:B------:R-:W-:-:S05]  /*a7a0*/  IADD3 R12, -R12, UR5, RZ ;  /* 0x000000050c0c7c10 */ /* 0x000fca000fffe1ff */
[----:B------:R-:W-:-:S05]  /*a7b0*/  LEA R12, R12, UR4, 0x2 ;  /* 0x000000040c0c7c11 */ /* 0x000fca000f8e10ff */
[----:B------:R0:W-:Y:S01]  /*a7c0*/  STS [R12], R11 ;  /* 0x0000000b0c007388 */ /* 0x0001e20000000800 */
[----:B------:R-:W-:Y:S05]  /*a7d0*/  BRA `(.L_x_2522) ;  /* 0x0000000000447947 */ /* 0x000fea0003800000 */
.L_x_2521:
[----:B------:R-:W0:Y:S01]  /*a7e0*/  S2R R15, SR_LANEID ;  /* 0x00000000000f7919 */ /* 0x000e220000000000 */
[----:B------:R-:W-:Y:S01]  /*a7f0*/  VOTEU.ANY UR5, UPT, PT ;  /* 0x0000000000057886 */ /* 0x000fe200038e0100 */
[----:B------:R-:W-:Y:S01]  /*a800*/  UIADD3 UR4, UR12, 0xc00, URZ ;  /* 0x00000c000c047890 */ /* 0x000fe2000fffe03f */
[----:B------:R-:W0:Y:S03]  /*a810*/  FLO.U32 R14, UR5 ;  /* 0x00000005000e7d00 */ /* 0x000e2600080e0000 */
[----:B------:R-:W-:-:S05]  /*a820*/  ULEA UR4, UR9, UR4, 0x18 ;  /* 0x0000000409047291 */ /* 0x000fca000f8ec03f */
[----:B------:R-:W1:Y:S01]  /*a830*/  POPC R13, UR5 ;  /* 0x00000005000d7d09 */ /* 0x000e620008000000 */
[----:B0-----:R-:W-:Y:S02]  /*a840*/  ISETP.EQ.U32.AND P0, PT, R14, R15, PT ;  /* 0x0000000f0e00720c */ /* 0x001fe40003f02070 */
[----:B------:R-:W0:Y:S11]  /*a850*/  S2R R15, SR_LTMASK ;  /* 0x00000000000f7919 */ /* 0x000e360000003900 */
[----:B-1----:R-:W1:Y:S01]  /*a860*/  @P0 ATOMS.ADD R13, [UR4], R13 ;  /* 0x0000000dff0d098c */ /* 0x002e620008000004 */
[----:B------:R-:W-:-:S04]  /*a870*/  UIADD3 UR4, UR12, 0xd80, URZ ;  /* 0x00000d800c047890 */ /* 0x000fc8000fffe03f */
[----:B------:R-:W-:Y:S01]  /*a880*/  ULEA UR4, UR9, UR4, 0x18 ;  /* 0x0000000409047291 */ /* 0x000fe2000f8ec03f */
[----:B0-----:R-:W-:Y:S01]  /*a890*/  LOP3.LUT R15, R15, UR5, RZ, 0xc0, !PT ;  /* 0x000000050f0f7c12 */ /* 0x001fe2000f8ec0ff */
[----:B-1----:R-:W0:Y:S05]  /*a8a0*/  SHFL.IDX PT, R12, R13, R14, 0x1f ;  /* 0x00001f0e0d0c7589 */ /* 0x002e2a00000e0000 */
[----:B------:R-:W0:Y:S02]  /*a8b0*/  POPC R15, R15 ;  /* 0x0000000f000f7309 */ /* 0x000e240000000000 */
[----:B0-----:R-:W-:-:S05]  /*a8c0*/  IMAD.IADD R12, R12, 0x1, R15 ;  /* 0x000000010c0c7824 */ /* 0x001fca00078e020f */
[----:B------:R-:W-:-:S05]  /*a8d0*/  LEA R12, R12, UR4, 0x2 ;  /* 0x000000040c0c7c11 */ /* 0x000fca000f8e10ff */
[----:B------:R1:W-:Y:S02]  /*a8e0*/  STS [R12], R11 ;  /* 0x0000000b0c007388 */ /* 0x0003e40000000800 */
.L_x_2522:
[----:B------:R-:W-:Y:S05]  /*a8f0*/  BSYNC B2 ;  /* 0x0000000000027941 */ /* 0x000fea0003800000 */
.L_x_2520:
[----:B------:R-:W-:Y:S01]  /*a900*/  ISETP.NE.AND P0, PT, R10, 0x1, PT ;  /* 0x000000010a00780c */ /* 0x000fe20003f05270 */
[----:B01----:R-:W-:-:S12]  /*a910*/  VIADD R11, R3, 0x400 ;  /* 0x00000400030b7836 */ /* 0x003fd80000000000 */
[----:B------:R-:W-:Y:S05]  /*a920*/  @!P0 BRA `(.L_x_2519) ;  /* 0x0000000400c88947 */ /* 0x000fea0003800000 */
[----:B------:R-:W0:Y:S02]  /*a930*/  LDS R11, [R7+0x11000] ;  /* 0x01100000070b7984 */ /* 0x000e240000000800 */
[----:B0-----:R-:W-:-:S04]  /*a940*/  IADD3 R13, P0, R2, R11, RZ ;  /* 0x0000000b020d7210 */ /* 0x001fc80007f1e0ff */
[----:B------:R-:W-:Y:S02]  /*a950*/  LEA.HI.X.SX32 R14, R11, RZ, 0x1, P0 ;  /* 0x000000ff0b0e7211 */ /* 0x000fe400000f0eff */
[----:B------:R-:W-:-:S04]  /*a960*/  LEA R12, P0, R13, R8, 0x2 ;  /* 0x000000080d0c7211 */ /* 0x000fc800078010ff */
        /* <DEDUP_REMOVED lines=33> */
.L_x_2524:
        /* <DEDUP_REMOVED lines=17> */
.L_x_2525:
[----:B------:R-:W-:Y:S05]  /*ac90*/  BSYNC B2 ;  /* 0x0000000000027941 */ /* 0x000fea0003800000 */
.L_x_2523:
[----:B------:R-:W-:Y:S01]  /*aca0*/  ISETP.NE.AND P0, PT, R10, 0x2, PT ;  /* 0x000000020a00780c */ /* 0x000fe20003f05270 */
[----:B01----:R-:W-:-:S12]  /*acb0*/  VIADD R11, R3, 0x800 ;  /* 0x00000800030b7836 */ /* 0x003fd80000000000 */
[----:B------:R-:W-:Y:S05]  /*acc0*/  @!P0 BRA `(.L_x_2519) ;  /* 0x0000000000e08947 */ /* 0x000fea0003800000 */
[----:B------:R-:W0:Y:S02]  /*acd0*/  LDS R7, [R7+0x12000] ;  /* 0x0120000007077984 */ /* 0x000e240000000800 */
[----:B0-----:R-:W-:-:S04]  /*ace0*/  IADD3 R10, P0, R2, R7, RZ ;  /* 0x00000007020a7210 */ /* 0x001fc80007f1e0ff */
[----:B------:R-:W-:Y:S02]  /*acf0*/  LEA R8, P1, R10, R8, 0x2 ;  /* 0x000000080a087211 */ /* 0x000fe400078210ff */
[----:B------:R-:W-:-:S04]  /*ad00*/  LEA.HI.X.SX32 R11, R7, RZ, 0x1, P0 ;  /* 0x000000ff070b7211 */ /* 0x000fc800000f0eff */
        /* <DEDUP_REMOVED lines=33> */
.L_x_2527:
        /* <DEDUP_REMOVED lines=17> */
.L_x_2528:
[----:B------:R-:W-:Y:S05]  /*b030*/  BSYNC B2 ;  /* 0x0000000000027941 */ /* 0x000fea0003800000 */
.L_x_2526:
[----:B------:R-:W-:-:S07]  /*b040*/  VIADD R11, R3, 0xc00 ;  /* 0x00000c00030b7836 */ /* 0x000fce0000000000 */
.L_x_2519:
[----:B------:R-:W-:Y:S05]  /*b050*/  BSYNC B0 ;  /* 0x0000000000007941 */ /* 0x000fea0003800000 */
.L_x_2518:
[----:B------:R-:W-:-:S13]  /*b060*/  ISETP.GE.U32.AND P0, PT, R0, 0xc00, PT ;  /* 0x00000c000000780c */ /* 0x000fda0003f06070 */
[----:B------:R-:W-:Y:S05]  /*b070*/  @!P0 BRA `(.L_x_2517) ;  /* 0x0000000c00bc8947 */ /* 0x000fea0003800000 */
[----:B01----:R-:W0:Y:S01]  /*b080*/  LDC.64 R8, c[0x0][0x210] ;  /* 0x00008400ff087b82 */ /* 0x003e220000000a00 */
[----:B------:R-:W-:-:S05]  /*b090*/  LEA R0, R11, UR7, 0x2 ;  /* 0x000000070b007c11 */ /* 0x000fca000f8e10ff */
[----:B------:R-:W-:-:S07]  /*b0a0*/  VIADD R0, R0, 0x10000 ;  /* 0x0001000000007836 */ /* 0x000fce0000000000 */
.L_x_2541:
[----:B01----:R-:W1:Y:S02]  /*b0b0*/  LDS R7, [R0] ;  /* 0x0000000000077984 */ /* 0x003e640000000800 */
[----:B-1----:R-:W-:-:S04]  /*b0c0*/  IADD3 R10, P0, R2, R7, RZ ;  /* 0x00000007020a7210 */ /* 0x002fc80007f1e0ff */
[----:B------:R-:W-:Y:S02]  /*b0d0*/  LEA.HI.X.SX32 R13, R7, RZ, 0x1, P0 ;  /* 0x000000ff070d7211 */ /* 0x000fe400000f0eff */
[----:B0-----:R-:W-:-:S04]  /*b0e0*/  LEA R12, P0, R10, R8, 0x2 ;  /* 0x000000080a0c7211 */ /* 0x001fc800078010ff */
[----:B------:R-:W-:-:S05]  /*b0f0*/  LEA.HI.X R13, R10, R9, R13, 0x2, P0 ;  /* 0x000000090a0d7211 */ /* 0x000fca00000f140d */
[----:B------:R-:W2:Y:S01]  /*b100*/  LDG.E.CONSTANT R10, desc[UR10][R12.64] ;  /* 0x0000000a0c0a7981 */ /* 0x000ea2000c1e9900 */
        /* <DEDUP_REMOVED lines=11> */
[----:B------:R-:W-:Y:S01]  /*b1c0*/  VOTEU.ANY UR4, UPT, PT ;  /* 0x0000000000047886 */ /* 0x000fe200038e0100 */
[----:B------:R-:W-:Y:S01]  /*b1d0*/  MOV R16, 0x400 ;  /* 0x0000040000107802 */ /* 0x000fe20000000f00 */
[----:B------:R-:W0:Y:S01]  /*b1e0*/  FLO.U32 R12, UR4 ;  /* 0x00000004000c7d00 */ /* 0x000e2200080e0000 */
[----:B------:R-:W1:Y:S01]  /*b1f0*/  S2R R17, SR_CgaCtaId ;  /* 0x0000000000117919 */ /* 0x000e620000008800 */
[----:B------:R-:W-:Y:S02]  /*b200*/  UPOPC UR5, UR4 ;  /* 0x00000004000572bf */ /* 0x000fe40008000000 */
[----:B------:R-:W-:Y:S01]  /*b210*/  VIADD R10, R16, 0x2d80 ;  /* 0x00002d80100a7836 */ /* 0x000fe20000000000 */
[----:B------:R-:W2:Y:S01]  /*b220*/  S2R R14, SR_LTMASK ;  /* 0x00000000000e7919 */ /* 0x000ea20000003900 */
[----:B0-----:R-:W-:Y:S02]  /*b230*/  ISETP.EQ.U32.AND P1, PT, R12, R13, PT ;  /* 0x0000000d0c00720c */ /* 0x001fe40003f22070 */
[----:B------:R-:W-:Y:S01]  /*b240*/  IMAD R13, RZ, RZ, -UR5 ;  /* 0x80000005ff0d7e24 */ /* 0x000fe2000f8e02ff */
[----:B-1----:R-:W-:-:S02]  /*b250*/  LEA R18, R17, R10, 0x18 ;  /* 0x0000000a11127211 */ /* 0x002fc400078ec0ff */
[----:B--2---:R-:W-:-:S04]  /*b260*/  LOP3.LUT R14, R14, UR4, RZ, 0xc0, !PT ;  /* 0x000000040e0e7c12 */ /* 0x004fc8000f8ec0ff */
[----:B------:R-:W0:Y:S04]  /*b270*/  POPC R15, R14 ;  /* 0x0000000e000f7309 */ /* 0x000e280000000000 */
[----:B------:R-:W1:Y:S04]  /*b280*/  @P1 ATOMS.ADD R13, [R18], R13 ;  /* 0x0000000d120d138c */ /* 0x000e680000000000 */
[----:B-1----:R-:W0:Y:S02]  /*b290*/  SHFL.IDX PT, R10, R13, R12, 0x1f ;  /* 0x00001f0c0d0a7589 */ /* 0x002e2400000e0000 */
[----:B0-----:R-:W-:-:S05]  /*b2a0*/  IMAD.IADD R10, R10, 0x1, -R15 ;  /* 0x000000010a0a7824 */ /* 0x001fca00078e0a0f */
[----:B------:R-:W-:-:S13]  /*b2b0*/  ISETP.GE.AND P1, PT, R10, 0x1, PT ;  /* 0x000000010a00780c */ /* 0x000fda0003f26270 */
[----:B------:R-:W-:Y:S05]  /*b2c0*/  @!P1 BRA `(.L_x_2531) ;  /* 0x0000000000649947 */ /* 0x000fea0003800000 */
[----:B------:R-:W-:Y:S01]  /*b2d0*/  VIADD R16, R16, 0xd80 ;  /* 0x00000d8010107836 */ /* 0x000fe20000000000 */
[----:B------:R-:W-:-:S04]  /*b2e0*/  IADD3 R10, -R10, UR8, RZ ;  /* 0x000000080a0a7c10 */ /* 0x000fc8000fffe1ff */
[----:B------:R-:W-:-:S05]  /*b2f0*/  LEA R17, R17, R16, 0x18 ;  /* 0x0000001011117211 */ /* 0x000fca00078ec0ff */
[----:B------:R-:W-:-:S05]  /*b300*/  IMAD R10, R10, 0x4, R17 ;  /* 0x000000040a0a7824 */ /* 0x000fca00078e0211 */
[----:B------:R0:W-:Y:S01]  /*b310*/  STS [R10], R7 ;  /* 0x000000070a007388 */ /* 0x0001e20000000800 */
[----:B------:R-:W-:Y:S05]  /*b320*/  BRA `(.L_x_2531) ;  /* 0x00000000004c7947 */ /* 0x000fea0003800000 */
.L_x_2530:
[----:B------:R-:W0:Y:S01]  /*b330*/  S2R R10, SR_LANEID ;  /* 0x00000000000a7919 */ /* 0x000e220000000000 */
[----:B------:R-:W1:Y:S01]  /*b340*/  S2UR UR6, SR_CgaCtaId ;  /* 0x00000000000679c3 */ /* 0x000e620000008800 */
[----:B------:R-:W-:Y:S01]  /*b350*/  VOTEU.ANY UR13, UPT, PT ;  /* 0x00000000000d7886 */ /* 0x000fe200038e0100 */
[----:B------:R-:W-:Y:S01]  /*b360*/  UMOV UR4, 0x400 ;  /* 0x0000040000047882 */ /* 0x000fe20000000000 */
[----:B------:R-:W0:Y:S01]  /*b370*/  FLO.U32 R13, UR13 ;  /* 0x0000000d000d7d00 */ /* 0x000e2200080e0000 */
[----:B------:R-:W-:Y:S01]  /*b380*/  UIADD3 UR5, UR4, 0xc00, URZ ;  /* 0x00000c0004057890 */ /* 0x000fe2000fffe03f */
[----:B------:R-:W2:Y:S01]  /*b390*/  S2R R14, SR_LTMASK ;  /* 0x00000000000e7919 */ /* 0x000ea20000003900 */
[----:B------:R-:W-:-:S05]  /*b3a0*/  UIADD3 UR4, UR4, 0xd80, URZ ;  /* 0x00000d8004047890 */ /* 0x000fca000fffe03f */
[----:B------:R-:W3:Y:S01]  /*b3b0*/  POPC R12, UR13 ;  /* 0x0000000d000c7d09 */ /* 0x000ee20008000000 */
[----:B-1----:R-:W-:Y:S02]  /*b3c0*/  ULEA UR5, UR6, UR5, 0x18 ;  /* 0x0000000506057291 */ /* 0x002fe4000f8ec03f */
[----:B------:R-:W-:Y:S01]  /*b3d0*/  ULEA UR4, UR6, UR4, 0x18 ;  /* 0x0000000406047291 */ /* 0x000fe2000f8ec03f */
[----:B0-----:R-:W-:Y:S02]  /*b3e0*/  ISETP.EQ.U32.AND P1, PT, R13, R10, PT ;  /* 0x0000000a0d00720c */ /* 0x001fe40003f22070 */
[----:B--2---:R-:W-:-:S04]  /*b3f0*/  LOP3.LUT R14, R14, UR13, RZ, 0xc0, !PT ;  /* 0x0000000d0e0e7c12 */ /* 0x004fc8000f8ec0ff */
[----:B------:R-:W0:Y:S07]  /*b400*/  POPC R15, R14 ;  /* 0x0000000e000f7309 */ /* 0x000e2e0000000000 */
[----:B---3--:R-:W1:Y:S04]  /*b410*/  @P1 ATOMS.ADD R12, [UR5], R12 ;  /* 0x0000000cff0c198c */ /* 0x008e680008000005 */
[----:B-1----:R-:W0:Y:S02]  /*b420*/  SHFL.IDX PT, R10, R12, R13, 0x1f ;  /* 0x00001f0d0c0a7589 */ /* 0x002e2400000e0000 */
[----:B0-----:R-:W-:-:S05]  /*b430*/  IMAD.IADD R10, R10, 0x1, R15 ;  /* 0x000000010a0a7824 */ /* 0x001fca00078e020f */
[----:B------:R-:W-:-:S05]  /*b440*/  LEA R10, R10, UR4, 0x2 ;  /* 0x000000040a0a7c11 */ /* 0x000fca000f8e10ff */
[----:B------:R1:W-:Y:S02]  /*b450*/  STS [R10], R7 ;  /* 0x000000070a007388 */ /* 0x0003e40000000800 */
.L_x_2531:
[----:B------:R-:W-:Y:S05]  /*b460*/  BSYNC B0 ;  /* 0x0000000000007941 */ /* 0x000fea0003800000 */
.L_x_2529:
[----:B01----:R-:W0:Y:S02]  /*b470*/  LDS R7, [R0+0x1000] ;  /* 0x0010000000077984 */ /* 0x003e240000000800 */
        /* <DEDUP_REMOVED lines=37> */
.L_x_2533:
        /* <DEDUP_REMOVED lines=19> */
.L_x_2534:
[----:B------:R-:W-:Y:S05]  /*b800*/  BSYNC B0 ;  /* 0x0000000000007941 */ /* 0x000fea0003800000 */
.L_x_2532:
        /* <DEDUP_REMOVED lines=38> */
.L_x_2536:
        /* <DEDUP_REMOVED lines=19> */
.L_x_2537:
[----:B------:R-:W-:Y:S05]  /*bba0*/  BSYNC B0 ;  /* 0x0000000000007941 */ /* 0x000fea0003800000 */
.L_x_2535:
        /* <DEDUP_REMOVED lines=38> */
.L_x_2539:
        /* <DEDUP_REMOVED lines=19> */
.L_x_2540:
[----:B------:R-:W-:Y:S05]  /*bf40*/  BSYNC B0 ;  /* 0x0000000000007941 */ /* 0x000fea0003800000 */
.L_x_2538:
[----:B------:R-:W-:Y:S01]  /*bf50*/  VIADD R0, R0, 0x4000 ;  /* 0x0000400000007836 */ /* 0x000fe20000000000 */
[----:B------:R-:W-:Y:S06]  /*bf60*/  @!P0 BRA `(.L_x_2541) ;  /* 0xfffffff000508947 */ /* 0x000fec000383ffff */
.L_x_2517:
[----:B------:R-:W-:Y:S05]  /*bf70*/  BSYNC B1 ;  /* 0x0000000000017941 */ /* 0x000fea0003800000 */
.L_x_2516:
[----:B------:R-:W-:Y:S06]  /*bf80*/  BAR.SYNC.DEFER_BLOCKING 0x0 ;  /* 0x0000000000007b1d */ /* 0x000fec0000010000 */
[----:B------:R-:W-:Y:S05]  /*bf90*/  BRA `(.L_x_2542) ;  /* 0x0000002000647947 */ /* 0x000fea0003800000 */
.L_x_2383:
[----:B------:R-:W-:Y:S01]  /*bfa0*/  ISETP.GE.AND P0, PT, R3, R6, PT ;  /* 0x000000060300720c */ /* 0x000fe20003f06270 */
[----:B------:R-:W-:Y:S01]  /*bfb0*/  ULDC.64 UR14, c[0x0][0x210] ;  /* 0x00008400000e7ab9 */ /* 0x000fe20000000a00 */
[----:B------:R-:W-:Y:S11]  /*bfc0*/  BSSY B0, `(.L_x_2543) ;  /* 0x00000cc000007945 */ /* 0x000ff60003800000 */
[----:B------:R-:W-:Y:S05]  /*bfd0*/  @P0 BRA `(.L_x_2544) ;  /* 0x0000000c00280947 */ /* 0x000fea0003800000 */
[----:B------:R-:W-:Y:S01]  /*bfe0*/  LOP3.LUT R7, RZ, R3, RZ, 0x33, !PT ;  /* 0x00000003ff077212 */ /* 0x000fe200078e33ff */
[----:B------:R-:W-:Y:S04]  /*bff0*/  BSSY B1, `(.L_x_2545) ;  /* 0x0000033000017945 */ /* 0x000fe80003800000 */
[----:B0123--:R-:W-:-:S05]  /*c000*/  IMAD.IADD R0, R7, 0x1, R6 ;  /* 0x0000000107007824 */ /* 0x00ffca00078e0206 */
[----:B------:R-:W-:-:S04]  /*c010*/  LEA.HI R7, R0, 0x1, RZ, 0x16 ;  /* 0x0000000100077811 */ /* 0x000fc800078fb0ff */
[----:B------:R-:W-:Y:S01]  /*c020*/  LOP3.LUT P0, R8, R7, 0x3, RZ, 0xc0, !PT ;  /* 0x0000000307087812 */ /* 0x000fe2000780c0ff */
[----:B------:R-:W-:-:S12]  /*c030*/  IMAD.MOV.U32 R7, RZ, RZ, R3 ;  /* 0x000000ffff077224 */ /* 0x000fd800078e0003 */
[----:B------:R-:W-:Y:S05]  /*c040*/  @!P0 BRA `(.L_x_2546) ;  /* 0x0000000000b48947 */ /* 0x000fea0003800000 */
[----:B------:R-:W-:Y:S01]  /*c050*/  UIADD3 UR6, UR12, 0x2d90, URZ ;  /* 0x00002d900c067890 */ /* 0x000fe2000fffe03f */
[----:B------:R-:W-:Y:S02]  /*c060*/  IMAD.MOV.U32 R10, RZ, RZ, R8 ;  /* 0x000000ffff0a7224 */ /* 0x000fe400078e0008 */
[----:B------:R-:W-:Y:S01]  /*c070*/  IMAD.MOV.U32 R7, RZ, RZ, R3 ;  /* 0x000000ffff077224 */ /* 0x000fe200078e0003 */
[----:B------:R-:W-:-:S04]  /*c080*/  ULEA UR6, UR9, UR6, 0x18 ;  /* 0x0000000609067291 */ /* 0x000fc8000f8ec03f */
[----:B------:R-:W-:-:S06]  /*c090*/  ULEA UR6, UR5, UR6, 0x10 ;  /* 0x0000000605067291 */ /* 0x000fcc000f8e803f */
[----:B------:R-:W-:-:S07]  /*c0a0*/  LEA R11, R3, UR6, 0x2 ;  /* 0x00000006030b7c11 */ /* 0x000fce000f8e10ff */
.L_x_2549:
[----:B0-----:R-:W0:Y:S02]  /*c0b0*/  LDS R15, [R11] ;  /* 0x000000000b0f7984 */ /* 0x001e240000000800 */
[----:B0-----:R-:W-:-:S04]  /*c0c0*/  IADD3 R9, P0, R2, R15, RZ ;  /* 0x0000000f02097210 */ /* 0x001fc80007f1e0ff */
[----:B------:R-:W-:Y:S02]  /*c0d0*/  LEA.HI.X.SX32 R12, R15, RZ, 0x1, P0 ;  /* 0x000000ff0f0c7211 */ /* 0x000fe400000f0eff */
[----:B------:R-:W-:-:S04]  /*c0e0*/  LEA R8, P0, R9, UR14, 0x2 ;  /* 0x0000000e09087c11 */ /* 0x000fc8000f8010ff */
[----:B------:R-:W-:-:S05]  /*c0f0*/  LEA.HI.X R9, R9, UR15, R12, 0x2, P0 ;  /* 0x0000000f09097c11 */ /* 0x000fca00080f140c */
[----:B------:R-:W2:Y:S01]  /*c100*/  LDG.E.CONSTANT R8, desc[UR10][R8.64] ;  /* 0x0000000a08087981 */ /* 0x000ea2000c1e9900 */
        /* <DEDUP_REMOVED lines=11> */
[----:B------:R-:W1:Y:S01]  /*c1c0*/  S2UR UR8, SR_CgaCtaId ;  /* 0x00000000000879c3 */ /* 0x000e620000008800 */
[----:B------:R-:W-:Y:S01]  /*c1d0*/  VOTEU.ANY UR13, UPT, PT ;  /* 0x00000000000d7886 */ /* 0x000fe200038e0100 */
[----:B------:R-:W-:Y:S01]  /*c1e0*/  UMOV UR6, 0x400 ;  /* 0x0000040000067882 */ /* 0x000fe20000000000 */
[----:B------:R-:W0:Y:S01]  /*c1f0*/  FLO.U32 R12, UR13 ;  /* 0x0000000d000c7d00 */ /* 0x000e2200080e0000 */
[----:B------:R-:W-:Y:S02]  /*c200*/  UIADD3 UR7, UR6, 0xc00, URZ ;  /* 0x00000c0006077890 */ /* 0x000fe4000fffe03f */
[----:B------:R-:W-:-:S05]  /*c210*/  UIADD3 UR6, UR6, 0xd80, URZ ;  /* 0x00000d8006067890 */ /* 0x000fca000fffe03f */
[----:B------:R-:W2:Y:S01]  /*c220*/  POPC R9, UR13 ;  /* 0x0000000d00097d09 */ /* 0x000ea20008000000 */
[----:B-1----:R-:W-:Y:S02]  /*c230*/  ULEA UR7, UR8, UR7, 0x18 ;  /* 0x0000000708077291 */ /* 0x002fe4000f8ec03f */
[----:B------:R-:W-:Y:S01]  /*c240*/  ULEA UR6, UR8, UR6, 0x18 ;  /* 0x0000000608067291 */ /* 0x000fe2000f8ec03f */
[----:B0-----:R-:W-:Y:S02]  /*c250*/  ISETP.EQ.U32.AND P0, PT, R12, R13, PT ;  /* 0x0000000d0c00720c */ /* 0x001fe40003f02070 */
[----:B------:R-:W0:Y:S11]  /*c260*/  S2R R13, SR_LTMASK ;  /* 0x00000000000d7919 */ /* 0x000e360000003900 */
[----:B--2---:R-:W1:Y:S01]  /*c270*/  @P0 ATOMS.ADD R9, [UR7], R9 ;  /* 0x00000009ff09098c */ /* 0x004e620008000007 */
[----:B0-----:R-:W-:-:S03]  /*c280*/  LOP3.LUT R13, R13, UR13, RZ, 0xc0, !PT ;  /* 0x0000000d0d0d7c12 */ /* 0x001fc6000f8ec0ff */
[----:B-1----:R-:W0:Y:S03]  /*c290*/  SHFL.IDX PT, R8, R9, R12, 0x1f ;  /* 0x00001f0c09087589 */ /* 0x002e2600000e0000 */
[----:B------:R-:W0:Y:S02]  /*c2a0*/  POPC R13, R13 ;  /* 0x0000000d000d7309 */ /* 0x000e240000000000 */
[----:B0-----:R-:W-:-:S05]  /*c2b0*/  IMAD.IADD R8, R8, 0x1, R13 ;  /* 0x0000000108087824 */ /* 0x001fca00078e020d */
[----:B------:R-:W-:-:S05]  /*c2c0*/  LEA R8, R8, UR6, 0x2 ;  /* 0x0000000608087c11 */ /* 0x000fca000f8e10ff */
[----:B------:R0:W-:Y:S02]  /*c2d0*/  STS [R8], R15 ;  /* 0x0000000f08007388 */ /* 0x0001e40000000800 */
.L_x_2548:
[----:B------:R-:W-:Y:S05]  /*c2e0*/  BSYNC B2 ;  /* 0x0000000000027941 */ /* 0x000fea0003800000 */
.L_x_2547:
[----:B------:R-:W-:Y:S02]  /*c2f0*/  VIADD R7, R7, 0x400 ;  /* 0x0000040007077836 */ /* 0x000fe40000000000 */
[----:B------:R-:W-:Y:S01]  /*c300*/  VIADD R11, R11, 0x1000 ;  /* 0x000010000b0b7836 */ /* 0x000fe20000000000 */
[----:B------:R-:W-:Y:S06]  /*c310*/  @P1 BRA `(.L_x_2549) ;  /* 0xfffffffc00641947 */ /* 0x000fec000383ffff */
.L_x_2546:
[----:B------:R-:W-:Y:S05]  /*c320*/  BSYNC B1 ;  /* 0x0000000000017941 */ /* 0x000fea0003800000 */
.L_x_2545:
[----:B------:R-:W-:-:S13]  /*c330*/  ISETP.GE.U32.AND P0, PT, R0, 0xc00, PT ;  /* 0x00000c000000780c */ /* 0x000fda0003f06070 */
[----:B------:R-:W-:Y:S05]  /*c340*/  @!P0 BRA `(.L_x_2544) ;  /* 0x00000008004c8947 */ /* 0x000fea0003800000 */
[----:B------:R-:W1:Y:S01]  /*c350*/  S2UR UR7, SR_CgaCtaId ;  /* 0x00000000000779c3 */ /* 0x000e620000008800 */
[----:B------:R-:W-:Y:S02]  /*c360*/  UMOV UR6, 0x400 ;  /* 0x0000040000067882 */ /* 0x000fe40000000000 */
[----:B------:R-:W-:-:S05]  /*c370*/  UIADD3 UR6, UR6, 0x2d90, URZ ;  /* 0x00002d9006067890 */ /* 0x000fca000fffe03f */
[----:B0-----:R-:W0:Y:S01]  /*c380*/  LDC.64 R8, c[0x0][0x210] ;  /* 0x00008400ff087b82 */ /* 0x001e220000000a00 */
[----:B-1----:R-:W-:-:S04]  /*c390*/  ULEA UR6, UR7, UR6, 0x18 ;  /* 0x0000000607067291 */ /* 0x002fc8000f8ec03f */
[----:B------:R-:W-:-:S06]  /*c3a0*/  ULEA UR6, UR5, UR6, 0x10 ;  /* 0x0000000605067291 */ /* 0x000fcc000f8e803f */
[----:B------:R-:W-:-:S07]  /*c3b0*/  LEA R0, R7, UR6, 0x2 ;  /* 0x0000000607007c11 */ /* 0x000fce000f8e10ff */
.L_x_2558:
[----:B0-----:R-:W1:Y:S02]  /*c3c0*/  LDS R15, [R0] ;  /* 0x00000000000f7984 */ /* 0x001e640000000800 */
[----:B-1----:R-:W-:-:S04]  /*c3d0*/  IADD3 R11, P0, R2, R15, RZ ;  /* 0x0000000f020b7210 */ /* 0x002fc80007f1e0ff */
[----:B------:R-:W-:Y:S02]  /*c3e0*/  LEA.HI.X.SX32 R12, R15, RZ, 0x1, P0 ;  /* 0x000000ff0f0c7211 */ /* 0x000fe400000f0eff */
[----:B0-----:R-:W-:-:S04]  /*c3f0*/  LEA R10, P0, R11, R8, 0x2 ;  /* 0x000000080b0a7211 */ /* 0x001fc800078010ff */
[----:B------:R-:W-:-:S05]  /*c400*/  LEA.HI.X R11, R11, R9, R12, 0x2, P0 ;  /* 0x000000090b0b7211 */ /* 0x000fca00000f140c */
[----:B------:R-:W2:Y:S01]  /*c410*/  LDG.E.CONSTANT R10, desc[UR10][R10.64] ;  /* 0x0000000a0a0a7981 */ /* 0x000ea2000c1e9900 */
        /* <DEDUP_REMOVED lines=27> */
.L_x_2551:
[----:B------:R-:W-:Y:S05]  /*c5d0*/  BSYNC B1 ;  /* 0x0000000000017941 */ /* 0x000fea0003800000 */
.L_x_2550:
[----:B0-----:R-:W0:Y:S02]  /*c5e0*/  LDS R15, [R0+0x1000] ;  /* 0x00100000000f7984 */ /* 0x001e240000000800 */
[----:B0-----:R-:W-:-:S04]  /*c5f0*/  IADD3 R11, P0, R2, R15, RZ ;  /* 0x0000000f020b7210 */ /* 0x001fc80007f1e0ff */
        /* <DEDUP_REMOVED lines=31> */
.L_x_2553:
[----:B------:R-:W-:Y:S05]  /*c7f0*/  BSYNC B1 ;  /* 0x0000000000017941 */ /* 0x000fea0003800000 */
.L_x_2552:
        /* <DEDUP_REMOVED lines=33> */
.L_x_2555:
[----:B------:R-:W-:Y:S05]  /*ca10*/  BSYNC B1 ;  /* 0x0000000000017941 */ /* 0x000fea0003800000 */
.L_x_2554:
        /* <DEDUP_REMOVED lines=33> */
.L_x_2557:
[----:B------:R-:W-:Y:S05]  /*cc30*/  BSYNC B1 ;  /* 0x0000000000017941 */ /* 0x000fea0003800000 */
.L_x_2556:
[----:B------:R-:W-:Y:S02]  /*cc40*/  VIADD R7, R7, 0x1000 ;  /* 0x0000100007077836 */ /* 0x000fe40000000000 */
[----:B------:R-:W-:-:S03]  /*cc50*/  VIADD R0, R0, 0x4000 ;  /* 0x0000400000007836 */ /* 0x000fc60000000000 */
[----:B------:R-:W-:-:S13]  /*cc60*/  ISETP.GE.AND P0, PT, R7, R6, PT ;  /* 0x000000060700720c */ /* 0x000fda0003f06270 */
[----:B------:R-:W-:Y:S05]  /*cc70*/  @!P0 BRA `(.L_x_2558) ;  /* 0xfffffff400d08947 */ /* 0x000fea000383ffff */
.L_x_2544:
[----:B------:R-:W-:Y:S05]  /*cc80*/  BSYNC B0 ;  /* 0x0000000000007941 */ /* 0x000fea0003800000 */
.L_x_2543:
[----:B------:R-:W-:Y:S06]  /*cc90*/  BAR.SYNC.DEFER_BLOCKING 0x0 ;  /* 0x0000000000007b1d */ /* 0x000fec0000010000 */
[----:B------:R-:W-:Y:S05]  /*cca0*/  BRA `(.L_x_2542) ;  /* 0x0000001400207947 */ /* 0x000fea0003800000 */
.L_x_2331:
[----:B------:R-:W-:Y:S01]  /*ccb0*/  ULDC.64 UR8, c[0x0][0x210] ;  /* 0x0000840000087ab9 */ /* 0x000fe20000000a00 */
[----:B------:R-:W-:Y:S04]  /*ccc0*/  BSSY B0, `(.L_x_2559) ;  /* 0x0000118000007945 */ /* 0x000fe80003800000 */
[----:B------:R-:W-:Y:S05]  /*ccd0*/  @P3 BRA `(.L_x_2560) ;  /* 0x0000001000583947 */ /* 0x000fea0003800000 */
[----:B0---4-:R-:W-:-:S07]  /*cce0*/  VIADD R0, R5, 0x1 ;  /* 0x0000000105007836 */ /* 0x011fce0000000000 */
.L_x_2577:
[----:B-123--:R-:W-:-:S04]  /*ccf0*/  IADD3 R7, P0, R2, R5, RZ ;  /* 0x0000000502077210 */ /* 0x00efc80007f1e0ff */
[----:B------:R-:W-:Y:S02]  /*cd00*/  LEA.HI.X.SX32 R12, R5, RZ, 0x1, P0 ;  /* 0x000000ff050c7211 */ /* 0x000fe400000f0eff */
[----:B0-----:R-:W-:-:S04]  /*cd10*/  LEA R6, P0, R7, UR8, 0x2 ;  /* 0x0000000807067c11 */ /* 0x001fc8000f8010ff */
[----:B------:R-:W-:-:S05]  /*cd20*/  LEA.HI.X R7, R7, UR9, R12, 0x2, P0 ;  /* 0x0000000907077c11 */ /* 0x000fca00080f140c */
[----:B------:R-:W2:Y:S04]  /*cd30*/  LDG.E.CONSTANT R13, desc[UR10][R6.64] ;  /* 0x0000000a060d7981 */ /* 0x000ea8000c1e9900 */
[----:B------:R-:W3:Y:S04]  /*cd40*/  LDG.E.CONSTANT R12, desc[UR10][R6.64+0x4] ;  /* 0x0000040a060c7981 */ /* 0x000ee8000c1e9900 */
[----:B------:R-:W4:Y:S04]  /*cd50*/  LDG.E.CONSTANT R15, desc[UR10][R6.64+0x8] ;  /* 0x0000080a060f7981 */ /* 0x000f28000c1e9900 */
[----:B------:R-:W5:Y:S01]  /*cd60*/  LDG.E.CONSTANT R17, desc[UR10][R6.64+0xc] ;  /* 0x00000c0a06117981 */ /* 0x000f62000c1e9900 */
[----:B------:R-:W-:Y:S01]  /*cd70*/  BSSY B1, `(.L_x_2561) ;  /* 0x000003e000017945 */ /* 0x000fe20003800000 */
[----:B--2---:R-:W0:Y:S08]  /*cd80*/  F2F.F16.F32 R13, R13 ;  /* 0x0000000d000d7304 */ /* 0x004e300000200800 */
[----:B---3--:R-:W1:Y:S01]  /*cd90*/  F2F.F16.F32 R12, R12 ;  /* 0x0000000c000c7304 */ /* 0x008e620000200800 */
[----:B0-----:R-:W-:-:S07]  /*cda0*/  PRMT R14, R13, 0x9910, RZ ;  /* 0x000099100d0e7816 */ /* 0x001fce00000000ff */
[----:B----4-:R-:W0:Y:S01]  /*cdb0*/  F2F.F16.F32 R15, R15 ;  /* 0x0000000f000f7304 */ /* 0x010e220000200800 */
[----:B------:R-:W-:Y:S02]  /*cdc0*/  ISETP.GE.AND P0, PT, R14, RZ, PT ;  /* 0x000000ff0e00720c */ /* 0x000fe40003f06270 */
[----:B-1----:R-:W-:-:S05]  /*cdd0*/  PRMT R16, R12, 0x9910, RZ ;  /* 0x000099100c107816 */ /* 0x002fca00000000ff */
[----:B-----5:R-:W1:Y:S01]  /*cde0*/  F2F.F16.F32 R17, R17 ;  /* 0x0000001100117304 */ /* 0x020e620000200800 */
[----:B------:R-:W-:Y:S01]  /*cdf0*/  IMAD.MOV.U32 R14, RZ, RZ, R16 ;  /* 0x000000ffff0e7224 */ /* 0x000fe200078e0010 */
[----:B0-----:R-:W-:-:S04]  /*ce00*/  PRMT R18, R15, 0x9910, RZ ;  /* 0x000099100f127816 */ /* 0x001fc800000000ff */
[----:B------:R-:W-:Y:S02]  /*ce10*/  ISETP.GE.AND P1, PT, R14, RZ, PT ;  /* 0x000000ff0e00720c */ /* 0x000fe40003f26270 */
[----:B------:R-:W-:Y:S01]  /*ce20*/  LOP3.LUT R14, RZ, R13, RZ, 0x33, !PT ;  /* 0x0000000dff0e7212 */ /* 0x000fe200078e33ff */
[----:B------:R-:W-:Y:S01]  /*ce30*/  IMAD.MOV.U32 R16, RZ, RZ, R18 ;  /* 0x000000ffff107224 */ /* 0x000fe200078e0012 */
[----:B------:R-:W-:Y:S02]  /*ce40*/  @P0 LOP3.LUT R14, R13, 0x8000, RZ, 0xfc, !PT ;  /* 0x000080000d0e0812 */ /* 0x000fe400078efcff */
[----:B-1----:R-:W-:Y:S02]  /*ce50*/  PRMT R19, R17, 0x9910, RZ ;  /* 0x0000991011137816 */ /* 0x002fe400000000ff */
[----:B------:R-:W-:Y:S02]  /*ce60*/  ISETP.GE.AND P3, PT, R16, RZ, PT ;  /* 0x000000ff1000720c */ /* 0x000fe40003f66270 */
[----:B------:R-:W-:Y:S01]  /*ce70*/  LOP3.LUT R14, R14, 0xffff, RZ, 0xc0, !PT ;  /* 0x0000ffff0e0e7812 */ /* 0x000fe200078ec0ff */
[----:B------:R-:W-:Y:S01]  /*ce80*/  IMAD.MOV.U32 R18, RZ, RZ, R19 ;  /* 0x000000ffff127224 */ /* 0x000fe200078e0013 */
[----:B------:R-:W-:-:S02]  /*ce90*/  LOP3.LUT R13, RZ, R12, RZ, 0x33, !PT ;  /* 0x0000000cff0d7212 */ /* 0x000fc400078e33ff */
[----:B------:R-:W-:Y:S02]  /*cea0*/  @P1 LOP3.LUT R13, R12, 0x8000, RZ, 0xfc, !PT ;  /* 0x000080000c0d1812 */ /* 0x000fe400078efcff */
[----:B------:R-:W-:Y:S02]  /*ceb0*/  ISETP.GE.AND P4, PT, R18, RZ, PT ;  /* 0x000000ff1200720c */ /* 0x000fe40003f86270 */
[----:B------:R-:W-:Y:S02]  /*cec0*/  SHF.R.U32.HI R12, RZ, 0x8, R14 ;  /* 0x00000008ff0c7819 */ /* 0x000fe4000001160e */
[----:B------:R-:W-:Y:S02]  /*ced0*/  LOP3.LUT R16, RZ, R15, RZ, 0x33, !PT ;  /* 0x0000000fff107212 */ /* 0x000fe400078e33ff */
[----:B------:R-:W-:Y:S02]  /*cee0*/  LOP3.LUT R12, R12, 0xffff, RZ, 0xc0, !PT ;  /* 0x0000ffff0c0c7812 */ /* 0x000fe400078ec0ff */
[----:B------:R-:W-:-:S02]  /*cef0*/  LOP3.LUT R18, RZ, R17, RZ, 0x33, !PT ;  /* 0x00000011ff127212 */ /* 0x000fc400078e33ff */
[----:B------:R-:W-:Y:S02]  /*cf00*/  @P3 LOP3.LUT R16, R15, 0x8000, RZ, 0xfc, !PT ;  /* 0x000080000f103812 */ /* 0x000fe400078efcff */
[----:B------:R-:W-:Y:S02]  /*cf10*/  ISETP.GE.AND P5, PT, R11, R12, PT ;  /* 0x0000000c0b00720c */ /* 0x000fe40003fa6270 */
[----:B------:R-:W-:Y:S02]  /*cf20*/  @P4 LOP3.LUT R18, R17, 0x8000, RZ, 0xfc, !PT ;  /* 0x0000800011124812 */ /* 0x000fe400078efcff */
[----:B------:R-:W-:Y:S02]  /*cf30*/  LOP3.LUT R13, R13, 0xffff, RZ, 0xc0, !PT ;  /* 0x0000ffff0d0d7812 */ /* 0x000fe400078ec0ff */
[----:B------:R-:W-:Y:S02]  /*cf40*/  LOP3.LUT R14, R16, 0xffff, RZ, 0xc0, !PT ;  /* 0x0000ffff100e7812 */ /* 0x000fe400078ec0ff */
[----:B------:R-:W-:-:S02]  /*cf50*/  LOP3.LUT R15, R18, 0xffff, RZ, 0xc0, !PT ;  /* 0x0000ffff120f7812 */ /* 0x000fc400078ec0ff */
[----:B------:R-:W-:Y:S02]  /*cf60*/  SHF.R.U32.HI R13, RZ, 0x8, R13 ;  /* 0x00000008ff0d7819 */ /* 0x000fe4000001160d */
[----:B------:R-:W-:Y:S02]  /*cf70*/  SHF.R.U32.HI R14, RZ, 0x8, R14 ;  /* 0x00000008ff0e7819 */ /* 0x000fe4000001160e */
[----:B------:R-:W-:Y:S02]  /*cf80*/  SHF.R.U32.HI R15, RZ, 0x8, R15 ;  /* 0x00000008ff0f7819 */ /* 0x000fe4000001160f */
[----:B------:R-:W-:Y:S01]  /*cf90*/  LOP3.LUT R12, R13, 0xffff, RZ, 0xc0, !PT ;  /* 0x0000ffff0d0c7812 */ /* 0x000fe200078ec0ff */
[----:B------:R-:W-:Y:S01]  /*cfa0*/  VIADD R13, R5, 0x1000 ;  /* 0x00001000050d7836 */ /* 0x000fe20000000000 */
[----:B------:R-:W-:Y:S02]  /*cfb0*/  LOP3.LUT R14, R14, 0xffff, RZ, 0xc0, !PT ;  /* 0x0000ffff0e0e7812 */ /* 0x000fe400078ec0ff */
[----:B------:R-:W-:-:S02]  /*cfc0*/  LOP3.LUT R16, R15, 0xffff, RZ, 0xc0, !PT ;  /* 0x0000ffff0f107812 */ /* 0x000fc400078ec0ff */
[C---:B------:R-:W-:Y:S02]  /*cfd0*/  ISETP.GE.AND P0, PT, R11.reuse, R12, PT ;  /* 0x0000000c0b00720c */ /* 0x040fe40003f06270 */
[C---:B------:R-:W-:Y:S02]  /*cfe0*/  ISETP.GE.AND P1, PT, R11.reuse, R14, PT ;  /* 0x0000000e0b00720c */ /* 0x040fe40003f26270 */
[----:B------:R-:W-:Y:S02]  /*cff0*/  ISETP.GE.AND P3, PT, R11, R16, PT ;  /* 0x000000100b00720c */ /* 0x000fe40003f66270 */
[----:B------:R-:W-:Y:S01]  /*d000*/  ISETP.GE.AND P4, PT, R13, R10, PT ;  /* 0x0000000a0d00720c */ /* 0x000fe20003f86270 */
[----:B------:R-:W-:-:S12]  /*d010*/  @P5 BRA `(.L_x_2562) ;  /* 0x00000000004c5947 */ /* 0x000fd80003800000 */
        /* <DEDUP_REMOVED lines=19> */
.L_x_2562:
[----:B------:R-:W-:Y:S05]  /*d150*/  BSYNC B1 ;  /* 0x0000000000017941 */ /* 0x000fea0003800000 */
.L_x_2561:
[----:B------:R-:W-:Y:S04]  /*d160*/  BSSY B1, `(.L_x_2563) ;  /* 0x0000015000017945 */ /* 0x000fe80003800000 */
[----:B------:R-:W-:Y:S05]  /*d170*/  @P0 BRA `(.L_x_2564) ;  /* 0x00000000004c0947 */ /* 0x000fea0003800000 */
[----:B------:R-:W1:Y:S01]  /*d180*/  S2R R15, SR_LANEID ;  /* 0x00000000000f7919 */ /* 0x000e620000000000 */
[----:B------:R-:W2:Y:S01]  /*d190*/  S2UR UR6, SR_CgaCtaId ;  /* 0x00000000000679c3 */ /* 0x000ea20000008800 */
[----:B------:R-:W-:Y:S01]  /*d1a0*/  VOTEU.ANY UR7, UPT, PT ;  /* 0x0000000000077886 */ /* 0x000fe200038e0100 */
[----:B------:R-:W-:Y:S01]  /*d1b0*/  UMOV UR4, 0x400 ;  /* 0x0000040000047882 */ /* 0x000fe20000000000 */
[----:B------:R-:W1:Y:S01]  /*d1c0*/  FLO.U32 R16, UR7 ;  /* 0x0000000700107d00 */ /* 0x000e6200080e0000 */
[----:B------:R-:W-:Y:S01]  /*d1d0*/  UIADD3 UR5, UR4, 0xc00, URZ ;  /* 0x00000c0004057890 */ /* 0x000fe2000fffe03f */
[----:B------:R-:W3:Y:S01]  /*d1e0*/  S2R R18, SR_LTMASK ;  /* 0x0000000000127919 */ /* 0x000ee20000003900 */
[----:B------:R-:W-:-:S05]  /*d1f0*/  UIADD3 UR4, UR4, 0xd80, URZ ;  /* 0x00000d8004047890 */ /* 0x000fca000fffe03f */
[----:B------:R-:W4:Y:S01]  /*d200*/  POPC R14, UR7 ;  /* 0x00000007000e7d09 */ /* 0x000f220008000000 */
[----:B--2---:R-:W-:Y:S02]  /*d210*/  ULEA UR5, UR6, UR5, 0x18 ;  /* 0x0000000506057291 */ /* 0x004fe4000f8ec03f */
[----:B------:R-:W-:Y:S01]  /*d220*/  ULEA UR4, UR6, UR4, 0x18 ;  /* 0x0000000406047291 */ /* 0x000fe2000f8ec03f */
[----:B-1----:R-:W-:Y:S02]  /*d230*/  ISETP.EQ.U32.AND P0, PT, R16, R15, PT ;  /* 0x0000000f1000720c */ /* 0x002fe40003f02070 */
[----:B---3--:R-:W-:-:S04]  /*d240*/  LOP3.LUT R18, R18, UR7, RZ, 0xc0, !PT ;  /* 0x0000000712127c12 */ /* 0x008fc8000f8ec0ff */
[----:B------:R-:W1:Y:S07]  /*d250*/  POPC R15, R18 ;  /* 0x00000012000f7309 */ /* 0x000e6e0000000000 */
[----:B----4-:R-:W0:Y:S04]  /*d260*/  @P0 ATOMS.ADD R17, [UR5], R14 ;  /* 0x0000000eff11098c */ /* 0x010e280008000005 */
[----:B0-----:R-:W1:Y:S02]  /*d270*/  SHFL.IDX PT, R12, R17, R16, 0x1f ;  /* 0x00001f10110c7589 */ /* 0x001e6400000e0000 */
[----:B-1----:R-:W-:-:S05]  /*d280*/  IMAD.IADD R12, R12, 0x1, R15 ;  /* 0x000000010c0c7824 */ /* 0x002fca00078e020f */
[----:B------:R-:W-:-:S05]  /*d290*/  LEA R15, R12, UR4, 0x2 ;  /* 0x000000040c0f7c11 */ /* 0x000fca000f8e10ff */
[----:B------:R1:W-:Y:S02]  /*d2a0*/  STS [R15], R0 ;  /* 0x000000000f007388 */ /* 0x0003e40000000800 */
.L_x_2564:
[----:B------:R-:W-:Y:S05]  /*d2b0*/  BSYNC B1 ;  /* 0x0000000000017941 */ /* 0x000fea0003800000 */
.L_x_2563:
[----:B------:R-:W-:Y:S04]  /*d2c0*/  BSSY B1, `(.L_x_2565) ;  /* 0x0000016000017945 */ /* 0x000fe80003800000 */
[----:B------:R-:W-:Y:S05]  /*d2d0*/  @P1 BRA `(.L_x_2566) ;  /* 0x0000000000501947 */ /* 0x000fea0003800000 */
[----:B-1----:R-:W1:Y:S01]  /*d2e0*/  S2R R15, SR_LANEID ;  /* 0x00000000000f7919 */ /* 0x002e620000000000 */
        /* <DEDUP_REMOVED lines=15> */
[----:B-1----:R-:W-:-:S02]  /*d3e0*/  IMAD.IADD R12, R12, 0x1, R15 ;  /* 0x000000010c0c7824 */ /* 0x002fc400078e020f */
[----:B------:R-:W-:-:S03]  /*d3f0*/  VIADD R15, R0, 0x1 ;  /* 0x00000001000f7836 */ /* 0x000fc60000000000 */
[----:B------:R-:W-:-:S05]  /*d400*/  LEA R12, R12, UR4, 0x2 ;  /* 0x000000040c0c7c11 */ /* 0x000fca000f8e10ff */
[----:B------:R2:W-:Y:S02]  /*d410*/  STS [R12], R15 ;  /* 0x0000000f0c007388 */ /* 0x0005e40000000800 */
.L_x_2566:
[----:B------:R-:W-:Y:S05]  /*d420*/  BSYNC B1 ;  /* 0x0000000000017941 */ /* 0x000fea0003800000 */
.L_x_2565:
[----:B------:R-:W-:Y:S04]  /*d430*/  BSSY B1, `(.L_x_2567) ;  /* 0x0000016000017945 */ /* 0x000fe80003800000 */
[----:B------:R-:W-:Y:S05]  /*d440*/  @P3 BRA `(.L_x_2568) ;  /* 0x0000000000503947 */ /* 0x000fea0003800000 */
[----:B-12---:R-:W1:Y:S01]  /*d450*/  S2R R15, SR_LANEID ;  /* 0x00000000000f7919 */ /* 0x006e620000000000 */
        /* <DEDUP_REMOVED lines=19> */
.L_x_2568:
[----:B------:R-:W-:Y:S05]  /*d590*/  BSYNC B1 ;  /* 0x0000000000017941 */ /* 0x000fea0003800000 */
.L_x_2567:
[----:B------:R-:W-:Y:S05]  /*d5a0*/  @P4 BRA `(.L_x_2560) ;  /* 0x0000000800244947 */ /* 0x000fea0003800000 */
[----:B0-23--:R-:W2:Y:S04]  /*d5b0*/  LDG.E.CONSTANT R12, desc[UR10][R6.64+0x4000] ;  /* 0x0040000a060c7981 */ /* 0x00dea8000c1e9900 */
[----:B-1----:R-:W3:Y:S04]  /*d5c0*/  LDG.E.CONSTANT R15, desc[UR10][R6.64+0x4008] ;  /* 0x0040080a060f7981 */ /* 0x002ee8000c1e9900 */
[----:B------:R-:W4:Y:S04]  /*d5d0*/  LDG.E.CONSTANT R17, desc[UR10][R6.64+0x400c] ;  /* 0x00400c0a06117981 */ /* 0x000f28000c1e9900 */
[----:B------:R-:W5:Y:S01]  /*d5e0*/  LDG.E.CONSTANT R14, desc[UR10][R6.64+0x4004] ;  /* 0x0040040a060e7981 */ /* 0x000f62000c1e9900 */
[----:B------:R-:W-:Y:S01]  /*d5f0*/  BSSY B1, `(.L_x_2569) ;  /* 0x000003b000017945 */ /* 0x000fe20003800000 */
[----:B--2---:R-:W0:Y:S08]  /*d600*/  F2F.F16.F32 R12, R12 ;  /* 0x0000000c000c7304 */ /* 0x004e300000200800 */
[----:B---3--:R-:W1:Y:S08]  /*d610*/  F2F.F16.F32 R15, R15 ;  /* 0x0000000f000f7304 */ /* 0x008e700000200800 */
[----:B----4-:R-:W2:Y:S01]  /*d620*/  F2F.F16.F32 R17, R17 ;  /* 0x0000001100117304 */ /* 0x010ea20000200800 */
[----:B0-----:R-:W-:-:S07]  /*d630*/  PRMT R16, R12, 0x9910, RZ ;  /* 0x000099100c107816 */ /* 0x001fce00000000ff */
[----:B-----5:R-:W0:Y:S01]  /*d640*/  F2F.F16.F32 R14, R14 ;  /* 0x0000000e000e7304 */ /* 0x020e220000200800 */
[----:B------:R-:W-:Y:S02]  /*d650*/  ISETP.GE.AND P0, PT, R16, RZ, PT ;  /* 0x000000ff1000720c */ /* 0x000fe40003f06270 */
[----:B-1----:R-:W-:Y:S02]  /*d660*/  PRMT R19, R15, 0x9910, RZ ;  /* 0x000099100f137816 */ /* 0x002fe400000000ff */
[----:B--2---:R-:W-:-:S03]  /*d670*/  PRMT R20, R17, 0x9910, RZ ;  /* 0x0000991011147816 */ /* 0x004fc600000000ff */
[----:B------:R-:W-:Y:S02]  /*d680*/  IMAD.MOV.U32 R6, RZ, RZ, R19 ;  /* 0x000000ffff067224 */ /* 0x000fe400078e0013 */
[----:B------:R-:W-:-:S03]  /*d690*/  IMAD.MOV.U32 R7, RZ, RZ, R20 ;  /* 0x000000ffff077224 */ /* 0x000fc600078e0014 */
[----:B------:R-:W-:Y:S02]  /*d6a0*/  ISETP.GE.AND P3, PT, R6, RZ, PT ;  /* 0x000000ff0600720c */ /* 0x000fe40003f66270 */
[----:B0-----:R-:W-:Y:S02]  /*d6b0*/  PRMT R18, R14, 0x9910, RZ ;  /* 0x000099100e127816 */ /* 0x001fe400000000ff */
[----:B------:R-:W-:Y:S02]  /*d6c0*/  LOP3.LUT R6, RZ, R12, RZ, 0x33, !PT ;  /* 0x0000000cff067212 */ /* 0x000fe400078e33ff */
[----:B------:R-:W-:Y:S02]  /*d6d0*/  @P0 LOP3.LUT R6, R12, 0x8000, RZ, 0xfc, !PT ;  /* 0x000080000c060812 */ /* 0x000fe400078efcff */
[----:B------:R-:W-:Y:S02]  /*d6e0*/  ISETP.GE.AND P1, PT, R18, RZ, PT ;  /* 0x000000ff1200720c */ /* 0x000fe40003f26270 */
[----:B------:R-:W-:-:S02]  /*d6f0*/  ISETP.GE.AND P4, PT, R7, RZ, PT ;  /* 0x000000ff0700720c */ /* 0x000fc40003f86270 */
[----:B------:R-:W-:-:S04]  /*d700*/  LOP3.LUT R6, R6, 0xffff, RZ, 0xc0, !PT ;  /* 0x0000ffff06067812 */ /* 0x000fc800078ec0ff */
[----:B------:R-:W-:Y:S02]  /*d710*/  SHF.R.U32.HI R6, RZ, 0x8, R6 ;  /* 0x00000008ff067819 */ /* 0x000fe40000011606 */
[----:B------:R-:W-:Y:S02]  /*d720*/  LOP3.LUT R7, RZ, R14, RZ, 0x33, !PT ;  /* 0x0000000eff077212 */ /* 0x000fe400078e33ff */
[----:B------:R-:W-:Y:S02]  /*d730*/  LOP3.LUT R6, R6, 0xffff, RZ, 0xc0, !PT ;  /* 0x0000ffff06067812 */ /* 0x000fe400078ec0ff */
[----:B------:R-:W-:Y:S02]  /*d740*/  LOP3.LUT R16, RZ, R15, RZ, 0x33, !PT ;  /* 0x0000000fff107212 */ /* 0x000fe400078e33ff */
[----:B------:R-:W-:Y:S02]  /*d750*/  LOP3.LUT R18, RZ, R17, RZ, 0x33, !PT ;  /* 0x00000011ff127212 */ /* 0x000fe400078e33ff */
[----:B------:R-:W-:-:S02]  /*d760*/  @P1 LOP3.LUT R7, R14, 0x8000, RZ, 0xfc, !PT ;  /* 0x000080000e071812 */ /* 0x000fc400078efcff */
[----:B------:R-:W-:Y:S02]  /*d770*/  @P3 LOP3.LUT R16, R15, 0x8000, RZ, 0xfc, !PT ;  /* 0x000080000f103812 */ /* 0x000fe400078efcff */
[----:B------:R-:W-:Y:S02]  /*d780*/  @P4 LOP3.LUT R18, R17, 0x8000, RZ, 0xfc, !PT ;  /* 0x0000800011124812 */ /* 0x000fe400078efcff */
[----:B------:R-:W-:Y:S02]  /*d790*/  ISETP.GE.AND P3, PT, R11, R6, PT ;  /* 0x000000060b00720c */ /* 0x000fe40003f66270 */
[----:B------:R-:W-:Y:S02]  /*d7a0*/  LOP3.LUT R7, R7, 0xffff, RZ, 0xc0, !PT ;  /* 0x0000ffff07077812 */ /* 0x000fe400078ec0ff */
[----:B------:R-:W-:Y:S02]  /*d7b0*/  LOP3.LUT R14, R16, 0xffff, RZ, 0xc0, !PT ;  /* 0x0000ffff100e7812 */ /* 0x000fe400078ec0ff */
[----:B------:R-:W-:-:S02]  /*d7c0*/  LOP3.LUT R15, R18, 0xffff, RZ, 0xc0, !PT ;  /* 0x0000ffff120f7812 */ /* 0x000fc400078ec0ff */
[----:B------:R-:W-:Y:S02]  /*d7d0*/  SHF.R.U32.HI R7, RZ, 0x8, R7 ;  /* 0x00000008ff077819 */ /* 0x000fe40000011607 */
[----:B------:R-:W-:Y:S02]  /*d7e0*/  SHF.R.U32.HI R14, RZ, 0x8, R14 ;  /* 0x00000008ff0e7819 */ /* 0x000fe4000001160e */
[----:B------:R-:W-:Y:S02]  /*d7f0*/  SHF.R.U32.HI R15, RZ, 0x8, R15 ;  /* 0x00000008ff0f7819 */ /* 0x000fe4000001160f */
[----:B------:R-:W-:Y:S02]  /*d800*/  LOP3.LUT R12, R7, 0xffff, RZ, 0xc0, !PT ;  /* 0x0000ffff070c7812 */ /* 0x000fe400078ec0ff */
[----:B------:R-:W-:Y:S02]  /*d810*/  LOP3.LUT R14, R14, 0xffff, RZ, 0xc0, !PT ;  /* 0x0000ffff0e0e7812 */ /* 0x000fe400078ec0ff */
[----:B------:R-:W-:-:S02]  /*d820*/  LOP3.LUT R16, R15, 0xffff, RZ, 0xc0, !PT ;  /* 0x0000ffff0f107812 */ /* 0x000fc400078ec0ff */
[C---:B------:R-:W-:Y:S02]  /*d830*/  ISETP.GE.AND P4, PT, R11.reuse, R12, PT ;  /* 0x0000000c0b00720c */ /* 0x040fe40003f86270 */
[C---:B------:R-:W-:Y:S02]  /*d840*/  ISETP.GE.AND P0, PT, R11.reuse, R14, PT ;  /* 0x0000000e0b00720c */ /* 0x040fe40003f06270 */
        /* <DEDUP_REMOVED lines=21> */
.L_x_2570:
[----:B------:R-:W-:Y:S05]  /*d9a0*/  BSYNC B1 ;  /* 0x0000000000017941 */ /* 0x000fea0003800000 */
.L_x_2569:
[----:B------:R-:W-:Y:S04]  /*d9b0*/  BSSY B1, `(.L_x_2571) ;  /* 0x0000016000017945 */ /* 0x000fe80003800000 */
[----:B------:R-:W-:Y:S05]  /*d9c0*/  @P4 BRA `(.L_x_2572) ;  /* 0x0000000000504947 */ /* 0x000fea0003800000 */
[----:B0-----:R-:W0:Y:S01]  /*d9d0*/  S2R R6, SR_LANEID ;  /* 0x0000000000067919 */ /* 0x001e220000000000 */
        /* <DEDUP_REMOVED lines=15> */
[----:B0-----:R-:W-:-:S02]  /*dad0*/  IMAD.IADD R6, R6, 0x1, R7 ;  /* 0x0000000106067824 */ /* 0x001fc400078e0207 */
[----:B------:R-:W-:-:S03]  /*dae0*/  VIADD R7, R0, 0x1000 ;  /* 0x0000100000077836 */ /* 0x000fc60000000000 */
[----:B------:R-:W-:-:S05]  /*daf0*/  LEA R6, R6, UR4, 0x2 ;  /* 0x0000000406067c11 */ /* 0x000fca000f8e10ff */
[----:B------:R1:W-:Y:S02]  /*db00*/  STS [R6], R7 ;  /* 0x0000000706007388 */ /* 0x0003e40000000800 */
.L_x_2572:
[----:B------:R-:W-:Y:S05]  /*db10*/  BSYNC B1 ;  /* 0x0000000000017941 */ /* 0x000fea0003800000 */
.L_x_2571:
[----:B------:R-:W-:Y:S04]  /*db20*/  BSSY B1, `(.L_x_2573) ;  /* 0x0000016000017945 */ /* 0x000fe80003800000 */
[----:B------:R-:W-:Y:S05]  /*db30*/  @P0 BRA `(.L_x_2574) ;  /* 0x0000000000500947 */ /* 0x000fea0003800000 */
[----:B01----:R-:W0:Y:S01]  /*db40*/  S2R R6, SR_LANEID ;  /* 0x0000000000067919 */ /* 0x003e220000000000 */
        /* <DEDUP_REMOVED lines=19> */
.L_x_2574:
[----:B------:R-:W-:Y:S05]  /*dc80*/  BSYNC B1 ;  /* 0x0000000000017941 */ /* 0x000fea0003800000 */
.L_x_2573:
[----:B------:R-:W-:Y:S04]  /*dc90*/  BSSY B1, `(.L_x_2575) ;  /* 0x0000016000017945 */ /* 0x000fe80003800000 */
[----:B------:R-:W-:Y:S05]  /*dca0*/  @P1 BRA `(.L_x_2576) ;  /* 0x0000000000501947 */ /* 0x000fea0003800000 */
[----:B012---:R-:W0:Y:S01]  /*dcb0*/  S2R R6, SR_LANEID ;  /* 0x0000000000067919 */ /* 0x007e220000000000 */
        /* <DEDUP_REMOVED lines=19> */
.L_x_2576:
[----:B------:R-:W-:Y:S05]  /*ddf0*/  BSYNC B1 ;  /* 0x0000000000017941 */ /* 0x000fea0003800000 */
.L_x_2575:
[----:B------:R-:W-:Y:S02]  /*de00*/  VIADD R5, R5, 0x2000 ;  /* 0x0000200005057836 */ /* 0x000fe40000000000 */
[----:B------:R-:W-:-:S03]  /*de10*/  VIADD R0, R0, 0x2000 ;  /* 0x0000200000007836 */ /* 0x000fc60000000000 */
[----:B------:R-:W-:-:S13]  /*de20*/  ISETP.GE.AND P0, PT, R5, R10, PT ;  /* 0x0000000a0500720c */ /* 0x000fda0003f06270 */
[----:B------:R-:W-:Y:S05]  /*de30*/  @!P0 BRA `(.L_x_2577) ;  /* 0xffffffec00ac8947 */ /* 0x000fea000383ffff */
.L_x_2560:
[----:B------:R-:W-:Y:S05]  /*de40*/  BSYNC B0 ;  /* 0x0000000000007941 */ /* 0x000fea0003800000 */
.L_x_2559:
[----:B------:R-:W-:Y:S01]  /*de50*/  ULDC.64 UR6, c[0x0][0x210] ;  /* 0x0000840000067ab9 */ /* 0x000fe20000000a00 */
[----:B------:R-:W-:Y:S04]  /*de60*/  BSSY B0, `(.L_x_2578) ;  /* 0x000002b000007945 */ /* 0x000fe80003800000 */
[----:B------:R-:W-:Y:S05]  /*de70*/  @P2 BRA `(.L_x_2579) ;  /* 0x0000000000a42947 */ /* 0x000fea0003800000 */
[----:B0-----:R-:W0:Y:S01]  /*de80*/  S2R R5, SR_CgaCtaId ;  /* 0x0000000000057919 */ /* 0x001e220000008800 */
[----:B-1--4-:R-:W-:-:S05]  /*de90*/  MOV R0, 0x400 ;  /* 0x0000040000007802 */ /* 0x012fca0000000f00 */
[----:B------:R-:W-:-:S05]  /*dea0*/  VIADD R0, R0, 0xc00 ;  /* 0x00000c0000007836 */ /* 0x000fca0000000000 */
[----:B0-----:R-:W-:-:S07]  /*deb0*/  LEA R10, R5, R0, 0x18 ;  /* 0x00000000050a7211 */ /* 0x001fce00078ec0ff */
.L_x_2582:
[----:B------:R-:W-:-:S04]  /*dec0*/  IADD3 R0, P0, R2, R9, RZ ;  /* 0x0000000902007210 */ /* 0x000fc80007f1e0ff */
[----:B------:R-:W-:Y:S02]  /*ded0*/  LEA.HI.X.SX32 R5, R9, RZ, 0x1, P0 ;  /* 0x000000ff09057211 */ /* 0x000fe400000f0eff */
[----:B--23--:R-:W-:-:S04]  /*dee0*/  LEA R6, P0, R0, UR6, 0x2 ;  /* 0x0000000600067c11 */ /* 0x00cfc8000f8010ff */
[----:B------:R-:W-:-:S05]  /*def0*/  LEA.HI.X R7, R0, UR7, R5, 0x2, P0 ;  /* 0x0000000700077c11 */ /* 0x000fca00080f1405 */
        /* <DEDUP_REMOVED lines=14> */
[----:B------:R-:W1:Y:S01]  /*dfe0*/  S2UR UR5, SR_CgaCtaId ;  /* 0x00000000000579c3 */ /* 0x000e620000008800 */
[----:B------:R-:W0:Y:S08]  /*dff0*/  FLO.U32 R6, UR4 ;  /* 0x0000000400067d00 */ /* 0x000e3000080e0000 */
[----:B------:R-:W2:Y:S01]  /*e000*/  POPC R5, UR4 ;  /* 0x0000000400057d09 */ /* 0x000ea20008000000 */
[----:B0-----:R-:W-:-:S02]  /*e010*/  ISETP.EQ.U32.AND P0, PT, R6, R7, PT ;  /* 0x000000070600720c */ /* 0x001fc40003f02070 */
[----:B------:R-:W0:Y:S11]  /*e020*/  S2R R7, SR_LTMASK ;  /* 0x0000000000077919 */ /* 0x000e360000003900 */
[----:B--2---:R-:W2:Y:S01]  /*e030*/  @P0 ATOMS.ADD R5, [R10], R5 ;  /* 0x000000050a05038c */ /* 0x004ea20000000000 */
[----:B0-----:R-:W-:Y:S01]  /*e040*/  LOP3.LUT R7, R7, UR4, RZ, 0xc0, !PT ;  /* 0x0000000407077c12 */ /* 0x001fe2000f8ec0ff */
[----:B------:R-:W-:-:S02]  /*e050*/  UMOV UR4, 0x400 ;  /* 0x0000040000047882 */ /* 0x000fc40000000000 */
[----:B--2---:R-:W0:Y:S01]  /*e060*/  SHFL.IDX PT, R0, R5, R6, 0x1f ;  /* 0x00001f0605007589 */ /* 0x004e2200000e0000 */
[----:B------:R-:W-:Y:S02]  /*e070*/  UIADD3 UR4, UR4, 0xd80, URZ ;  /* 0x00000d8004047890 */ /* 0x000fe4000fffe03f */
[----:B------:R-:W0:Y:S02]  /*e080*/  POPC R7, R7 ;  /* 0x0000000700077309 */ /* 0x000e240000000000 */
[----:B-1----:R-:W-:Y:S01]  /*e090*/  ULEA UR4, UR5, UR4, 0x18 ;  /* 0x0000000405047291 */ /* 0x002fe2000f8ec03f */
[----:B0-----:R-:W-:-:S05]  /*e0a0*/  IMAD.IADD R0, R0, 0x1, R7 ;  /* 0x0000000100007824 */ /* 0x001fca00078e0207 */
[----:B------:R-:W-:-:S05]  /*e0b0*/  LEA R0, R0, UR4, 0x2 ;  /* 0x0000000400007c11 */ /* 0x000fca000f8e10ff */
[----:B------:R0:W-:Y:S02]  /*e0c0*/  STS [R0], R9 ;  /* 0x0000000900007388 */ /* 0x0001e40000000800 */
.L_x_2581:
[----:B------:R-:W-:Y:S05]  /*e0d0*/  BSYNC B1 ;  /* 0x0000000000017941 */ /* 0x000fea0003800000 */
.L_x_2580:
[----:B0-----:R-:W-:-:S05]  /*e0e0*/  VIADD R9, R9, 0x400 ;  /* 0x0000040009097836 */ /* 0x001fca0000000000 */
[----:B------:R-:W-:-:S13]  /*e0f0*/  ISETP.GE.AND P0, PT, R9, R8, PT ;  /* 0x000000080900720c */ /* 0x000fda0003f06270 */
[----:B------:R-:W-:Y:S05]  /*e100*/  @!P0 BRA `(.L_x_2582) ;  /* 0xfffffffc006c8947 */ /* 0x000fea000383ffff */
.L_x_2579:
[----:B------:R-:W-:Y:S05]  /*e110*/  BSYNC B0 ;  /* 0x0000000000007941 */ /* 0x000fea0003800000 */
.L_x_2578:
[----:B------:R-:W-:Y:S06]  /*e120*/  BAR.SYNC.DEFER_BLOCKING 0x0 ;  /* 0x0000000000007b1d */ /* 0x000fec0000010000 */
.L_x_2542:
[----:B------:R-:W-:Y:S02]  /*e130*/  ULDC UR6, c[0x0][0x22c] ;  /* 0x00008b0000067ab9 */ /* 0x000fe40000000800 */
[----:B------:R-:W-:-:S13]  /*e140*/  ISETP.GE.AND P0, PT, R3, UR6, PT ;  /* 0x0000000603007c0c */ /* 0x000fda000bf06270 */
[----:B------:R-:W-:Y:S05]  /*e150*/  @P0 EXIT ;  /* 0x000000000000094d */ /* 0x000fea0003800000 */
[----:B------:R-:W5:Y:S01]  /*e160*/  S2UR UR5, SR_CgaCtaId ;  /* 0x00000000000579c3 */ /* 0x000f620000008800 */
[----:B------:R-:W-:Y:S01]  /*e170*/  UMOV UR4, 0x400 ;  /* 0x0000040000047882 */ /* 0x000fe20000000000 */
[----:B01----:R-:W-:Y:S01]  /*e180*/  IMAD R10, R4, UR6, RZ ;  /* 0x00000006040a7c24 */ /* 0x003fe2000f8e02ff */
[----:B------:R-:W-:Y:S01]  /*e190*/  UIADD3 UR4, UR4, 0xd80, URZ ;  /* 0x00000d8004047890 */ /* 0x000fe2000fffe03f */
[----:B--234-:R-:W-:-:S04]  /*e1a0*/  IMAD.MOV.U32 R0, RZ, RZ, RZ ;  /* 0x000000ffff007224 */ /* 0x01cfc800078e00ff */
[----:B------:R-:W0:Y:S01]  /*e1b0*/  LDC R11, c[0x0][0x22c] ;  /* 0x00008b00ff0b7b82 */ /* 0x000e220000000800 */
[----:B-----5:R-:W-:-:S06]  /*e1c0*/  ULEA UR4, UR5, UR4, 0x18 ;  /* 0x0000000405047291 */ /* 0x020fcc000f8ec03f */
[----:B------:R-:W-:Y:S01]  /*e1d0*/  LEA R9, R3, UR4, 0x2 ;  /* 0x0000000403097c11 */ /* 0x000fe2000f8e10ff */
[----:B------:R-:W-:-:S06]  /*e1e0*/  ULDC.64 UR4, c[0x0][0x218] ;  /* 0x0000860000047ab9 */ /* 0x000fcc0000000a00 */
.L_x_2583:
[----:B------:R-:W-:Y:S01]  /*e1f0*/  IMAD.IADD R8, R9, 0x1, R0 ;  /* 0x0000000109087824 */ /* 0x000fe200078e0200 */
[----:B-1----:R-:W-:Y:S01]  /*e200*/  IADD3 R5, P0, R10, R3, RZ ;  /* 0x000000030a057210 */ /* 0x002fe20007f1e0ff */
[----:B------:R-:W-:-:S03]  /*e210*/  VIADD R2, R3, 0x400 ;  /* 0x0000040003027836 */ /* 0x000fc60000000000 */
[----:B------:R-:W1:Y:S01]  /*e220*/  LDS R7, [R8] ;  /* 0x0000000008077984 */ /* 0x000e620000000800 */
[----:B------:R-:W-:Y:S02]  /*e230*/  LEA.HI.X.SX32 R6, R3, RZ, 0x1, P0 ;  /* 0x000000ff03067211 */ /* 0x000fe400000f0eff */
[----:B------:R-:W-:-:S04]  /*e240*/  LEA R4, P0, R5, UR4, 0x2 ;  /* 0x0000000405047c11 */ /* 0x000fc8000f8010ff */
[----:B------:R-:W-:Y:S02]  /*e250*/  LEA.HI.X R5, R5, UR5, R6, 0x2, P0 ;  /* 0x0000000505057c11 */ /* 0x000fe400080f1406 */
[----:B0-----:R-:W-:-:S03]  /*e260*/  ISETP.GE.AND P0, PT, R2, R11, PT ;  /* 0x0000000b0200720c */ /* 0x001fc60003f06270 */
[----:B-1----:R0:W-:Y:S10]  /*e270*/  STG.E desc[UR10][R4.64], R7 ;  /* 0x0000000704007986 */ /* 0x0021f4000c10190a */
[----:B------:R-:W-:Y:S05]  /*e280*/  @P0 EXIT ;  /* 0x000000000000094d */ /* 0x000fea0003800000 */
[----:B0-----:R-:W0:Y:S01]  /*e290*/  LDS R7, [R8+0x1000] ;  /* 0x0010000008077984 */ /* 0x001e220000000800 */
[----:B------:R-:W-:Y:S02]  /*e2a0*/  VIADD R3, R3, 0x800 ;  /* 0x0000080003037836 */ /* 0x000fe40000000000 */
[----:B------:R-:W-:-:S03]  /*e2b0*/  VIADD R0, R0, 0x2000 ;  /* 0x0000200000007836 */ /* 0x000fc60000000000 */
[----:B------:R-:W-:Y:S01]  /*e2c0*/  ISETP.GE.AND P0, PT, R3, R11, PT ;  /* 0x0000000b0300720c */ /* 0x000fe20003f06270 */
[----:B0-----:R1:W-:-:S12]  /*e2d0*/  STG.E desc[UR10][R4.64+0x1000], R7 ;  /* 0x0010000704007986 */ /* 0x0013d8000c10190a */
[----:B------:R-:W-:Y:S05]  /*e2e0*/  @!P0 BRA `(.L_x_2583) ;  /* 0xfffffffc00c08947 */ /* 0x000fea000383ffff */
[----:B------:R-:W-:Y:S05]  /*e2f0*/  EXIT ;  /* 0x000000000000794d */ /* 0x000fea0003800000 */
.L_x_2584:
        /* <DEDUP_REMOVED lines=16> */
.L_x_3115:


//--------------------- .text._ZN4vllm25FilteredTopKUnifiedKernelIfiLi2EEEvPKT_PT0_PKS4_jjj --------------------------
	.section	.text._ZN4vllm25FilteredTopKUnifiedKernelIfiLi2EEEvPKT_PT0_PKS4_jjj,"ax",@progbits
	.align	128
        .global         _ZN4vllm25FilteredTopKUnifiedKernelIfiLi2EEEvPKT_PT0_PKS4_jjj
        .type           _ZN4vllm25FilteredTopKUnifiedKernelIfiLi2EEEvPKT_PT0_PKS4_jjj,@function
        .size           _ZN4vllm25FilteredTopKUnifiedKernelIfiLi2EEEvPKT_PT0_PKS4_jjj,(.L_x_3116 - _ZN4vllm25FilteredTopKUnifiedKernelIfiLi2EEEvPKT_PT0_PKS4_jjj)
        .other          _ZN4vllm25FilteredTopKUnifiedKernelIfiLi2EEEvPKT_PT0_PKS4_jjj,@"STO_CUDA_ENTRY STV_DEFAULT"
_ZN4vllm25FilteredTopKUnifiedKernelIfiLi2EEEvPKT_PT0_PKS4_jjj:
.text._ZN4vllm25FilteredTopKUnifiedKernelIfiLi2EEEvPKT_PT0_PKS4_jjj:
        /* <DEDUP_REMOVED lines=17> */
.L_x_2585:
        /* <DEDUP_REMOVED lines=9> */
[----:B------:R-:W-:Y:S01]  /*01a0*/  IMAD R3, R3, R13, RZ ;  /* 0x0000000d03037224 */ /* 0x000fe200078e02ff */
[----:B------:R-:W-:Y:S02]  /*01b0*/  PLOP3.LUT P0, PT, PT, PT, PT, 0x80, 0x0 ;  /* 0x000000000000781c */ /* 0x000fe40003f0f070 */
[----:B------:R-:W-:-:S13]  /*01c0*/  ISETP.GT.AND P1, PT, R0, 0xc00, PT ;  /* 0x00000c000000780c */ /* 0x000fda0003f24270 */
[----:B------:R-:W-:Y:S05]  /*01d0*/  @!P1 BRA `(.L_x_2588) ;  /* 0x0000000000909947 */ /* 0x000fea0003800000 */
[----:B------:R-:W-:Y:S01]  /*01e0*/  PLOP3.LUT P0, PT, PT, PT, PT, 0x8, 0x0 ;  /* 0x000000000000781c */ /* 0x000fe20003f0e170 */
[----:B------:R-:W-:-:S12]  /*01f0*/  VIADD R25, R13, 0xfffff400 ;  /* 0xfffff4000d197836 */ /* 0x000fd80000000000 */
.L_x_2589:
[C---:B0-----:R-:W-:Y:S01]  /*0200*/  IADD3 R6, P1, R3.reuse, R2, RZ ;  /* 0x0000000203067210 */ /* 0x041fe20007f3e0ff */
[C---:B------:R-:W-:Y:S02]  /*0210*/  VIADD R0, R2.reuse, 0x400 ;  /* 0x0000040002007836 */ /* 0x040fe40000000000 */
[C---:B--2---:R-:W-:Y:S01]  /*0220*/  VIADD R4, R2.reuse, 0x800 ;  /* 0x0000080002047836 */ /* 0x044fe20000000000 */
[C---:B------:R-:W-:Y:S01]  /*0230*/  LEA.HI.X.SX32 R7, R2.reuse, RZ, 0x1, P1 ;  /* 0x000000ff02077211 */ /* 0x040fe200008f0eff */
[----:B------:R-:W-:Y:S01]  /*0240*/  VIADD R12, R2, 0xc00 ;  /* 0x00000c00020c7836 */ /* 0x000fe20000000000 */
[C---:B------:R-:W-:Y:S02]  /*0250*/  LEA R14, P1, R6.reuse, UR4, 0x2 ;  /* 0x00000004060e7c11 */ /* 0x040fe4000f8210ff */
[----:B------:R-:W-:Y:S02]  /*0260*/  IADD3 R11, P2, R3, R0, RZ ;  /* 0x00000000030b7210 */ /* 0x000fe40007f5e0ff */
[----:B------:R-:W-:-:S02]  /*0270*/  LEA.HI.X R15, R6, UR5, R7, 0x2, P1 ;  /* 0x00000005060f7c11 */ /* 0x000fc400088f1407 */
[C---:B------:R-:W-:Y:S02]  /*0280*/  IADD3 R9, P4, R3.reuse, R4, RZ ;  /* 0x0000000403097210 */ /* 0x040fe40007f9e0ff */
[----:B------:R-:W-:Y:S02]  /*0290*/  IADD3 R7, P1, R3, R12, RZ ;  /* 0x0000000c03077210 */ /* 0x000fe40007f3e0ff */
[----:B------:R-:W-:Y:S02]  /*02a0*/  LEA.HI.X.SX32 R20, R0, RZ, 0x1, P2 ;  /* 0x000000ff00147211 */ /* 0x000fe400010f0eff */
[----:B------:R-:W-:Y:S02]  /*02b0*/  LEA.HI.X.SX32 R18, R4, RZ, 0x1, P4 ;  /* 0x000000ff04127211 */ /* 0x000fe400020f0eff */
[----:B------:R-:W-:Y:S02]  /*02c0*/  LEA R8, P2, R9, UR4, 0x2 ;  /* 0x0000000409087c11 */ /* 0x000fe4000f8410ff */
[----:B------:R-:W-:-:S02]  /*02d0*/  LEA.HI.X.SX32 R16, R12, RZ, 0x1, P1 ;  /* 0x000000ff0c107211 */ /* 0x000fc400008f0eff */
[-C--:B------:R-:W-:Y:S02]  /*02e0*/  ISETP.GE.AND P1, PT, R2, R5.reuse, PT ;  /* 0x000000050200720c */ /* 0x080fe40003f26270 */
[----:B------:R-:W-:Y:S02]  /*02f0*/  LEA R10, P3, R11, UR4, 0x2 ;  /* 0x000000040b0a7c11 */ /* 0x000fe4000f8610ff */
[----:B------:R-:W-:Y:S02]  /*0300*/  LEA.HI.X R9, R9, UR5, R18, 0x2, P2 ;  /* 0x0000000509097c11 */ /* 0x000fe400090f1412 */
[----:B------:R-:W-:Y:S02]  /*0310*/  ISETP.GE.AND P2, PT, R0, R5, PT ;  /* 0x000000050000720c */ /* 0x000fe40003f46270 */
[C---:B------:R-:W-:Y:S01]  /*0320*/  SEL R17, R2.reuse, 0xffffffff, !P1 ;  /* 0xffffffff02117807 */ /* 0x040fe20004800000 */
[----:B------:R-:W-:Y:S01]  /*0330*/  VIADD R2, R2, 0x1000 ;  /* 0x0000100002027836 */ /* 0x000fe20000000000 */
[----:B------:R-:W-:-:S02]  /*0340*/  LEA.HI.X R11, R11, UR5, R20, 0x2, P3 ;  /* 0x000000050b0b7c11 */ /* 0x000fc400098f1414 */
[-C--:B------:R-:W-:Y:S01]  /*0350*/  ISETP.GE.AND P1, PT, R4, R5.reuse, PT ;  /* 0x000000050400720c */ /* 0x080fe20003f26270 */
[----:B------:R0:W-:Y:S01]  /*0360*/  STG.E desc[UR8][R14.64], R17 ;  /* 0x000000110e007986 */ /* 0x0001e2000c101908 */
[C---:B------:R-:W-:Y:S02]  /*0370*/  LEA R6, P4, R7.reuse, UR4, 0x2 ;  /* 0x0000000407067c11 */ /* 0x040fe4000f8810ff */
[----:B------:R-:W-:Y:S02]  /*0380*/  ISETP.GE.AND P3, PT, R12, R5, PT ;  /* 0x000000050c00720c */ /* 0x000fe40003f66270 */
[----:B------:R-:W-:Y:S02]  /*0390*/  SEL R19, R0, 0xffffffff, !P2 ;  /* 0xffffffff00137807 */ /* 0x000fe40005000000 */
[----:B------:R-:W-:Y:S02]  /*03a0*/  SEL R21, R4, 0xffffffff, !P1 ;  /* 0xffffffff04157807 */ /* 0x000fe40004800000 */
[----:B------:R-:W-:Y:S01]  /*03b0*/  LEA.HI.X R7, R7, UR5, R16, 0x2, P4 ;  /* 0x0000000507077c11 */ /* 0x000fe2000a0f1410 */
[----:B------:R0:W-:Y:S01]  /*03c0*/  STG.E desc[UR8][R10.64], R19 ;  /* 0x000000130a007986 */ /* 0x0001e2000c101908 */
[----:B------:R-:W-:-:S02]  /*03d0*/  SEL R23, R12, 0xffffffff, !P3 ;  /* 0xffffffff0c177807 */ /* 0x000fc40005800000 */
[----:B------:R-:W-:Y:S01]  /*03e0*/  ISETP.GE.AND P1, PT, R2, R25, PT ;  /* 0x000000190200720c */ /* 0x000fe20003f26270 */
[----:B------:R0:W-:Y:S04]  /*03f0*/  STG.E desc[UR8][R8.64], R21 ;  /* 0x0000001508007986 */ /* 0x0001e8000c101908 */
[----:B------:R0:W-:Y:S08]  /*0400*/  STG.E desc[UR8][R6.64], R23 ;  /* 0x0000001706007986 */ /* 0x0001f0000c101908 */
[----:B------:R-:W-:Y:S05]  /*0410*/  @!P1 BRA `(.L_x_2589) ;  /* 0xfffffffc00789947 */ /* 0x000fea000383ffff */
.L_x_2588:
[----:B------:R-:W-:Y:S05]  /*0420*/  BSYNC B0 ;  /* 0x0000000000007941 */ /* 0x000fea0003800000 */
.L_x_2587:
[----:B------:R-:W-:Y:S01]  /*0430*/  IMAD.IADD R0, R13, 0x1, -R2 ;  /* 0x000000010d007824 */ /* 0x000fe200078e0a02 */
[----:B------:R-:W-:Y:S04]  /*0440*/  BSSY B0, `(.L_x_2590) ;  /* 0x0000015000007945 */ /* 0x000fe80003800000 */
[----:B------:R-:W-:-:S13]  /*0450*/  ISETP.GT.AND P1, PT, R0, 0x400, PT ;  /* 0x000004000000780c */ /* 0x000fda0003f24270 */
[----:B------:R-:W-:Y:S05]  /*0460*/  @!P1 BRA `(.L_x_2591) ;  /* 0x0000000000489947 */ /* 0x000fea0003800000 */
[C---:B------:R-:W-:Y:S01]  /*0470*/  VIADD R0, R2.reuse, 0x400 ;  /* 0x0000040002007836 */ /* 0x040fe20000000000 */
[C---:B0-----:R-:W-:Y:S01]  /*0480*/  IADD3 R7, P1, R2.reuse, R3, RZ ;  /* 0x0000000302077210 */ /* 0x041fe20007f3e0ff */
[----:B------:R-:W-:Y:S01]  /*0490*/  ULDC.64 UR4, c[0x0][0x218] ;  /* 0x0000860000047ab9 */ /* 0x000fe20000000a00 */
[C---:B------:R-:W-:Y:S02]  /*04a0*/  ISETP.GE.AND P0, PT, R2.reuse, R5, PT ;  /* 0x000000050200720c */ /* 0x040fe40003f06270 */
[----:B--2---:R-:W-:Y:S02]  /*04b0*/  IADD3 R4, P3, R3, R0, RZ ;  /* 0x0000000003047210 */ /* 0x004fe40007f7e0ff */
[----:B------:R-:W-:Y:S02]  /*04c0*/  LEA.HI.X.SX32 R10, R2, RZ, 0x1, P1 ;  /* 0x000000ff020a7211 */ /* 0x000fe400008f0eff */
[----:B------:R-:W-:Y:S02]  /*04d0*/  LEA R6, P2, R7, UR4, 0x2 ;  /* 0x0000000407067c11 */ /* 0x000fe4000f8410ff */
[----:B------:R-:W-:-:S02]  /*04e0*/  LEA.HI.X.SX32 R9, R0, RZ, 0x1, P3 ;  /* 0x000000ff00097211 */ /* 0x000fc400018f0eff */
[----:B------:R-:W-:Y:S02]  /*04f0*/  LEA R8, P3, R4, UR4, 0x2 ;  /* 0x0000000404087c11 */ /* 0x000fe4000f8610ff */
[----:B------:R-:W-:Y:S02]  /*0500*/  ISETP.GE.AND P1, PT, R0, R5, PT ;  /* 0x000000050000720c */ /* 0x000fe40003f26270 */
[----:B------:R-:W-:Y:S02]  /*0510*/  LEA.HI.X R7, R7, UR5, R10, 0x2, P2 ;  /* 0x0000000507077c11 */ /* 0x000fe400090f140a */
[C---:B------:R-:W-:Y:S01]  /*0520*/  SEL R11, R2.reuse, 0xffffffff, !P0 ;  /* 0xffffffff020b7807 */ /* 0x040fe20004000000 */
[----:B------:R-:W-:Y:S01]  /*0530*/  VIADD R2, R2, 0x800 ;  /* 0x0000080002027836 */ /* 0x000fe20000000000 */
[----:B------:R-:W-:Y:S02]  /*0540*/  LEA.HI.X R9, R4, UR5, R9, 0x2, P3 ;  /* 0x0000000504097c11 */ /* 0x000fe400098f1409 */
[----:B------:R-:W-:Y:S01]  /*0550*/  SEL R15, R0, 0xffffffff, !P1 ;  /* 0xffffffff000f7807 */ /* 0x000fe20004800000 */
[----:B------:R1:W-:Y:S01]  /*0560*/  STG.E desc[UR8][R6.64], R11 ;  /* 0x0000000b06007986 */ /* 0x0003e2000c101908 */
[----:B------:R-:W-:-:S03]  /*0570*/  PLOP3.LUT P0, PT, PT, PT, PT, 0x8, 0x0 ;  /* 0x000000000000781c */ /* 0x000fc60003f0e170 */
[----:B------:R1:W-:Y:S10]  /*0580*/  STG.E desc[UR8][R8.64], R15 ;  /* 0x0000000f08007986 */ /* 0x0003f4000c101908 */
.L_x_2591:
[----:B------:R-:W-:Y:S05]  /*0590*/  BSYNC B0 ;  /* 0x0000000000007941 */ /* 0x000fea0003800000 */
.L_x_2590:
[----:B------:R-:W-:-:S13]  /*05a0*/  ISETP.LT.OR P0, PT, R2, R13, P0 ;  /* 0x0000000d0200720c */ /* 0x000fda0000701670 */
[----:B------:R-:W-:Y:S05]  /*05b0*/  @!P0 EXIT ;  /* 0x000000000000894d */ /* 0x000fea0003800000 */
[----:B------:R-:W-:Y:S01]  /*05c0*/  IADD3 R3, P0, R3, R2, RZ ;  /* 0x0000000203037210 */ /* 0x000fe20007f1e0ff */
[----:B------:R-:W-:-:S03]  /*05d0*/  ULDC.64 UR4, c[0x0][0x218] ;  /* 0x0000860000047ab9 */ /* 0x000fc60000000a00 */
[C---:B------:R-:W-:Y:S02]  /*05e0*/  LEA.HI.X.SX32 R0, R2.reuse, RZ, 0x1, P0 ;  /* 0x000000ff02007211 */ /* 0x040fe400000f0eff */
[C---:B--2---:R-:W-:Y:S02]  /*05f0*/  LEA R4, P1, R3.reuse, UR4, 0x2 ;  /* 0x0000000403047c11 */ /* 0x044fe4000f8210ff */
[C---:B------:R-:W-:Y:S02]  /*0600*/  ISETP.GE.AND P0, PT, R2.reuse, R5, PT ;  /* 0x000000050200720c */ /* 0x040fe40003f06270 */
[----:B------:R-:W-:Y:S02]  /*0610*/  LEA.HI.X R5, R3, UR5, R0, 0x2, P1 ;  /* 0x0000000503057c11 */ /* 0x000fe400088f1400 */
[----:B------:R-:W-:-:S05]  /*0620*/  SEL R3, R2, 0xffffffff, !P0 ;  /* 0xffffffff02037807 */ /* 0x000fca0004000000 */
[----:B------:R-:W-:Y:S01]  /*0630*/  STG.E desc[UR8][R4.64], R3 ;  /* 0x0000000304007986 */ /* 0x000fe2000c101908 */
[----:B------:R-:W-:Y:S05]  /*0640*/  EXIT ;  /* 0x000000000000794d */ /* 0x000fea0003800000 */
.L_x_2586:
[----:B------:R-:W1:Y:S01]  /*0650*/  S2UR UR5, SR_CgaCtaId ;  /* 0x00000000000579c3 */ /* 0x000e620000008800 */
[----:B------:R-:W-:Y:S01]  /*0660*/  LEA.HI R9, R5, R5, RZ, 0x1 ;  /* 0x0000000505097211 */ /* 0x000fe200078f08ff */
[C---:B0-----:R-:W-:Y:S01]  /*0670*/  IMAD.SHL.U32 R10, R2.reuse, 0x2, RZ ;  /* 0x00000002020a7824 */ /* 0x041fe200078e00ff */
[----:B------:R-:W-:Y:S01]  /*0680*/  ISETP.GT.AND P1, PT, R2, 0x100, PT ;  /* 0x000001000200780c */ /* 0x000fe20003f24270 */
[----:B------:R-:W-:Y:S01]  /*0690*/  UMOV UR4, 0x400 ;  /* 0x0000040000047882 */ /* 0x000fe20000000000 */
[----:B------:R-:W-:Y:S01]  /*06a0*/  LOP3.LUT R9, R9, 0xfffffffe, RZ, 0xc0, !PT ;  /* 0xfffffffe09097812 */ /* 0x000fe200078ec0ff */
[----:B------:R-:W-:Y:S01]  /*06b0*/  ULDC.64 UR6, c[0x0][0x210] ;  /* 0x0000840000067ab9 */ /* 0x000fe20000000a00 */
[----:B------:R-:W-:Y:S02]  /*06c0*/  BSSY B0, `(.L_x_2592) ;  /* 0x000003e000007945 */ /* 0x000fe40003800000 */
[----:B------:R-:W-:Y:S01]  /*06d0*/  ISETP.GE.AND P2, PT, R10, R9, PT ;  /* 0x000000090a00720c */ /* 0x000fe20003f46270 */
[----:B-1----:R-:W-:-:S06]  /*06e0*/  ULEA UR4, UR5, UR4, 0x18 ;  /* 0x0000000405047291 */ /* 0x002fcc000f8ec03f */
[----:B--2---:R-:W-:-:S05]  /*06f0*/  LEA R4, R2, UR4, 0x2 ;  /* 0x0000000402047c11 */ /* 0x004fca000f8e10ff */
[----:B------:R0:W-:Y:S01]  /*0700*/  @!P1 STS [R4], RZ ;  /* 0x000000ff04009388 */ /* 0x0001e20000000800 */
[----:B------:R-:W-:Y:S06]  /*0710*/  BAR.SYNC.DEFER_BLOCKING 0x0 ;  /* 0x0000000000007b1d */ /* 0x000fec0000010000 */
[----:B------:R-:W-:Y:S05]  /*0720*/  @P2 BRA `(.L_x_2593) ;  /* 0x0000000000dc2947 */ /* 0x000fea0003800000 */
[----:B------:R-:W-:-:S07]  /*0730*/  IMAD.MOV.U32 R8, RZ, RZ, R10 ;  /* 0x000000ffff087224 */ /* 0x000fce00078e000a */
.L_x_2594:
[----:B--2---:R-:W-:-:S04]  /*0740*/  IADD3 R7, P0, R0, R8, RZ ;  /* 0x0000000800077210 */ /* 0x004fc80007f1e0ff */
[----:B------:R-:W-:Y:S02]  /*0750*/  LEA.HI.X.SX32 R12, R8, RZ, 0x1, P0 ;  /* 0x000000ff080c7211 */ /* 0x000fe400000f0eff */
[----:B------:R-:W-:-:S04]  /*0760*/  LEA R6, P0, R7, UR6, 0x2 ;  /* 0x0000000607067c11 */ /* 0x000fc8000f8010ff */
[----:B------:R-:W-:-:S05]  /*0770*/  LEA.HI.X R7, R7, UR7, R12, 0x2, P0 ;  /* 0x0000000707077c11 */ /* 0x000fca00080f140c */
[----:B------:R-:W2:Y:S04]  /*0780*/  LDG.E.CONSTANT R11, desc[UR8][R6.64] ;  /* 0x00000008060b7981 */ /* 0x000ea8000c1e9900 */
[----:B------:R-:W3:Y:S01]  /*0790*/  LDG.E.CONSTANT R12, desc[UR8][R6.64+0x4] ;  /* 0x00000408060c7981 */ /* 0x000ee2000c1e9900 */
[----:B--2---:R-:W1:Y:S08]  /*07a0*/  F2F.F16.F32 R11, R11 ;  /* 0x0000000b000b7304 */ /* 0x004e700000200800 */
[----:B---3--:R-:W2:Y:S01]  /*07b0*/  F2F.F16.F32 R12, R12 ;  /* 0x0000000c000c7304 */ /* 0x008ea20000200800 */
[----:B-1----:R-:W-:-:S04]  /*07c0*/  PRMT R13, R11, 0x9910, RZ ;  /* 0x000099100b0d7816 */ /* 0x002fc800000000ff */
[----:B------:R-:W-:Y:S02]  /*07d0*/  ISETP.GE.AND P0, PT, R13, RZ, PT ;  /* 0x000000ff0d00720c */ /* 0x000fe40003f06270 */
[----:B------:R-:W-:Y:S02]  /*07e0*/  LOP3.LUT R13, RZ, R11, RZ, 0x33, !PT ;  /* 0x0000000bff0d7212 */ /* 0x000fe400078e33ff */
[----:B--2---:R-:W-:-:S04]  /*07f0*/  PRMT R14, R12, 0x9910, RZ ;  /* 0x000099100c0e7816 */ /* 0x004fc800000000ff */
[----:B------:R-:W-:Y:S02]  /*0800*/  ISETP.GE.AND P3, PT, R14, RZ, PT ;  /* 0x000000ff0e00720c */ /* 0x000fe40003f66270 */
[----:B------:R-:W-:-:S03]  /*0810*/  LOP3.LUT R14, RZ, R12, RZ, 0x33, !PT ;  /* 0x0000000cff0e7212 */ /* 0x000fc600078e33ff */
[----:B------:R-:W-:-:S04]  /*0820*/  @P0 LOP3.LUT R13, R11, 0x8000, RZ, 0xfc, !PT ;  /* 0x000080000b0d0812 */ /* 0x000fc800078efcff */
[----:B------:R-:W-:-:S04]  /*0830*/  LOP3.LUT R11, R13, 0xffff, RZ, 0xc0, !PT ;  /* 0x0000ffff0d0b7812 */ /* 0x000fc800078ec0ff */
[----:B------:R-:W-:Y:S02]  /*0840*/  @P3 LOP3.LUT R14, R12, 0x8000, RZ, 0xfc, !PT ;  /* 0x000080000c0e3812 */ /* 0x000fe400078efcff */
[----:B------:R-:W-:Y:S02]  /*0850*/  SHF.R.U32.HI R11, RZ, 0x8, R11 ;  /* 0x00000008ff0b7819 */ /* 0x000fe4000001160b */
[----:B------:R-:W-:Y:S01]  /*0860*/  LOP3.LUT R12, R14, 0xffff, RZ, 0xc0, !PT ;  /* 0x0000ffff0e0c7812 */ /* 0x000fe200078ec0ff */
[----:B------:R-:W-:Y:S01]  /*0870*/  VIADD R14, R8, 0x800 ;  /* 0x00000800080e7836 */ /* 0x000fe20000000000 */
[----:B------:R-:W-:Y:S02]  /*0880*/  LOP3.LUT R11, R11, 0xffff, RZ, 0xc0, !PT ;  /* 0x0000ffff0b0b7812 */ /* 0x000fe400078ec0ff */
[----:B------:R-:W-:Y:S02]  /*0890*/  SHF.R.U32.HI R12, RZ, 0x8, R12 ;  /* 0x00000008ff0c7819 */ /* 0x000fe4000001160c */
[----:B------:R-:W-:-:S02]  /*08a0*/  ISETP.GE.AND P0, PT, R14, R9, PT ;  /* 0x000000090e00720c */ /* 0x000fc40003f06270 */
[----:B------:R-:W-:Y:S02]  /*08b0*/  LOP3.LUT R12, R12, 0xffff, RZ, 0xc0, !PT ;  /* 0x0000ffff0c0c7812 */ /* 0x000fe400078ec0ff */
[----:B------:R-:W-:Y:S02]  /*08c0*/  LEA R11, R11, UR4, 0x2 ;  /* 0x000000040b0b7c11 */ /* 0x000fe4000f8e10ff */
[----:B------:R-:W-:-:S03]  /*08d0*/  LEA R12, R12, UR4, 0x2 ;  /* 0x000000040c0c7c11 */ /* 0x000fc6000f8e10ff */
[----:B------:R1:W-:Y:S04]  /*08e0*/  ATOMS.POPC.INC.32 RZ, [R11+URZ] ;  /* 0x000000000bff7f8c */ /* 0x0003e8000d80003f */
[----:B------:R1:W-:Y:S01]  /*08f0*/  ATOMS.POPC.INC.32 RZ, [R12+URZ] ;  /* 0x000000000cff7f8c */ /* 0x0003e2000d80003f */
[----:B------:R-:W-:Y:S05]  /*0900*/  @P0 BRA `(.L_x_2593) ;  /* 0x0000000000640947 */ /* 0x000fea0003800000 */
[----:B-1----:R-:W2:Y:S04]  /*0910*/  LDG.E.CONSTANT R11, desc[UR8][R6.64+0x2000] ;  /* 0x00200008060b7981 */ /* 0x002ea8000c1e9900 */
[----:B------:R-:W3:Y:S01]  /*0920*/  LDG.E.CONSTANT R12, desc[UR8][R6.64+0x2004] ;  /* 0x00200408060c7981 */ /* 0x000ee2000c1e9900 */
[----:B------:R-:W-:Y:S01]  /*0930*/  VIADD R8, R8, 0x1000 ;  /* 0x0000100008087836 */ /* 0x000fe20000000000 */
        /* <DEDUP_REMOVED lines=8> */
[----:B------:R-:W-:Y:S02]  /*09c0*/  @P0 LOP3.LUT R13, R11, 0x8000, RZ, 0xfc, !PT ;  /* 0x000080000b0d0812 */ /* 0x000fe400078efcff */
[----:B------:R-:W-:Y:S02]  /*09d0*/  ISETP.GE.AND P0, PT, R8, R9, PT ;  /* 0x000000090800720c */ /* 0x000fe40003f06270 */
[----:B------:R-:W-:-:S04]  /*09e0*/  LOP3.LUT R6, R13, 0xffff, RZ, 0xc0, !PT ;  /* 0x0000ffff0d067812 */ /* 0x000fc800078ec0ff */
[----:B------:R-:W-:Y:S02]  /*09f0*/  @P3 LOP3.LUT R14, R12, 0x8000, RZ, 0xfc, !PT ;  /* 0x000080000c0e3812 */ /* 0x000fe400078efcff */
[----:B------:R-:W-:Y:S02]  /*0a00*/  SHF.R.U32.HI R6, RZ, 0x8, R6 ;  /* 0x00000008ff067819 */ /* 0x000fe40000011606 */
[----:B------:R-:W-:Y:S02]  /*0a10*/  LOP3.LUT R7, R14, 0xffff, RZ, 0xc0, !PT ;  /* 0x0000ffff0e077812 */ /* 0x000fe400078ec0ff */
[----:B------:R-:W-:Y:S02]  /*0a20*/  LOP3.LUT R6, R6, 0xffff, RZ, 0xc0, !PT ;  /* 0x0000ffff06067812 */ /* 0x000fe400078ec0ff */
[----:B------:R-:W-:Y:S02]  /*0a30*/  SHF.R.U32.HI R7, RZ, 0x8, R7 ;  /* 0x00000008ff077819 */ /* 0x000fe40000011607 */
[----:B------:R-:W-:-:S02]  /*0a40*/  LEA R6, R6, UR4, 0x2 ;  /* 0x0000000406067c11 */ /* 0x000fc4000f8e10ff */
[----:B------:R-:W-:-:S03]  /*0a50*/  LOP3.LUT R7, R7, 0xffff, RZ, 0xc0, !PT ;  /* 0x0000ffff07077812 */ /* 0x000fc600078ec0ff */
[----:B------:R2:W-:Y:S01]  /*0a60*/  ATOMS.POPC.INC.32 RZ, [R6+URZ] ;  /* 0x0000000006ff7f8c */ /* 0x0005e2000d80003f */
[----:B------:R-:W-:-:S05]  /*0a70*/  LEA R7, R7, UR4, 0x2 ;  /* 0x0000000407077c11 */ /* 0x000fca000f8e10ff */
[----:B------:R2:W-:Y:S01]  /*0a80*/  ATOMS.POPC.INC.32 RZ, [R7+URZ] ;  /* 0x0000000007ff7f8c */ /* 0x0005e2000d80003f */
[----:B------:R-:W-:Y:S05]  /*0a90*/  @!P0 BRA `(.L_x_2594) ;  /* 0xfffffffc00288947 */ /* 0x000fea000383ffff */
.L_x_2593:
[----:B------:R-:W-:Y:S05]  /*0aa0*/  BSYNC B0 ;  /* 0x0000000000007941 */ /* 0x000fea0003800000 */
.L_x_2592:
[C---:B------:R-:W-:Y:S01]  /*0ab0*/  IMAD.IADD R8, R2.reuse, 0x1, R9 ;  /* 0x0000000102087824 */ /* 0x040fe200078e0209 */
[----:B------:R-:W-:Y:S01]  /*0ac0*/  ULDC.64 UR6, c[0x0][0x210] ;  /* 0x0000840000067ab9 */ /* 0x000fe20000000a00 */
[----:B------:R-:W-:Y:S01]  /*0ad0*/  BSSY B0, `(.L_x_2595) ;  /* 0x0000017000007945 */ /* 0x000fe20003800000 */
[----:B------:R-:W-:Y:S02]  /*0ae0*/  ISETP.GT.AND P0, PT, R2, 0xff, PT ;  /* 0x000000ff0200780c */ /* 0x000fe40003f04270 */
[----:B------:R-:W-:-:S13]  /*0af0*/  ISETP.GE.AND P3, PT, R8, R5, PT ;  /* 0x000000050800720c */ /* 0x000fda0003f66270 */
[----:B------:R-:W-:Y:S05]  /*0b00*/  @P3 BRA `(.L_x_2596) ;  /* 0x00000000004c3947 */ /* 0x000fea0003800000 */
[----:B-1----:R-:W-:-:S07]  /*0b10*/  IMAD.MOV.U32 R11, RZ, RZ, R8 ;  /* 0x000000ffff0b7224 */ /* 0x002fce00078e0008 */
.L_x_2597:
[----:B--2---:R-:W-:-:S04]  /*0b20*/  IADD3 R7, P4, R0, R11, RZ ;  /* 0x0000000b00077210 */ /* 0x004fc80007f9e0ff */
[----:B---3--:R-:W-:Y:S02]  /*0b30*/  LEA.HI.X.SX32 R12, R11, RZ, 0x1, P4 ;  /* 0x000000ff0b0c7211 */ /* 0x008fe400020f0eff */
        /* <DEDUP_REMOVED lines=16> */
.L_x_2596:
[----:B------:R-:W-:Y:S05]  /*0c40*/  BSYNC B0 ;  /* 0x0000000000007941 */ /* 0x000fea0003800000 */
.L_x_2595:
[----:B------:R-:W-:Y:S06]  /*0c50*/  BAR.SYNC.DEFER_BLOCKING 0x0 ;  /* 0x0000000000007b1d */ /* 0x000fec0000010000 */
[----:B------:R-:W-:Y:S04]  /*0c60*/  BSSY B0, `(.L_x_2598) ;  /* 0x0000007000007945 */ /* 0x000fe80003800000 */
[----:B------:R-:W-:Y:S05]  /*0c70*/  @P0 BRA `(.L_x_2599) ;  /* 0x0000000000140947 */ /* 0x000fea0003800000 */
[----:B------:R-:W-:Y:S01]  /*0c80*/  ISETP.NE.AND P4, PT, R2, 0xff, PT ;  /* 0x000000ff0200780c */ /* 0x000fe20003f85270 */
[----:B--2---:R-:W-:-:S12]  /*0c90*/  LDS R7, [R4] ;  /* 0x0000000004077984 */ /* 0x004fd80000000800 */
[----:B------:R-:W2:Y:S02]  /*0ca0*/  @P4 LDS R6, [R4+0x4] ;  /* 0x0000040004064984 */ /* 0x000ea40000000800 */
[----:B--2---:R-:W-:-:S05]  /*0cb0*/  @P4 IMAD.IADD R7, R7, 0x1, R6 ;  /* 0x0000000107074824 */ /* 0x004fca00078e0206 */
[----:B------:R4:W-:Y:S02]  /*0cc0*/  STS [R4+0x600], R7 ;  /* 0x0006000704007388 */ /* 0x0009e40000000800 */
.L_x_2599:
[----:B------:R-:W-:Y:S05]  /*0cd0*/  BSYNC B0 ;  /* 0x0000000000007941 */ /* 0x000fea0003800000 */
.L_x_2598:
[----:B------:R-:W-:Y:S06]  /*0ce0*/  BAR.SYNC.DEFER_BLOCKING 0x0 ;  /* 0x0000000000007b1d */ /* 0x000fec0000010000 */
[----:B------:R-:W-:Y:S04]  /*0cf0*/  BSSY B0, `(.L_x_2600) ;  /* 0x0000007000007945 */ /* 0x000fe80003800000 */
[----:B------:R-:W-:Y:S05]  /*0d00*/  @P0 BRA `(.L_x_2601) ;  /* 0x0000000000140947 */ /* 0x000fea0003800000 */
[----:B------:R-:W-:Y:S01]  /*0d10*/  ISETP.GT.AND P4, PT, R2, 0xfd, PT ;  /* 0x000000fd0200780c */ /* 0x000fe20003f84270 */
[----:B--2-4-:R-:W-:-:S12]  /*0d20*/  LDS R7, [R4+0x600] ;  /* 0x0006000004077984 */ /* 0x014fd80000000800 */
[----:B------:R-:W2:Y:S02]  /*0d30*/  @!P4 LDS R6, [R4+0x608] ;  /* 0x000608000406c984 */ /* 0x000ea40000000800 */
[----:B--2---:R-:W-:-:S05]  /*0d40*/  @!P4 IMAD.IADD R7, R7, 0x1, R6 ;  /* 0x000000010707c824 */ /* 0x004fca00078e0206 */
[----:B------:R2:W-:Y:S02]  /*0d50*/  STS [R4], R7 ;  /* 0x0000000704007388 */ /* 0x0005e40000000800 */
.L_x_2601:
[----:B------:R-:W-:Y:S05]  /*0d60*/  BSYNC B0 ;  /* 0x0000000000007941 */ /* 0x000fea0003800000 */
.L_x_2600:
[----:B------:R-:W-:Y:S06]  /*0d70*/  BAR.SYNC.DEFER_BLOCKING 0x0 ;  /* 0x0000000000007b1d */ /* 0x000fec0000010000 */
[----:B------:R-:W-:Y:S04]  /*0d80*/  BSSY B0, `(.L_x_2602) ;  /* 0x0000007000007945 */ /* 0x000fe80003800000 */
[----:B------:R-:W-:Y:S05]  /*0d90*/  @P0 BRA `(.L_x_2603) ;  /* 0x0000000000140947 */ /* 0x000fea0003800000 */
[----:B------:R-:W-:Y:S01]  /*0da0*/  ISETP.GT.AND P4, PT, R2, 0xfb, PT ;  /* 0x000000fb0200780c */ /* 0x000fe20003f84270 */
[----:B--2-4-:R-:W-:-:S12]  /*0db0*/  LDS R7, [R4] ;  /* 0x0000000004077984 */ /* 0x014fd80000000800 */
[----:B------:R-:W2:Y:S02]  /*0dc0*/  @!P4 LDS R6, [R4+0x10] ;  /* 0x000010000406c984 */ /* 0x000ea40000000800 */
[----:B--2---:R-:W-:-:S05]  /*0dd0*/  @!P4 IMAD.IADD R7, R7, 0x1, R6 ;  /* 0x000000010707c824 */ /* 0x004fca00078e0206 */
[----:B------:R2:W-:Y:S02]  /*0de0*/  STS [R4+0x600], R7 ;  /* 0x0006000704007388 */ /* 0x0005e40000000800 */
.L_x_2603:
[----:B------:R-:W-:Y:S05]  /*0df0*/  BSYNC B0 ;  /* 0x0000000000007941 */ /* 0x000fea0003800000 */
.L_x_2602:
        /* <DEDUP_REMOVED lines=8> */
.L_x_2605:
[----:B------:R-:W-:Y:S05]  /*0e80*/  BSYNC B0 ;  /* 0x0000000000007941 */ /* 0x000fea0003800000 */
.L_x_2604:
        /* <DEDUP_REMOVED lines=8> */
.L_x_2607:
[----:B------:R-:W-:Y:S05]  /*0f10*/  BSYNC B0 ;  /* 0x0000000000007941 */ /* 0x000fea0003800000 */
.L_x_2606:
        /* <DEDUP_REMOVED lines=8> */
.L_x_2609:
[----:B------:R-:W-:Y:S05]  /*0fa0*/  BSYNC B0 ;  /* 0x0000000000007941 */ /* 0x000fea0003800000 */
.L_x_2608:
        /* <DEDUP_REMOVED lines=8> */
.L_x_2611:
[----:B------:R-:W-:Y:S05]  /*1030*/  BSYNC B0 ;  /* 0x0000000000007941 */ /* 0x000fea0003800000 */
.L_x_2610:
        /* <DEDUP_REMOVED lines=8> */
.L_x_2613:
[----:B------:R-:W-:Y:S05]  /*10c0*/  BSYNC B0 ;  /* 0x0000000000007941 */ /* 0x000fea0003800000 */
.L_x_2612:
[----:B------:R-:W-:Y:S06]  /*10d0*/  BAR.SYNC.DEFER_BLOCKING 0x0 ;  /* 0x0000000000007b1d */ /* 0x000fec0000010000 */
[----:B------:R-:W-:Y:S04]  /*10e0*/  BSSY B0, `(.L_x_2614) ;  /* 0x000000e000007945 */ /* 0x000fe80003800000 */
[----:B------:R-:W-:Y:S05]  /*10f0*/  @P0 BRA `(.L_x_2615) ;  /* 0x0000000000300947 */ /* 0x000fea0003800000 */
[----:B--2---:R-:W2:Y:S01]  /*1100*/  LDS R6, [R4] ;  /* 0x0000000004067984 */ /* 0x004ea20000000800 */
[----:B----4-:R-:W2:Y:S02]  /*1110*/  LDC R7, c[0x0][0x22c] ;  /* 0x00008b00ff077b82 */ /* 0x010ea40000000800 */
[----:B--2---:R-:W-:-:S13]  /*1120*/  ISETP.GT.AND P4, PT, R6, R7, PT ;  /* 0x000000070600720c */ /* 0x004fda0003f84270 */
[----:B------:R-:W-:Y:S05]  /*1130*/  @!P4 BRA `(.L_x_2615) ;  /* 0x000000000020c947 */ /* 0x000fea0003800000 */
[----:B------:R-:W2:Y:S02]  /*1140*/  LDS R6, [R4+0x4] ;  /* 0x0000040004067984 */ /* 0x000ea40000000800 */
[----:B--2---:R-:W-:-:S13]  /*1150*/  ISETP.GT.AND P4, PT, R6, R7, PT ;  /* 0x000000070600720c */ /* 0x004fda0003f84270 */
[----:B------:R-:W2:Y:S01]  /*1160*/  @!P4 S2R R7, SR_CgaCtaId ;  /* 0x000000000007c919 */ /* 0x000ea20000008800 */
[----:B------:R-:W-:-:S04]  /*1170*/  @!P4 MOV R6, 0x400 ;  /* 0x000004000006c802 */ /* 0x000fc80000000f00 */
[----:B--2---:R-:W-:-:S05]  /*1180*/  @!P4 LEA R7, R7, R6, 0x18 ;  /* 0x000000060707c211 */ /* 0x004fca00078ec0ff */
[----:B------:R2:W-:Y:S04]  /*1190*/  @!P4 STS [R7+0xc80], R2 ;  /* 0x000c80020700c388 */ /* 0x0005e80000000800 */
[----:B------:R2:W-:Y:S04]  /*11a0*/  @!P4 STS [R7+0xd00], RZ ;  /* 0x000d00ff0700c388 */ /* 0x0005e80000000800 */
[----:B------:R2:W-:Y:S02]  /*11b0*/  @!P4 STS [R7+0xc00], RZ ;  /* 0x000c00ff0700c388 */ /* 0x0005e40000000800 */
.L_x_2615:
[----:B------:R-:W-:Y:S05]  /*11c0*/  BSYNC B0 ;  /* 0x0000000000007941 */ /* 0x000fea0003800000 */
.L_x_2614:
[----:B------:R-:W5:Y:S08]  /*11d0*/  S2UR UR5, SR_CgaCtaId ;  /* 0x00000000000579c3 */ /* 0x000f700000008800 */
[----:B------:R-:W-:Y:S06]  /*11e0*/  BAR.SYNC.DEFER_BLOCKING 0x0 ;  /* 0x0000000000007b1d */ /* 0x000fec0000010000 */
[----:B------:R-:W-:-:S02]  /*11f0*/  UMOV UR4, 0x400 ;  /* 0x0000040000047882 */ /* 0x000fc40000000000 */
[----:B-----5:R-:W-:-:S03]  /*1200*/  ULEA UR5, UR5, UR4, 0x18 ;  /* 0x0000000405057291 */ /* 0x020fc6000f8ec03f */
[----:B------:R-:W-:-:S06]  /*1210*/  ULDC UR4, c[0x0][0x22c] ;  /* 0x00008b0000047ab9 */ /* 0x000fcc0000000800 */
[----:B-1----:R-:W2:Y:S02]  /*1220*/  LDS R11, [UR5+0xc80] ;  /* 0x000c8005ff0b7984 */ /* 0x002ea40008000800 */
[----:B--2---:R-:W-:-:S06]  /*1230*/  LEA R6, R11, UR5, 0x2 ;  /* 0x000000050b067c11 */ /* 0x004fcc000f8e10ff */
[----:B------:R-:W3:Y:S02]  /*1240*/  LDS R6, [R6+0x4] ;  /* 0x0000040006067984 */ /* 0x000ee40000000800 */
[----:B---3--:R-:W-:-:S04]  /*1250*/  IADD3 R12, -R6, UR4, RZ ;  /* 0x00000004060c7c10 */ /* 0x008fc8000fffe1ff */
[----:B------:R-:W-:-:S13]  /*1260*/  ISETP.NE.AND P4, PT, R12, RZ, PT ;  /* 0x000000ff0c00720c */ /* 0x000fda0003f85270 */
[----:B------:R-:W-:Y:S05]  /*1270*/  @!P4 BRA `(.L_x_2616) ;  /* 0x000000a80058c947 */ /* 0x000fea0003800000 */
[----:B------:R-:W-:Y:S06]  /*1280*/  BAR.SYNC.DEFER_BLOCKING 0x0 ;  /* 0x0000000000007b1d */ /* 0x000fec0000010000 */
[----:B------:R-:W-:Y:S01]  /*1290*/  ULDC.64 UR10, c[0x0][0x210] ;  /* 0x00008400000a7ab9 */ /* 0x000fe20000000a00 */
[----:B------:R-:W-:Y:S01]  /*12a0*/  BSSY B0, `(.L_x_2617) ;  /* 0x000010c000007945 */ /* 0x000fe20003800000 */
[----:B------:R1:W-:Y:S01]  /*12b0*/  @!P1 STS [R4], RZ ;  /* 0x000000ff04009388 */ /* 0x0003e20000000800 */
[----:B------:R-:W-:Y:S06]  /*12c0*/  BAR.SYNC.DEFER_BLOCKING 0x0 ;  /* 0x0000000000007b1d */ /* 0x000fec0000010000 */
[----:B------:R-:W-:Y:S05]  /*12d0*/  @P2 BRA `(.L_x_2618) ;  /* 0x0000001000202947 */ /* 0x000fea0003800000 */
.L_x_2631:
[----:B0---4-:R-:W-:-:S04]  /*12e0*/  IADD3 R7, P2, R0, R10, RZ ;  /* 0x0000000a00077210 */ /* 0x011fc80007f5e0ff */
[----:B------:R-:W-:Y:S02]  /*12f0*/  LEA.HI.X.SX32 R14, R10, RZ, 0x1, P2 ;  /* 0x000000ff0a0e7211 */ /* 0x000fe400010f0eff */
[----:B--2---:R-:W-:-:S04]  /*1300*/  LEA R6, P2, R7, UR10, 0x2 ;  /* 0x0000000a07067c11 */ /* 0x004fc8000f8410ff */
[----:B------:R-:W-:-:S05]  /*1310*/  LEA.HI.X R7, R7, UR11, R14, 0x2, P2 ;  /* 0x0000000b07077c11 */ /* 0x000fca00090f140e */
[----:B------:R-:W2:Y:S04]  /*1320*/  LDG.E.CONSTANT R14, desc[UR8][R6.64] ;  /* 0x00000008060e7981 */ /* 0x000ea8000c1e9900 */
        /* <DEDUP_REMOVED lines=31> */
[----:B------:R-:W-:Y:S02]  /*1520*/  ISETP.GE.AND P2, PT, R14, RZ, PT ;  /* 0x000000ff0e00720c */ /* 0x000fe40003f46270 */
[----:B------:R-:W-:Y:S02]  /*1530*/  MOV R16, 0x400 ;  /* 0x0000040000107802 */ /* 0x000fe40000000f00 */
[----:B------:R-:W-:-:S03]  /*1540*/  LOP3.LUT R18, RZ, R14, RZ, 0x33, !PT ;  /* 0x0000000eff127212 */ /* 0x000fc600078e33ff */
[----:B------:R-:W-:-:S05]  /*1550*/  VIADD R16, R16, 0x2d90 ;  /* 0x00002d9010107836 */ /* 0x000fca0000000000 */
[----:B------:R-:W-:Y:S02]  /*1560*/  LEA R16, R15, R16, 0x18 ;  /* 0x000000100f107211 */ /* 0x000fe400078ec0ff */
[----:B------:R-:W-:-:S03]  /*1570*/  @P2 LOP3.LUT R18, R14, 0x80000000, RZ, 0xfc, !PT ;  /* 0x800000000e122812 */ /* 0x000fc600078efcff */
[----:B------:R-:W-:Y:S01]  /*1580*/  IMAD R17, R17, 0x4, R16 ;  /* 0x0000000411117824 */ /* 0x000fe200078e0210 */
[----:B------:R-:W-:-:S04]  /*1590*/  SHF.R.U32.HI R18, RZ, 0x16, R18 ;  /* 0x00000016ff127819 */ /* 0x000fc80000011612 */
[----:B------:R-:W-:Y:S01]  /*15a0*/  LOP3.LUT R18, R18, 0x3fc, RZ, 0xc0, !PT ;  /* 0x000003fc12127812 */ /* 0x000fe200078ec0ff */
[----:B------:R2:W-:Y:S04]  /*15b0*/  STS [R17], R10 ;  /* 0x0000000a11007388 */ /* 0x0005e80000000800 */
[----:B------:R2:W-:Y:S01]  /*15c0*/  ATOMS.POPC.INC.32 RZ, [R18+UR5] ;  /* 0x0000000012ff7f8c */ /* 0x0005e2000d800005 */
[----:B------:R-:W-:Y:S05]  /*15d0*/  BRA `(.L_x_2621) ;  /* 0x00000000004c7947 */ /* 0x000fea0003800000 */
.L_x_2620:
[----:B------:R-:W2:Y:S01]  /*15e0*/  S2R R14, SR_LANEID ;  /* 0x00000000000e7919 */ /* 0x000ea20000000000 */
[----:B------:R-:W3:Y:S01]  /*15f0*/  S2UR UR7, SR_CgaCtaId ;  /* 0x00000000000779c3 */ /* 0x000ee20000008800 */
[----:B------:R-:W-:Y:S01]  /*1600*/  VOTEU.ANY UR12, UPT, PT ;  /* 0x00000000000c7886 */ /* 0x000fe200038e0100 */
[----:B------:R-:W-:Y:S01]  /*1610*/  UMOV UR6, 0x400 ;  /* 0x0000040000067882 */ /* 0x000fe20000000000 */
[----:B------:R-:W2:Y:S01]  /*1620*/  FLO.U32 R17, UR12 ;  /* 0x0000000c00117d00 */ /* 0x000ea200080e0000 */
[----:B------:R-:W-:Y:S01]  /*1630*/  UIADD3 UR4, UR6, 0xc00, URZ ;  /* 0x00000c0006047890 */ /* 0x000fe2000fffe03f */
[----:B------:R-:W4:Y:S06]  /*1640*/  S2R R18, SR_LTMASK ;  /* 0x0000000000127919 */ /* 0x000f2c0000003900 */
[----:B------:R-:W0:Y:S01]  /*1650*/  POPC R16, UR12 ;  /* 0x0000000c00107d09 */ /* 0x000e220008000000 */
[----:B---3--:R-:W-:Y:S01]  /*1660*/  ULEA UR4, UR7, UR4, 0x18 ;  /* 0x0000000407047291 */ /* 0x008fe2000f8ec03f */
[----:B--2---:R-:W-:-:S02]  /*1670*/  ISETP.EQ.U32.AND P2, PT, R17, R14, PT ;  /* 0x0000000e1100720c */ /* 0x004fc40003f42070 */
[----:B----4-:R-:W-:-:S04]  /*1680*/  LOP3.LUT R18, R18, UR12, RZ, 0xc0, !PT ;  /* 0x0000000c12127c12 */ /* 0x010fc8000f8ec0ff */
[----:B------:R-:W2:Y:S07]  /*1690*/  POPC R15, R18 ;  /* 0x00000012000f7309 */ /* 0x000eae0000000000 */
[----:B0-----:R-:W0:Y:S01]  /*16a0*/  @P2 ATOMS.ADD R16, [UR4], R16 ;  /* 0x00000010ff10298c */ /* 0x001e220008000004 */
[----:B------:R-:W-:-:S04]  /*16b0*/  UIADD3 UR4, UR6, 0xd80, URZ ;  /* 0x00000d8006047890 */ /* 0x000fc8000fffe03f */
[----:B------:R-:W-:Y:S01]  /*16c0*/  ULEA UR4, UR7, UR4, 0x18 ;  /* 0x0000000407047291 */ /* 0x000fe2000f8ec03f */
[----:B0-----:R-:W2:Y:S02]  /*16d0*/  SHFL.IDX PT, R14, R16, R17, 0x1f ;  /* 0x00001f11100e7589 */ /* 0x001ea400000e0000 */
[----:B--2---:R-:W-:-:S05]  /*16e0*/  IMAD.IADD R14, R14, 0x1, R15 ;  /* 0x000000010e0e7824 */ /* 0x004fca00078e020f */
[----:B------:R-:W-:-:S05]  /*16f0*/  LEA R15, R14, UR4, 0x2 ;  /* 0x000000040e0f7c11 */ /* 0x000fca000f8e10ff */
[----:B------:R0:W-:Y:S02]  /*1700*/  STS [R15], R10 ;  /* 0x0000000a0f007388 */ /* 0x0001e40000000800 */
.L_x_2621:
[----:B------:R-:W-:Y:S05]  /*1710*/  BSYNC B1 ;  /* 0x0000000000017941 */ /* 0x000fea0003800000 */
.L_x_2619:
[----:B0----5:R-:W0:Y:S01]  /*1720*/  F2F.F16.F32 R15, R13 ;  /* 0x0000000d000f7304 */ /* 0x021e220000200800 */
        /* <DEDUP_REMOVED lines=12> */
[----:B--2---:R-:W0:Y:S01]  /*17f0*/  S2R R17, SR_LANEID ;  /* 0x0000000000117919 */ /* 0x004e220000000000 */
        /* <DEDUP_REMOVED lines=28> */
.L_x_2623:
[----:B------:R-:W0:Y:S01]  /*19c0*/  S2R R16, SR_LANEID ;  /* 0x0000000000107919 */ /* 0x000e220000000000 */
[----:B------:R-:W3:Y:S01]  /*19d0*/  S2UR UR7, SR_CgaCtaId ;  /* 0x00000000000779c3 */ /* 0x000ee20000008800 */
[----:B------:R-:W-:Y:S01]  /*19e0*/  VOTEU.ANY UR12, UPT, PT ;  /* 0x00000000000c7886 */ /* 0x000fe200038e0100 */
[----:B------:R-:W-:Y:S01]  /*19f0*/  UMOV UR4, 0x400 ;  /* 0x0000040000047882 */ /* 0x000fe20000000000 */
[----:B------:R-:W0:Y:S01]  /*1a00*/  FLO.U32 R15, UR12 ;  /* 0x0000000c000f7d00 */ /* 0x000e2200080e0000 */
[----:B------:R-:W-:Y:S01]  /*1a10*/  UIADD3 UR6, UR4, 0xc00, URZ ;  /* 0x00000c0004067890 */ /* 0x000fe2000fffe03f */
[----:B--2---:R-:W-:Y:S01]  /*1a20*/  VIADD R18, R10, 0x1 ;  /* 0x000000010a127836 */ /* 0x004fe20000000000 */
[----:B------:R-:W-:-:S05]  /*1a30*/  UIADD3 UR4, UR4, 0xd80, URZ ;  /* 0x00000d8004047890 */ /* 0x000fca000fffe03f */
[----:B------:R-:W2:Y:S01]  /*1a40*/  POPC R14, UR12 ;  /* 0x0000000c000e7d09 */ /* 0x000ea20008000000 */
[----:B---3--:R-:W-:Y:S02]  /*1a50*/  ULEA UR6, UR7, UR6, 0x18 ;  /* 0x0000000607067291 */ /* 0x008fe4000f8ec03f */
[----:B------:R-:W-:Y:S01]  /*1a60*/  ULEA UR4, UR7, UR4, 0x18 ;  /* 0x0000000407047291 */ /* 0x000fe2000f8ec03f */
[----:B0-----:R-:W-:Y:S02]  /*1a70*/  ISETP.EQ.U32.AND P2, PT, R15, R16, PT ;  /* 0x000000100f00720c */ /* 0x001fe40003f42070 */
[----:B------:R-:W0:Y:S11]  /*1a80*/  S2R R16, SR_LTMASK ;  /* 0x0000000000107919 */ /* 0x000e360000003900 */
[----:B--2---:R-:W2:Y:S01]  /*1a90*/  @P2 ATOMS.ADD R14, [UR6], R14 ;  /* 0x0000000eff0e298c */ /* 0x004ea20008000006 */
[----:B0-----:R-:W-:-:S03]  /*1aa0*/  LOP3.LUT R16, R16, UR12, RZ, 0xc0, !PT ;  /* 0x0000000c10107c12 */ /* 0x001fc6000f8ec0ff */
[----:B--2---:R-:W0:Y:S03]  /*1ab0*/  SHFL.IDX PT, R13, R14, R15, 0x1f ;  /* 0x00001f0f0e0d7589 */ /* 0x004e2600000e0000 */
[----:B------:R-:W0:Y:S02]  /*1ac0*/  POPC R16, R16 ;  /* 0x0000001000107309 */ /* 0x000e240000000000 */
[----:B0-----:R-:W-:-:S05]  /*1ad0*/  IMAD.IADD R13, R13, 0x1, R16 ;  /* 0x000000010d0d7824 */ /* 0x001fca00078e0210 */
[----:B------:R-:W-:-:S05]  /*1ae0*/  LEA R13, R13, UR4, 0x2 ;  /* 0x000000040d0d7c11 */ /* 0x000fca000f8e10ff */
[----:B------:R0:W-:Y:S02]  /*1af0*/  STS [R13], R18 ;  /* 0x000000120d007388 */ /* 0x0001e40000000800 */
.L_x_2624:
[----:B------:R-:W-:Y:S05]  /*1b00*/  BSYNC B1 ;  /* 0x0000000000017941 */ /* 0x000fea0003800000 */
.L_x_2622:
[----:B---3--:R-:W-:-:S05]  /*1b10*/  VIADD R14, R10, 0x800 ;  /* 0x000008000a0e7836 */ /* 0x008fca0000000000 */
[----:B------:R-:W-:-:S13]  /*1b20*/  ISETP.GE.AND P2, PT, R14, R9, PT ;  /* 0x000000090e00720c */ /* 0x000fda0003f46270 */
[----:B------:R-:W-:Y:S05]  /*1b30*/  @P2 BRA `(.L_x_2618) ;  /* 0x0000000800082947 */ /* 0x000fea0003800000 */
[----:B------:R-:W3:Y:S04]  /*1b40*/  LDG.E.CONSTANT R15, desc[UR8][R6.64+0x2000] ;  /* 0x00200008060f7981 */ /* 0x000ee8000c1e9900 */
[----:B0-----:R0:W5:Y:S01]  /*1b50*/  LDG.E.CONSTANT R13, desc[UR8][R6.64+0x2004] ;  /* 0x00200408060d7981 */ /* 0x001162000c1e9900 */
[----:B------:R-:W-:Y:S01]  /*1b60*/  BSSY B1, `(.L_x_2625) ;  /* 0x000003d000017945 */ /* 0x000fe20003800000 */
[----:B---3--:R-:W2:Y:S02]  /*1b70*/  F2F.F16.F32 R16, R15 ;  /* 0x0000000f00107304 */ /* 0x008ea40000200800 */
        /* <DEDUP_REMOVED lines=8> */
[----:B0-----:R-:W-:Y:S05]  /*1c00*/  @!P2 BRA `(.L_x_2626) ;  /* 0x00000000007ca947 */ /* 0x001fea0003800000 */
        /* <DEDUP_REMOVED lines=19> */
[----:B------:R-:W-:Y:S02]  /*1d40*/  ISETP.GE.AND P2, PT, R15, RZ, PT ;  /* 0x000000ff0f00720c */ /* 0x000fe40003f46270 */
[----:B------:R-:W-:Y:S02]  /*1d50*/  MOV R16, 0x400 ;  /* 0x0000040000107802 */ /* 0x000fe40000000f00 */
[----:B------:R-:W-:-:S03]  /*1d60*/  LOP3.LUT R7, RZ, R15, RZ, 0x33, !PT ;  /* 0x0000000fff077212 */ /* 0x000fc600078e33ff */
[----:B------:R-:W-:-:S05]  /*1d70*/  VIADD R16, R16, 0x2d90 ;  /* 0x00002d9010107836 */ /* 0x000fca0000000000 */
[----:B------:R-:W-:Y:S02]  /*1d80*/  LEA R19, R19, R16, 0x18 ;  /* 0x0000001013137211 */ /* 0x000fe400078ec0ff */
[----:B------:R-:W-:-:S04]  /*1d90*/  @P2 LOP3.LUT R7, R15, 0x80000000, RZ, 0xfc, !PT ;  /* 0x800000000f072812 */ /* 0x000fc800078efcff */
[----:B------:R-:W-:Y:S01]  /*1da0*/  SHF.R.U32.HI R15, RZ, 0x16, R7 ;  /* 0x00000016ff0f7819 */ /* 0x000fe20000011607 */
[----:B------:R-:W-:-:S03]  /*1db0*/  IMAD R7, R6, 0x4, R19 ;  /* 0x0000000406077824 */ /* 0x000fc600078e0213 */
[----:B------:R-:W-:Y:S02]  /*1dc0*/  LOP3.LUT R15, R15, 0x3fc, RZ, 0xc0, !PT ;  /* 0x000003fc0f0f7812 */ /* 0x000fe400078ec0ff */
[----:B------:R0:W-:Y:S04]  /*1dd0*/  STS [R7], R14 ;  /* 0x0000000e07007388 */ /* 0x0001e80000000800 */
[----:B------:R0:W-:Y:S01]  /*1de0*/  ATOMS.POPC.INC.32 RZ, [R15+UR5] ;  /* 0x000000000fff7f8c */ /* 0x0001e2000d800005 */
[----:B------:R-:W-:Y:S05]  /*1df0*/  BRA `(.L_x_2627) ;  /* 0x00000000004c7947 */ /* 0x000fea0003800000 */
.L_x_2626:
        /* <DEDUP_REMOVED lines=19> */
.L_x_2627:
[----:B------:R-:W-:Y:S05]  /*1f30*/  BSYNC B1 ;  /* 0x0000000000017941 */ /* 0x000fea0003800000 */
.L_x_2625:
[----:B0-2--5:R-:W0:Y:S01]  /*1f40*/  F2F.F16.F32 R7, R13 ;  /* 0x0000000d00077304 */ /* 0x025e220000200800 */
        /* <DEDUP_REMOVED lines=41> */
.L_x_2629:
        /* <DEDUP_REMOVED lines=20> */
.L_x_2630:
[----:B------:R-:W-:Y:S05]  /*2320*/  BSYNC B1 ;  /* 0x0000000000017941 */ /* 0x000fea0003800000 */
.L_x_2628:
[----:B------:R-:W-:-:S05]  /*2330*/  VIADD R10, R10, 0x1000 ;  /* 0x000010000a0a7836 */ /* 0x000fca0000000000 */
[----:B------:R-:W-:-:S13]  /*2340*/  ISETP.GE.AND P2, PT, R10, R9, PT ;  /* 0x000000090a00720c */ /* 0x000fda0003f46270 */
[----:B------:R-:W-:Y:S05]  /*2350*/  @!P2 BRA `(.L_x_2631) ;  /* 0xffffffec00e0a947 */ /* 0x000fea000383ffff */
.L_x_2618:
[----:B------:R-:W-:Y:S05]  /*2360*/  BSYNC B0 ;  /* 0x0000000000007941 */ /* 0x000fea0003800000 */
.L_x_2617:
[----:B------:R-:W-:Y:S01]  /*2370*/  ULDC.64 UR12, c[0x0][0x210] ;  /* 0x00008400000c7ab9 */ /* 0x000fe20000000a00 */
[----:B------:R-:W-:Y:S04]  /*2380*/  BSSY B0, `(.L_x_2632) ;  /* 0x0000047000007945 */ /* 0x000fe80003800000 */
[----:B------:R-:W-:Y:S05]  /*2390*/  @P3 BRA `(.L_x_2633) ;  /* 0x0000000400143947 */ /* 0x000fea0003800000 */
.L_x_2637:
[----:B0---4-:R-:W-:-:S04]  /*23a0*/  IADD3 R7, P2, R0, R8, RZ ;  /* 0x0000000800077210 */ /* 0x011fc80007f5e0ff */
[----:B--2---:R-:W-:Y:S02]  /*23b0*/  LEA.HI.X.SX32 R10, R8, RZ, 0x1, P2 ;  /* 0x000000ff080a7211 */ /* 0x004fe400010f0eff */
[----:B------:R-:W-:-:S04]  /*23c0*/  LEA R6, P2, R7, UR12, 0x2 ;  /* 0x0000000c07067c11 */ /* 0x000fc8000f8410ff */
        /* <DEDUP_REMOVED lines=43> */
.L_x_2635:
        /* <DEDUP_REMOVED lines=19> */
.L_x_2636:
[----:B------:R-:W-:Y:S05]  /*27b0*/  BSYNC B1 ;  /* 0x0000000000017941 */ /* 0x000fea0003800000 */
.L_x_2634:
[----:B0-2---:R-:W-:-:S05]  /*27c0*/  VIADD R8, R8, 0x400 ;  /* 0x0000040008087836 */ /* 0x005fca0000000000 */
[----:B------:R-:W-:-:S13]  /*27d0*/  ISETP.GE.AND P2, PT, R8, R5, PT ;  /* 0x000000050800720c */ /* 0x000fda0003f46270 */
[----:B------:R-:W-:Y:S05]  /*27e0*/  @!P2 BRA `(.L_x_2637) ;  /* 0xfffffff800eca947 */ /* 0x000fea000383ffff */
.L_x_2633:
[----:B------:R-:W-:Y:S05]  /*27f0*/  BSYNC B0 ;  /* 0x0000000000007941 */ /* 0x000fea0003800000 */
.L_x_2632:
        /* <DEDUP_REMOVED lines=9> */
[----:B0-2---:R-:W0:Y:S02]  /*2890*/  @P2 LDS R6, [R4+0x4] ;  /* 0x0000040004062984 */ /* 0x005e240000000800 */
[----:B0-----:R-:W-:-:S05]  /*28a0*/  @P2 IMAD.IADD R5, R5, 0x1, R6 ;  /* 0x0000000105052824 */ /* 0x001fca00078e0206 */
[----:B------:R0:W-:Y:S02]  /*28b0*/  STS [R4+0x600], R5 ;  /* 0x0006000504007388 */ /* 0x0001e40000000800 */
.L_x_2639:
[----:B------:R-:W-:Y:S05]  /*28c0*/  BSYNC B0 ;  /* 0x0000000000007941 */ /* 0x000fea0003800000 */
.L_x_2638:
[----:B------:R-:W-:Y:S06]  /*28d0*/  BAR.SYNC.DEFER_BLOCKING 0x0 ;  /* 0x0000000000007b1d */ /* 0x000fec0000010000 */
[----:B------:R-:W-:Y:S04]  /*28e0*/  BSSY B0, `(.L_x_2640) ;  /* 0x0000007000007945 */ /* 0x000fe80003800000 */
[----:B------:R-:W-:Y:S05]  /*28f0*/  @P0 BRA `(.L_x_2641) ;  /* 0x0000000000140947 */ /* 0x000fea0003800000 */
[----:B------:R-:W-:Y:S01]  /*2900*/  ISETP.GT.AND P2, PT, R2, 0xfd, PT ;  /* 0x000000fd0200780c */ /* 0x000fe20003f44270 */
[----:B0-----:R-:W-:-:S12]  /*2910*/  LDS R5, [R4+0x600] ;  /* 0x0006000004057984 */ /* 0x001fd80000000800 */
[----:B--2---:R-:W0:Y:S02]  /*2920*/  @!P2 LDS R6, [R4+0x608] ;  /* 0x000608000406a984 */ /* 0x004e240000000800 */
[----:B0-----:R-:W-:-:S05]  /*2930*/  @!P2 IMAD.IADD R5, R5, 0x1, R6 ;  /* 0x000000010505a824 */ /* 0x001fca00078e0206 */
[----:B------:R0:W-:Y:S02]  /*2940*/  STS [R4], R5 ;  /* 0x0000000504007388 */ /* 0x0001e40000000800 */
.L_x_2641:
[----:B------:R-:W-:Y:S05]  /*2950*/  BSYNC B0 ;  /* 0x0000000000007941 */ /* 0x000fea0003800000 */
.L_x_2640:
[----:B------:R-:W-:Y:S06]  /*2960*/  BAR.SYNC.DEFER_BLOCKING 0x0 ;  /* 0x0000000000007b1d */ /* 0x000fec0000010000 */
[----:B------:R-:W-:Y:S04]  /*2970*/  BSSY B0, `(.L_x_2642) ;  /* 0x0000007000007945 */ /* 0x000fe80003800000 */
[----:B------:R-:W-:Y:S05]  /*2980*/  @P0 BRA `(.L_x_2643) ;  /* 0x0000000000140947 */ /* 0x000fea0003800000 */
[----:B------:R-:W-:Y:S01]  /*2990*/  ISETP.GT.AND P2, PT, R2, 0xfb, PT ;  /* 0x000000fb0200780c */ /* 0x000fe20003f44270 */
[----:B0-----:R-:W-:-:S12]  /*29a0*/  LDS R5, [R4] ;  /* 0x0000000004057984 */ /* 0x001fd80000000800 */
[----:B--2---:R-:W0:Y:S02]  /*29b0*/  @!P2 LDS R6, [R4+0x10] ;  /* 0x000010000406a984 */ /* 0x004e240000000800 */
[----:B0-----:R-:W-:-:S05]  /*29c0*/  @!P2 IMAD.IADD R5, R5, 0x1, R6 ;  /* 0x000000010505a824 */ /* 0x001fca00078e0206 */
[----:B------:R0:W-:Y:S02]  /*29d0*/  STS [R4+0x600], R5 ;  /* 0x0006000504007388 */ /* 0x0001e40000000800 */
.L_x_2643:
[----:B------:R-:W-:Y:S05]  /*29e0*/  BSYNC B0 ;  /* 0x0000000000007941 */ /* 0x000fea0003800000 */
.L_x_2642:
        /* <DEDUP_REMOVED lines=8> */
.L_x_2645:
[----:B------:R-:W-:Y:S05]  /*2a70*/  BSYNC B0 ;  /* 0x0000000000007941 */ /* 0x000fea0003800000 */
.L_x_2644:
        /* <DEDUP_REMOVED lines=8> */
.L_x_2647:
[----:B------:R-:W-:Y:S05]  /*2b00*/  BSYNC B0 ;  /* 0x0000000000007941 */ /* 0x000fea0003800000 */
.L_x_2646:
        /* <DEDUP_REMOVED lines=8> */
.L_x_2649:
[----:B------:R-:W-:Y:S05]  /*2b90*/  BSYNC B0 ;  /* 0x0000000000007941 */ /* 0x000fea0003800000 */
.L_x_2648:
        /* <DEDUP_REMOVED lines=8> */
.L_x_2651:
[----:B------:R-:W-:Y:S05]  /*2c20*/  BSYNC B0 ;  /* 0x0000000000007941 */ /* 0x000fea0003800000 */
.L_x_2650:
        /* <DEDUP_REMOVED lines=8> */
.L_x_2653:
[----:B------:R-:W-:Y:S05]  /*2cb0*/  BSYNC B0 ;  /* 0x0000000000007941 */ /* 0x000fea0003800000 */
.L_x_2652:
[----:B------:R-:W-:Y:S06]  /*2cc0*/  BAR.SYNC.DEFER_BLOCKING 0x0 ;  /* 0x0000000000007b1d */ /* 0x000fec0000010000 */
[----:B------:R-:W-:Y:S04]  /*2cd0*/  BSSY B0, `(.L_x_2654) ;  /* 0x000000b000007945 */ /* 0x000fe80003800000 */
[----:B------:R-:W-:Y:S05]  /*2ce0*/  @P0 BRA `(.L_x_2655) ;  /* 0x0000000000240947 */ /* 0x000fea0003800000 */
[----:B0-----:R-:W0:Y:S02]  /*2cf0*/  LDS R5, [R4] ;  /* 0x0000000004057984 */ /* 0x001e240000000800 */
[----:B0-----:R-:W-:-:S13]  /*2d00*/  ISETP.GT.AND P2, PT, R5, R12, PT ;  /* 0x0000000c0500720c */ /* 0x001fda0003f44270 */
[----:B------:R-:W-:Y:S05]  /*2d10*/  @!P2 BRA `(.L_x_2655) ;  /* 0x000000000018a947 */ /* 0x000fea0003800000 */
[----:B------:R-:W0:Y:S02]  /*2d20*/  LDS R5, [R4+0x4] ;  /* 0x0000040004057984 */ /* 0x000e240000000800 */
[----:B0-----:R-:W-:-:S13]  /*2d30*/  ISETP.GE.AND P2, PT, R12, R5, PT ;  /* 0x000000050c00720c */ /* 0x001fda0003f46270 */
[----:B------:R-:W-:Y:S01]  /*2d40*/  @P2 IMAD.IADD R5, R12, 0x1, -R5 ;  /* 0x000000010c052824 */ /* 0x000fe200078e0a05 */
[----:B------:R0:W-:Y:S04]  /*2d50*/  @P2 STS [UR11+0xc80], R2 ;  /* 0x000c8002ff002988 */ /* 0x0001e8000800080b */
[----:B------:R-:W-:Y:S04]  /*2d60*/  @P2 STS [UR11+0xd04], RZ ;  /* 0x000d04ffff002988 */ /* 0x000fe8000800080b */
[----:B------:R0:W-:Y:S02]  /*2d70*/  @P2 STS [UR11+0x2d80], R5 ;  /* 0x002d8005ff002988 */ /* 0x0001e4000800080b */
.L_x_2655:
[----:B------:R-:W-:Y:S05]  /*2d80*/  BSYNC B0 ;  /* 0x0000000000007941 */ /* 0x000fea0003800000 */
.L_x_2654:
[----:B------:R-:W-:Y:S01]  /*2d90*/  BAR.SYNC.DEFER_BLOCKING 0x0 ;  /* 0x0000000000007b1d */ /* 0x000fe20000010000 */
[----:B0--34-:R-:W-:-:S05]  /*2da0*/  VIMNMX R7, R8, 0x4000, PT ;  /* 0x0000400008077848 */ /* 0x019fca0003fe0100 */
[----:B------:R-:W-:Y:S01]  /*2db0*/  UMOV UR4, 0x18 ;  /* 0x0000001800047882 */ /* 0x000fe20000000000 */
[----:B------:R-:W-:Y:S01]  /*2dc0*/  UMOV UR5, URZ ;  /* 0x0000003f00057c82 */ /* 0x000fe20008000000 */
[----:B------:R-:W0:Y:S02]  /*2dd0*/  LDS R5, [UR11+0xc80] ;  /* 0x000c800bff057984 */ /* 0x000e240008000800 */
[----:B0-----:R-:W-:-:S06]  /*2de0*/  LEA R9, R5, UR11, 0x2 ;  /* 0x0000000b05097c11 */ /* 0x001fcc000f8e10ff */
[----:B------:R-:W2:Y:S02]  /*2df0*/  LDS R9, [R9+0x4] ;  /* 0x0000040009097984 */ /* 0x000ea40000000800 */
[----:B--2---:R-:W-:-:S05]  /*2e00*/  IMAD.IADD R6, R12, 0x1, -R9 ;  /* 0x000000010c067824 */ /* 0x004fca00078e0a09 */
        /* <DEDUP_REMOVED lines=14> */
[----:B------:R-:W-:-:S13]  /*2ef0*/  LOP3.LUT P2, RZ, R8, 0x3, RZ, 0xc0, !PT ;  /* 0x0000000308ff7812 */ /* 0x000fda000784c0ff */
[----:B------:R-:W-:Y:S05]  /*2f00*/  @!P2 BRA `(.L_x_2660) ;  /* 0x0000000800cca947 */ /* 0x000fea0003800000 */
[----:B------:R-:W-:Y:S01]  /*2f10*/  UIADD3 UR4, UR10, 0x2d90, URZ ;  /* 0x00002d900a047890 */ /* 0x000fe2000fffe03f */
[----:B------:R-:W-:-:S05]  /*2f20*/  IMAD.U32 R11, RZ, RZ, UR7 ;  /* 0x00000007ff0b7e24 */ /* 0x000fca000f8e00ff */
[----:B------:R-:W-:-:S05]  /*2f30*/  IMAD.U32 R8, RZ, RZ, UR4 ;  /* 0x00000004ff087e24 */ /* 0x000fca000f8e00ff */
[----:B------:R-:W-:Y:S02]  /*2f40*/  LEA R11, R11, R8, 0x18 ;  /* 0x000000080b0b7211 */ /* 0x000fe400078ec0ff */
[----:B------:R-:W2:Y:S03]  /*2f50*/  LDC.64 R8, c[0x0][0x210] ;  /* 0x00008400ff087b82 */ /* 0x000ea60000000a00 */
[----:B------:R-:W-:-:S05]  /*2f60*/  IMAD R12, R2, 0x4, R11 ;  /* 0x00000004020c7824 */ /* 0x000fca00078e020b */
[----:B------:R-:W3:Y:S02]  /*2f70*/  LDS R13, [R12] ;  /* 0x000000000c0d7984 */ /* 0x000ee40000000800 */
[----:B---3--:R-:W-:-:S04]  /*2f80*/  IADD3 R15, P2, R0, R13, RZ ;  /* 0x0000000d000f7210 */ /* 0x008fc80007f5e0ff */
[----:B------:R-:W-:Y:S02]  /*2f90*/  LEA.HI.X.SX32 R16, R13, RZ, 0x1, P2 ;  /* 0x000000ff0d107211 */ /* 0x000fe400010f0eff */
[----:B--2---:R-:W-:-:S04]  /*2fa0*/  LEA R14, P2, R15, R8, 0x2 ;  /* 0x000000080f0e7211 */ /* 0x004fc800078410ff */
        /* <DEDUP_REMOVED lines=26> */
[----:B------:R-:W-:Y:S01]  /*3150*/  SHF.R.U32.HI R15, RZ, 0xe, R18 ;  /* 0x0000000eff0f7819 */ /* 0x000fe20000011612 */
[----:B------:R-:W-:-:S03]  /*3160*/  IMAD R14, R14, 0x4, R11 ;  /* 0x000000040e0e7824 */ /* 0x000fc600078e020b */
[----:B------:R-:W-:Y:S02]  /*3170*/  LOP3.LUT R15, R15, 0x3fc, RZ, 0xc0, !PT ;  /* 0x000003fc0f0f7812 */ /* 0x000fe400078ec0ff */
[----:B------:R2:W-:Y:S04]  /*3180*/  STS [R14+0x10000], R13 ;  /* 0x0100000d0e007388 */ /* 0x0005e80000000800 */
[----:B------:R2:W-:Y:S01]  /*3190*/  ATOMS.POPC.INC.32 RZ, [R15+UR11] ;  /* 0x000000000fff7f8c */ /* 0x0005e2000d80000b */
[----:B------:R-:W-:Y:S05]  /*31a0*/  BRA `(.L_x_2663) ;  /* 0x0000000000447947 */ /* 0x000fea0003800000 */
.L_x_2662:
        /* <DEDUP_REMOVED lines=17> */
.L_x_2663:
[----:B------:R-:W-:Y:S05]  /*32c0*/  BSYNC B2 ;  /* 0x0000000000027941 */ /* 0x000fea0003800000 */
.L_x_2661:
[----:B--23--:R-:W-:Y:S01]  /*32d0*/  LEA.HI R13, R10, 0x1, RZ, 0x16 ;  /* 0x000000010a0d7811 */ /* 0x00cfe200078fb0ff */
[----:B------:R-:W-:-:S03]  /*32e0*/  VIADD R14, R2, 0x400 ;  /* 0x00000400020e7836 */ /* 0x000fc60000000000 */
[----:B------:R-:W-:-:S04]  /*32f0*/  LOP3.LUT R13, R13, 0x3, RZ, 0xc0, !PT ;  /* 0x000000030d0d7812 */ /* 0x000fc800078ec0ff */
[----:B------:R-:W-:-:S13]  /*3300*/  ISETP.NE.AND P2, PT, R13, 0x1, PT ;  /* 0x000000010d00780c */ /* 0x000fda0003f45270 */
        /* <DEDUP_REMOVED lines=37> */
.L_x_2665:
        /* <DEDUP_REMOVED lines=17> */
.L_x_2666:
[----:B------:R-:W-:Y:S05]  /*3670*/  BSYNC B2 ;  /* 0x0000000000027941 */ /* 0x000fea0003800000 */
.L_x_2664:
[----:B--23--:R-:W-:Y:S01]  /*3680*/  LEA.HI R13, R10, 0x1, RZ, 0x16 ;  /* 0x000000010a0d7811 */ /* 0x00cfe200078fb0ff */
[----:B------:R-:W-:-:S03]  /*3690*/  VIADD R14, R2, 0x800 ;  /* 0x00000800020e7836 */ /* 0x000fc60000000000 */
[----:B------:R-:W-:-:S04]  /*36a0*/  LOP3.LUT R13, R13, 0x3, RZ, 0xc0, !PT ;  /* 0x000000030d0d7812 */ /* 0x000fc800078ec0ff */
[----:B------:R-:W-:-:S13]  /*36b0*/  ISETP.NE.AND P2, PT, R13, 0x2, PT ;  /* 0x000000020d00780c */ /* 0x000fda0003f45270 */
        /* <DEDUP_REMOVED lines=37> */
.L_x_2668:
        /* <DEDUP_REMOVED lines=17> */
.L_x_2669:
[----:B------:R-:W-:Y:S05]  /*3a20*/  BSYNC B2 ;  /* 0x0000000000027941 */ /* 0x000fea0003800000 */
.L_x_2667:
[----:B------:R-:W-:-:S07]  /*3a30*/  VIADD R14, R2, 0xc00 ;  /* 0x00000c00020e7836 */ /* 0x000fce0000000000 */
.L_x_2660:
[----:B------:R-:W-:Y:S05]  /*3a40*/  BSYNC B0 ;  /* 0x0000000000007941 */ /* 0x000fea0003800000 */
.L_x_2659:
[----:B------:R-:W-:-:S13]  /*3a50*/  ISETP.GE.U32.AND P2, PT, R10, 0xc00, PT ;  /* 0x00000c000a00780c */ /* 0x000fda0003f46070 */
[----:B------:R-:W-:Y:S05]  /*3a60*/  @!P2 BRA `(.L_x_2658) ;  /* 0x0000000c00c8a947 */ /* 0x000fea0003800000 */
[----:B--23--:R-:W2:Y:S01]  /*3a70*/  LDC.64 R8, c[0x0][0x210] ;  /* 0x00008400ff087b82 */ /* 0x00cea20000000a00 */
[----:B------:R-:W-:Y:S01]  /*3a80*/  UIADD3 UR4, UR10, 0x2d90, URZ ;  /* 0x00002d900a047890 */ /* 0x000fe2000fffe03f */
[----:B------:R-:W-:-:S05]  /*3a90*/  IMAD.U32 R11, RZ, RZ, UR7 ;  /* 0x00000007ff0b7e24 */ /* 0x000fca000f8e00ff */
[----:B------:R-:W-:-:S05]  /*3aa0*/  IMAD.U32 R10, RZ, RZ, UR4 ;  /* 0x00000004ff0a7e24 */ /* 0x000fca000f8e00ff */
[----:B------:R-:W-:-:S05]  /*3ab0*/  LEA R11, R11, R10, 0x18 ;  /* 0x0000000a0b0b7211 */ /* 0x000fca00078ec0ff */
[----:B------:R-:W-:-:S07]  /*3ac0*/  IMAD R10, R14, 0x4, R11 ;  /* 0x000000040e0a7824 */ /* 0x000fce00078e020b */
.L_x_2682:
        /* <DEDUP_REMOVED lines=27> */
[----:B----4-:R-:W3:Y:S01]  /*3c80*/  @P3 ATOMS.ADD R15, [UR4+0x4], R15 ;  /* 0x0000040fff0f398c */ /* 0x010ee20008000004 */
        /* <DEDUP_REMOVED lines=12> */
.L_x_2671:
[----:B------:R-:W2:Y:S01]  /*3d50*/  S2R R17, SR_LANEID ;  /* 0x0000000000117919 */ /* 0x000ea20000000000 */
[----:B------:R-:W3:Y:S01]  /*3d60*/  S2UR UR6, SR_CgaCtaId ;  /* 0x00000000000679c3 */ /* 0x000ee20000008800 */
[----:B------:R-:W-:Y:S01]  /*3d70*/  VOTEU.ANY UR12, UPT, PT ;  /* 0x00000000000c7886 */ /* 0x000fe200038e0100 */
[----:B------:R-:W-:Y:S01]  /*3d80*/  UMOV UR4, 0x400 ;  /* 0x0000040000047882 */ /* 0x000fe20000000000 */
[----:B------:R-:W2:Y:S01]  /*3d90*/  FLO.U32 R16, UR12 ;  /* 0x0000000c00107d00 */ /* 0x000ea200080e0000 */
[----:B------:R-:W-:Y:S02]  /*3da0*/  UIADD3 UR5, UR4, 0xc00, URZ ;  /* 0x00000c0004057890 */ /* 0x000fe4000fffe03f */
        /* <DEDUP_REMOVED lines=13> */
.L_x_2672:
[----:B------:R-:W-:Y:S05]  /*3e80*/  BSYNC B0 ;  /* 0x0000000000007941 */ /* 0x000fea0003800000 */
.L_x_2670:
        /* <DEDUP_REMOVED lines=38> */
.L_x_2674:
        /* <DEDUP_REMOVED lines=19> */
.L_x_2675:
[----:B------:R-:W-:Y:S05]  /*4220*/  BSYNC B0 ;  /* 0x0000000000007941 */ /* 0x000fea0003800000 */
.L_x_2673:
        /* <DEDUP_REMOVED lines=38> */
.L_x_2677:
        /* <DEDUP_REMOVED lines=19> */
.L_x_2678:
[----:B------:R-:W-:Y:S05]  /*45c0*/  BSYNC B0 ;  /* 0x0000000000007941 */ /* 0x000fea0003800000 */
.L_x_2676:
        /* <DEDUP_REMOVED lines=38> */
.L_x_2680:
        /* <DEDUP_REMOVED lines=19> */
.L_x_2681:
[----:B------:R-:W-:Y:S05]  /*4960*/  BSYNC B0 ;  /* 0x0000000000007941 */ /* 0x000fea0003800000 */
.L_x_2679:
[----:B------:R-:W-:Y:S01]  /*4970*/  VIADD R10, R10, 0x4000 ;  /* 0x000040000a0a7836 */ /* 0x000fe20000000000 */
[----:B------:R-:W-:Y:S06]  /*4980*/  @!P2 BRA `(.L_x_2682) ;  /* 0xfffffff00050a947 */ /* 0x000fec000383ffff */
.L_x_2658:
[----:B------:R-:W-:Y:S05]  /*4990*/  BSYNC B1 ;  /* 0x0000000000017941 */ /* 0x000fea0003800000 */
.L_x_2657:
        /* <DEDUP_REMOVED lines=12> */
.L_x_2684:
[----:B------:R-:W-:Y:S05]  /*4a60*/  BSYNC B0 ;  /* 0x0000000000007941 */ /* 0x000fea0003800000 */
.L_x_2683:
        /* <DEDUP_REMOVED lines=8> */
.L_x_2686:
[----:B------:R-:W-:Y:S05]  /*4af0*/  BSYNC B0 ;  /* 0x0000000000007941 */ /* 0x000fea0003800000 */
.L_x_2685:
        /* <DEDUP_REMOVED lines=8> */
.L_x_2688:
[----:B------:R-:W-:Y:S05]  /*4b80*/  BSYNC B0 ;  /* 0x0000000000007941 */ /* 0x000fea0003800000 */
.L_x_2687:
        /* <DEDUP_REMOVED lines=8> */
.L_x_2690:
[----:B------:R-:W-:Y:S05]  /*4c10*/  BSYNC B0 ;  /* 0x0000000000007941 */ /* 0x000fea0003800000 */
.L_x_2689:
        /* <DEDUP_REMOVED lines=8> */
.L_x_2692:
[----:B------:R-:W-:Y:S05]  /*4ca0*/  BSYNC B0 ;  /* 0x0000000000007941 */ /* 0x000fea0003800000 */
.L_x_2691:
        /* <DEDUP_REMOVED lines=8> */
.L_x_2694:
[----:B------:R-:W-:Y:S05]  /*4d30*/  BSYNC B0 ;  /* 0x0000000000007941 */ /* 0x000fea0003800000 */
.L_x_2693:
        /* <DEDUP_REMOVED lines=8> */
.L_x_2696:
[----:B------:R-:W-:Y:S05]  /*4dc0*/  BSYNC B0 ;  /* 0x0000000000007941 */ /* 0x000fea0003800000 */
.L_x_2695:
        /* <DEDUP_REMOVED lines=8> */
.L_x_2698:
[----:B------:R-:W-:Y:S05]  /*4e50*/  BSYNC B0 ;  /* 0x0000000000007941 */ /* 0x000fea0003800000 */
.L_x_2697:
[----:B------:R-:W-:Y:S06]  /*4e60*/  BAR.SYNC.DEFER_BLOCKING 0x0 ;  /* 0x0000000000007b1d */ /* 0x000fec0000010000 */
[----:B------:R-:W-:Y:S04]  /*4e70*/  BSSY B0, `(.L_x_2699) ;  /* 0x000000b000007945 */ /* 0x000fe80003800000 */
[----:B------:R-:W-:Y:S05]  /*4e80*/  @P0 BRA `(.L_x_2700) ;  /* 0x0000000000240947 */ /* 0x000fea0003800000 */
[----:B---34-:R-:W3:Y:S02]  /*4e90*/  LDS R5, [R4] ;  /* 0x0000000004057984 */ /* 0x018ee40000000800 */
[----:B---3--:R-:W-:-:S13]  /*4ea0*/  ISETP.GT.AND P2, PT, R5, R6, PT ;  /* 0x000000060500720c */ /* 0x008fda0003f44270 */
[----:B------:R-:W-:Y:S05]  /*4eb0*/  @!P2 BRA `(.L_x_2700) ;  /* 0x000000000018a947 */ /* 0x000fea0003800000 */
[----:B------:R-:W3:Y:S02]  /*4ec0*/  LDS R5, [R4+0x4] ;  /* 0x0000040004057984 */ /* 0x000ee40000000800 */
[----:B---3--:R-:W-:-:S13]  /*4ed0*/  ISETP.GE.AND P2, PT, R6, R5, PT ;  /* 0x000000050600720c */ /* 0x008fda0003f46270 */
[----:B------:R-:W-:Y:S01]  /*4ee0*/  @P2 IMAD.IADD R5, R6, 0x1, -R5 ;  /* 0x0000000106052824 */ /* 0x000fe200078e0a05 */
[----:B------:R3:W-:Y:S04]  /*4ef0*/  @P2 STS [UR11+0xc80], R2 ;  /* 0x000c8002ff002988 */ /* 0x0007e8000800080b */
[----:B------:R-:W-:Y:S04]  /*4f00*/  @P2 STS [UR11+0xd00], RZ ;  /* 0x000d00ffff002988 */ /* 0x000fe8000800080b */
[----:B------:R3:W-:Y:S02]  /*4f10*/  @P2 STS [UR11+0x2d80], R5 ;  /* 0x002d8005ff002988 */ /* 0x0007e4000800080b */
.L_x_2700:
[----:B------:R-:W-:Y:S05]  /*4f20*/  BSYNC B0 ;  /* 0x0000000000007941 */ /* 0x000fea0003800000 */
.L_x_2699:
[----:B------:R-:W-:Y:S01]  /*4f30*/  BAR.SYNC.DEFER_BLOCKING 0x0 ;  /* 0x0000000000007b1d */ /* 0x000fe20000010000 */
[----:B--2---:R-:W-:-:S05]  /*4f40*/  VIMNMX R7, R8, 0x4000, PT ;  /* 0x0000400008077848 */ /* 0x004fca0003fe0100 */
[----:B------:R-:W-:Y:S01]  /*4f50*/  UMOV UR4, 0x10 ;  /* 0x0000001000047882 */ /* 0x000fe20000000000 */
[----:B------:R-:W-:Y:S01]  /*4f60*/  UMOV UR5, 0x1 ;  /* 0x0000000100057882 */ /* 0x000fe20000000000 */
[----:B---34-:R-:W2:Y:S02]  /*4f70*/  LDS R5, [UR11+0xc80] ;  /* 0x000c800bff057984 */ /* 0x018ea40008000800 */
[----:B--2---:R-:W-:-:S06]  /*4f80*/  LEA R9, R5, UR11, 0x2 ;  /* 0x0000000b05097c11 */ /* 0x004fcc000f8e10ff */
        /* <DEDUP_REMOVED lines=18> */
[----:B------:R-:W-:Y:S01]  /*50b0*/  UIADD3 UR4, UR10, 0x2d90, URZ ;  /* 0x00002d900a047890 */ /* 0x000fe2000fffe03f */
[----:B------:R-:W-:-:S05]  /*50c0*/  IMAD.U32 R13, RZ, RZ, UR7 ;  /* 0x00000007ff0d7e24 */ /* 0x000fca000f8e00ff */
[----:B------:R-:W-:-:S05]  /*50d0*/  IMAD.U32 R8, RZ, RZ, UR4 ;  /* 0x00000004ff087e24 */ /* 0x000fca000f8e00ff */
[----:B------:R-:W-:Y:S02]  /*50e0*/  LEA R13, R13, R8, 0x18 ;  /* 0x000000080d0d7211 */ /* 0x000fe400078ec0ff */
[----:B------:R-:W3:Y:S03]  /*50f0*/  LDC.64 R8, c[0x0][0x210] ;  /* 0x00008400ff087b82 */ /* 0x000ee60000000a00 */
[----:B------:R-:W-:-:S05]  /*5100*/  IMAD R14, R2, 0x4, R13 ;  /* 0x00000004020e7824 */ /* 0x000fca00078e020d */
[----:B------:R-:W4:Y:S02]  /*5110*/  LDS R15, [R14+0x10000] ;  /* 0x010000000e0f7984 */ /* 0x000f240000000800 */
[----:B----4-:R-:W-:-:S04]  /*5120*/  IADD3 R10, P2, R0, R15, RZ ;  /* 0x0000000f000a7210 */ /* 0x010fc80007f5e0ff */
[----:B------:R-:W-:Y:S02]  /*5130*/  LEA.HI.X.SX32 R17, R15, RZ, 0x1, P2 ;  /* 0x000000ff0f117211 */ /* 0x000fe400010f0eff */
[----:B---3--:R-:W-:-:S04]  /*5140*/  LEA R16, P2, R10, R8, 0x2 ;  /* 0x000000080a107211 */ /* 0x008fc800078410ff */
        /* <DEDUP_REMOVED lines=27> */
[----:B------:R-:W-:Y:S01]  /*5300*/  SHF.R.U32.HI R16, RZ, 0x6, R20 ;  /* 0x00000006ff107819 */ /* 0x000fe20000011614 */
[----:B------:R-:W-:-:S03]  /*5310*/  IMAD R10, R10, 0x4, R13 ;  /* 0x000000040a0a7824 */ /* 0x000fc600078e020d */
[----:B------:R-:W-:Y:S02]  /*5320*/  LOP3.LUT R16, R16, 0x3fc, RZ, 0xc0, !PT ;  /* 0x000003fc10107812 */ /* 0x000fe400078ec0ff */
[----:B------:R3:W-:Y:S04]  /*5330*/  STS [R10], R15 ;  /* 0x0000000f0a007388 */ /* 0x0007e80000000800 */
[----:B------:R3:W-:Y:S01]  /*5340*/  ATOMS.POPC.INC.32 RZ, [R16+UR11] ;  /* 0x0000000010ff7f8c */ /* 0x0007e2000d80000b */
[----:B------:R-:W-:Y:S05]  /*5350*/  BRA `(.L_x_2707) ;  /* 0x0000000000447947 */ /* 0x000fea0003800000 */
.L_x_2706:
        /* <DEDUP_REMOVED lines=17> */
.L_x_2707:
[----:B------:R-:W-:Y:S05]  /*5470*/  BSYNC B2 ;  /* 0x0000000000027941 */ /* 0x000fea0003800000 */
.L_x_2705:
        /* <DEDUP_REMOVED lines=40> */
.L_x_2709:
        /* <DEDUP_REMOVED lines=17> */
.L_x_2710:
[----:B------:R-:W-:Y:S05]  /*5810*/  BSYNC B2 ;  /* 0x0000000000027941 */ /* 0x000fea0003800000 */
.L_x_2708:
        /* <DEDUP_REMOVED lines=40> */
.L_x_2712:
        /* <DEDUP_REMOVED lines=17> */
.L_x_2713:
[----:B------:R-:W-:Y:S05]  /*5bb0*/  BSYNC B2 ;  /* 0x0000000000027941 */ /* 0x000fea0003800000 */
.L_x_2711:
[----:B------:R-:W-:-:S07]  /*5bc0*/  VIADD R10, R2, 0xc00 ;  /* 0x00000c00020a7836 */ /* 0x000fce0000000000 */
.L_x_2704:
[----:B------:R-:W-:Y:S05]  /*5bd0*/  BSYNC B0 ;  /* 0x0000000000007941 */ /* 0x000fea0003800000 */
.L_x_2703:
[----:B------:R-:W-:-:S13]  /*5be0*/  ISETP.GE.U32.AND P2, PT, R11, 0xc00, PT ;  /* 0x00000c000b00780c */ /* 0x000fda0003f46070 */
[----:B------:R-:W-:Y:S05]  /*5bf0*/  @!P2 BRA `(.L_x_2702) ;  /* 0x0000000c00dca947 */ /* 0x000fea0003800000 */
[----:B------:R-:W-:Y:S01]  /*5c00*/  UIADD3 UR4, UR10, 0x2d90, URZ ;  /* 0x00002d900a047890 */ /* 0x000fe2000fffe03f */
[----:B---34-:R-:W3:Y:S01]  /*5c10*/  LDC.64 R8, c[0x0][0x210] ;  /* 0x00008400ff087b82 */ /* 0x018ee20000000a00 */
[----:B------:R-:W-:-:S04]  /*5c20*/  IMAD.U32 R11, RZ, RZ, UR7 ;  /* 0x00000007ff0b7e24 */ /* 0x000fc8000f8e00ff */
[----:B------:R-:W-:-:S05]  /*5c30*/  IMAD.U32 R12, RZ, RZ, UR4 ;  /* 0x00000004ff0c7e24 */ /* 0x000fca000f8e00ff */
[----:B------:R-:W-:-:S05]  /*5c40*/  LEA R11, R11, R12, 0x18 ;  /* 0x0000000c0b0b7211 */ /* 0x000fca00078ec0ff */
[----:B------:R-:W-:-:S04]  /*5c50*/  IMAD R12, R10, 0x4, R11 ;  /* 0x000000040a0c7824 */ /* 0x000fc800078e020b */
[----:B------:R-:W-:-:S07]  /*5c60*/  VIADD R12, R12, 0x10000 ;  /* 0x000100000c0c7836 */ /* 0x000fce0000000000 */
.L_x_2726:
[----:B---34-:R-:W4:Y:S02]  /*5c70*/  LDS R13, [R12] ;  /* 0x000000000c0d7984 */ /* 0x018f240000000800 */
        /* <DEDUP_REMOVED lines=22> */
[----:B------:R-:W-:-:S07]  /*5de0*/  UIADD3 UR4, UR4, 0xd00, URZ ;  /* 0x00000d0004047890 */ /* 0x000fce000fffe03f */
[----:B------:R-:W5:Y:S01]  /*5df0*/  POPC R15, UR6 ;  /* 0x00000006000f7d09 */ /* 0x000f620008000000 */
[----:B----4-:R-:W-:Y:S01]  /*5e00*/  ULEA UR4, UR5, UR4, 0x18 ;  /* 0x0000000405047291 */ /* 0x010fe2000f8ec03f */
[----:B---3--:R-:W-:Y:S02]  /*5e10*/  ISETP.EQ.U32.AND P3, PT, R16, R17, PT ;  /* 0x000000111000720c */ /* 0x008fe40003f62070 */
[----:B------:R-:W3:Y:S11]  /*5e20*/  S2R R17, SR_LTMASK ;  /* 0x0000000000117919 */ /* 0x000ef60000003900 */
[----:B-----5:R-:W4:Y:S01]  /*5e30*/  @P3 ATOMS.ADD R15, [UR4], R15 ;  /* 0x0000000fff0f398c */ /* 0x020f220008000004 */
[----:B---3--:R-:W-:-:S03]  /*5e40*/  LOP3.LUT R17, R17, UR6, RZ, 0xc0, !PT ;  /* 0x0000000611117c12 */ /* 0x008fc6000f8ec0ff */
[----:B----4-:R-:W3:Y:S03]  /*5e50*/  SHFL.IDX PT, R14, R15, R16, 0x1f ;  /* 0x00001f100f0e7589 */ /* 0x010ee600000e0000 */
[----:B------:R-:W3:Y:S02]  /*5e60*/  POPC R17, R17 ;  /* 0x0000001100117309 */ /* 0x000ee40000000000 */
        /* <DEDUP_REMOVED lines=9> */
.L_x_2715:
[----:B------:R-:W3:Y:S01]  /*5f00*/  S2R R17, SR_LANEID ;  /* 0x0000000000117919 */ /* 0x000ee20000000000 */
[----:B------:R-:W4:Y:S01]  /*5f10*/  S2UR UR6, SR_CgaCtaId ;  /* 0x00000000000679c3 */ /* 0x000f220000008800 */
[----:B------:R-:W-:Y:S01]  /*5f20*/  VOTEU.ANY UR12, UPT, PT ;  /* 0x00000000000c7886 */ /* 0x000fe200038e0100 */
[----:B------:R-:W-:Y:S01]  /*5f30*/  UMOV UR4, 0x400 ;  /* 0x0000040000047882 */ /* 0x000fe20000000000 */
[----:B------:R-:W3:Y:S01]  /*5f40*/  FLO.U32 R16, UR12 ;  /* 0x0000000c00107d00 */ /* 0x000ee200080e0000 */
[----:B------:R-:W-:Y:S02]  /*5f50*/  UIADD3 UR5, UR4, 0xc00, URZ ;  /* 0x00000c0004057890 */ /* 0x000fe4000fffe03f */
[----:B------:R-:W-:-:S05]  /*5f60*/  UIADD3 UR4, UR4, 0xd80, URZ ;  /* 0x00000d8004047890 */ /* 0x000fca000fffe03f */
[----:B------:R-:W5:Y:S01]  /*5f70*/  POPC R15, UR12 ;  /* 0x0000000c000f7d09 */ /* 0x000f620008000000 */
[----:B----4-:R-:W-:Y:S02]  /*5f80*/  ULEA UR5, UR6, UR5, 0x18 ;  /* 0x0000000506057291 */ /* 0x010fe4000f8ec03f */
[----:B------:R-:W-:Y:S01]  /*5f90*/  ULEA UR4, UR6, UR4, 0x18 ;  /* 0x0000000406047291 */ /* 0x000fe2000f8ec03f */
[----:B---3--:R-:W-:Y:S02]  /*5fa0*/  ISETP.EQ.U32.AND P3, PT, R16, R17, PT ;  /* 0x000000111000720c */ /* 0x008fe40003f62070 */
[----:B------:R-:W3:Y:S11]  /*5fb0*/  S2R R17, SR_LTMASK ;  /* 0x0000000000117919 */ /* 0x000ef60000003900 */
[----:B-----5:R-:W4:Y:S01]  /*5fc0*/  @P3 ATOMS.ADD R15, [UR5], R15 ;  /* 0x0000000fff0f398c */ /* 0x020f220008000005 */
[----:B---3--:R-:W-:-:S03]  /*5fd0*/  LOP3.LUT R17, R17, UR12, RZ, 0xc0, !PT ;  /* 0x0000000c11117c12 */ /* 0x008fc6000f8ec0ff */
[----:B----4-:R-:W3:Y:S03]  /*5fe0*/  SHFL.IDX PT, R14, R15, R16, 0x1f ;  /* 0x00001f100f0e7589 */ /* 0x010ee600000e0000 */
[----:B------:R-:W3:Y:S02]  /*5ff0*/  POPC R17, R17 ;  /* 0x0000001100117309 */ /* 0x000ee40000000000 */
[----:B---3--:R-:W-:-:S05]  /*6000*/  IMAD.IADD R14, R14, 0x1, R17 ;  /* 0x000000010e0e7824 */ /* 0x008fca00078e0211 */
[----:B------:R-:W-:-:S05]  /*6010*/  LEA R14, R14, UR4, 0x2 ;  /* 0x000000040e0e7c11 */ /* 0x000fca000f8e10ff */
[----:B------:R4:W-:Y:S02]  /*6020*/  STS [R14], R13 ;  /* 0x0000000d0e007388 */ /* 0x0009e40000000800 */
.L_x_2716:
[----:B------:R-:W-:Y:S05]  /*6030*/  BSYNC B0 ;  /* 0x0000000000007941 */ /* 0x000fea0003800000 */
.L_x_2714:
        /* <DEDUP_REMOVED lines=39> */
.L_x_2718:
        /* <DEDUP_REMOVED lines=19> */
.L_x_2719:
[----:B------:R-:W-:Y:S05]  /*63e0*/  BSYNC B0 ;  /* 0x0000000000007941 */ /* 0x000fea0003800000 */
.L_x_2717:
        /* <DEDUP_REMOVED lines=39> */
.L_x_2721:
        /* <DEDUP_REMOVED lines=19> */
.L_x_2722:
[----:B------:R-:W-:Y:S05]  /*6790*/  BSYNC B0 ;  /* 0x0000000000007941 */ /* 0x000fea0003800000 */
.L_x_2720:
        /* <DEDUP_REMOVED lines=39> */
.L_x_2724:
        /* <DEDUP_REMOVED lines=19> */
.L_x_2725:
[----:B------:R-:W-:Y:S05]  /*6b40*/  BSYNC B0 ;  /* 0x0000000000007941 */ /* 0x000fea0003800000 */
.L_x_2723:
[----:B------:R-:W-:Y:S01]  /*6b50*/  VIADD R12, R12, 0x4000 ;  /* 0x000040000c0c7836 */ /* 0x000fe20000000000 */
[----:B------:R-:W-:Y:S06]  /*6b60*/  @!P2 BRA `(.L_x_2726) ;  /* 0xfffffff00040a947 */ /* 0x000fec000383ffff */
.L_x_2702:
[----:B------:R-:W-:Y:S05]  /*6b70*/  BSYNC B1 ;  /* 0x0000000000017941 */ /* 0x000fea0003800000 */
.L_x_2701:
        /* <DEDUP_REMOVED lines=8> */
[----:B------:R-:W-:-:S12]  /*6c00*/  LDS R5, [R4] ;  /* 0x0000000004057984 */ /* 0x000fd80000000800 */
[----:B------:R-:W4:Y:S02]  /*6c10*/  @P2 LDS R10, [R4+0x4] ;  /* 0x00000400040a2984 */ /* 0x000f240000000800 */
[----:B----4-:R-:W-:-:S05]  /*6c20*/  @P2 IMAD.IADD R5, R5, 0x1, R10 ;  /* 0x0000000105052824 */ /* 0x010fca00078e020a */
[----:B------:R4:W-:Y:S02]  /*6c30*/  STS [R4+0x600], R5 ;  /* 0x0006000504007388 */ /* 0x0009e40000000800 */
.L_x_2728:
[----:B------:R-:W-:Y:S05]  /*6c40*/  BSYNC B0 ;  /* 0x0000000000007941 */ /* 0x000fea0003800000 */
.L_x_2727:
        /* <DEDUP_REMOVED lines=8> */
.L_x_2730:
[----:B------:R-:W-:Y:S05]  /*6cd0*/  BSYNC B0 ;  /* 0x0000000000007941 */ /* 0x000fea0003800000 */
.L_x_2729:
        /* <DEDUP_REMOVED lines=8> */
.L_x_2732:
[----:B------:R-:W-:Y:S05]  /*6d60*/  BSYNC B0 ;  /* 0x0000000000007941 */ /* 0x000fea0003800000 */
.L_x_2731:
        /* <DEDUP_REMOVED lines=8> */
.L_x_2734:
[----:B------:R-:W-:Y:S05]  /*6df0*/  BSYNC B0 ;  /* 0x0000000000007941 */ /* 0x000fea0003800000 */
.L_x_2733:
        /* <DEDUP_REMOVED lines=8> */
.L_x_2736:
[----:B------:R-:W-:Y:S05]  /*6e80*/  BSYNC B0 ;  /* 0x0000000000007941 */ /* 0x000fea0003800000 */
.L_x_2735:
        /* <DEDUP_REMOVED lines=8> */
.L_x_2738:
[----:B------:R-:W-:Y:S05]  /*6f10*/  BSYNC B0 ;  /* 0x0000000000007941 */ /* 0x000fea0003800000 */
.L_x_2737:
        /* <DEDUP_REMOVED lines=8> */
.L_x_2740:
[----:B------:R-:W-:Y:S05]  /*6fa0*/  BSYNC B0 ;  /* 0x0000000000007941 */ /* 0x000fea0003800000 */
.L_x_2739:
        /* <DEDUP_REMOVED lines=8> */
.L_x_2742:
[----:B------:R-:W-:Y:S05]  /*7030*/  BSYNC B0 ;  /* 0x0000000000007941 */ /* 0x000fea0003800000 */
.L_x_2741:
[----:B------:R-:W-:Y:S06]  /*7040*/  BAR.SYNC.DEFER_BLOCKING 0x0 ;  /* 0x0000000000007b1d */ /* 0x000fec0000010000 */
[----:B------:R-:W-:Y:S04]  /*7050*/  BSSY B0, `(.L_x_2743) ;  /* 0x000000b000007945 */ /* 0x000fe80003800000 */
[----:B------:R-:W-:Y:S05]  /*7060*/  @P0 BRA `(.L_x_2744) ;  /* 0x0000000000240947 */ /* 0x000fea0003800000 */
[----:B----4-:R-:W4:Y:S02]  /*7070*/  LDS R5, [R4] ;  /* 0x0000000004057984 */ /* 0x010f240000000800 */
[----:B----4-:R-:W-:-:S13]  /*7080*/  ISETP.GT.AND P2, PT, R5, R6, PT ;  /* 0x000000060500720c */ /* 0x010fda0003f44270 */
[----:B------:R-:W-:Y:S05]  /*7090*/  @!P2 BRA `(.L_x_2744) ;  /* 0x000000000018a947 */ /* 0x000fea0003800000 */
[----:B------:R-:W4:Y:S02]  /*70a0*/  LDS R5, [R4+0x4] ;  /* 0x0000040004057984 */ /* 0x000f240000000800 */
[----:B----4-:R-:W-:-:S13]  /*70b0*/  ISETP.GE.AND P2, PT, R6, R5, PT ;  /* 0x000000050600720c */ /* 0x010fda0003f46270 */
[----:B------:R-:W-:Y:S01]  /*70c0*/  @P2 IMAD.IADD R5, R6, 0x1, -R5 ;  /* 0x0000000106052824 */ /* 0x000fe200078e0a05 */
[----:B------:R4:W-:Y:S04]  /*70d0*/  @P2 STS [UR11+0xc80], R2 ;  /* 0x000c8002ff002988 */ /* 0x0009e8000800080b */
[----:B------:R-:W-:Y:S04]  /*70e0*/  @P2 STS [UR11+0xd04], RZ ;  /* 0x000d04ffff002988 */ /* 0x000fe8000800080b */
[----:B------:R4:W-:Y:S02]  /*70f0*/  @P2 STS [UR11+0x2d80], R5 ;  /* 0x002d8005ff002988 */ /* 0x0009e4000800080b */
.L_x_2744:
[----:B------:R-:W-:Y:S05]  /*7100*/  BSYNC B0 ;  /* 0x0000000000007941 */ /* 0x000fea0003800000 */
.L_x_2743:
[----:B------:R-:W-:Y:S01]  /*7110*/  BAR.SYNC.DEFER_BLOCKING 0x0 ;  /* 0x0000000000007b1d */ /* 0x000fe20000010000 */
[----:B---3--:R-:W-:-:S05]  /*7120*/  VIMNMX R7, R8, 0x4000, PT ;  /* 0x0000400008077848 */ /* 0x008fca0003fe0100 */
[----:B------:R-:W-:Y:S01]  /*7130*/  UMOV UR4, 0x8 ;  /* 0x0000000800047882 */ /* 0x000fe20000000000 */
[----:B------:R-:W-:Y:S01]  /*7140*/  UMOV UR5, URZ ;  /* 0x0000003f00057c82 */ /* 0x000fe20008000000 */
[----:B----4-:R-:W3:Y:S02]  /*7150*/  LDS R5, [UR11+0xc80] ;  /* 0x000c800bff057984 */ /* 0x010ee40008000800 */
[----:B---3--:R-:W-:-:S06]  /*7160*/  LEA R9, R5, UR11, 0x2 ;  /* 0x0000000b05097c11 */ /* 0x008fcc000f8e10ff */
[----:B------:R-:W3:Y:S02]  /*7170*/  LDS R9, [R9+0x4] ;  /* 0x0000040009097984 */ /* 0x000ee40000000800 */
[----:B---3--:R-:W-:-:S05]  /*7180*/  IMAD.IADD R6, R6, 0x1, -R9 ;  /* 0x0000000106067824 */ /* 0x008fca00078e0a09 */
        /* <DEDUP_REMOVED lines=20> */
[----:B------:R-:W4:Y:S03]  /*72d0*/  LDC.64 R8, c[0x0][0x210] ;  /* 0x00008400ff087b82 */ /* 0x000f260000000a00 */
[----:B------:R-:W-:-:S05]  /*72e0*/  IMAD R14, R2, 0x4, R13 ;  /* 0x00000004020e7824 */ /* 0x000fca00078e020d */
[----:B------:R-:W5:Y:S02]  /*72f0*/  LDS R15, [R14] ;  /* 0x000000000e0f7984 */ /* 0x000f640000000800 */
[----:B-----5:R-:W-:-:S04]  /*7300*/  IADD3 R10, P2, R0, R15, RZ ;  /* 0x0000000f000a7210 */ /* 0x020fc80007f5e0ff */
        /* <DEDUP_REMOVED lines=14> */
[----:B------:R-:W4:Y:S01]  /*73f0*/  S2R R10, SR_LANEID ;  /* 0x00000000000a7919 */ /* 0x000f220000000000 */
[----:B------:R-:W-:Y:S01]  /*7400*/  VOTEU.ANY UR5, UPT, PT ;  /* 0x0000000000057886 */ /* 0x000fe200038e0100 */
[----:B------:R-:W-:Y:S01]  /*7410*/  UIADD3 UR4, UR10, 0xd00, URZ ;  /* 0x00000d000a047890 */ /* 0x000fe2000fffe03f */
[----:B------:R-:W4:Y:S01]  /*7420*/  FLO.U32 R17, UR5 ;  /* 0x0000000500117d00 */ /* 0x000f2200080e0000 */
[----:B------:R-:W5:Y:S02]  /*7430*/  S2R R18, SR_LTMASK ;  /* 0x0000000000127919 */ /* 0x000f640000003900 */
[----:B------:R-:W-:-:S05]  /*7440*/  ULEA UR4, UR7, UR4, 0x18 ;  /* 0x0000000407047291 */ /* 0x000fca000f8ec03f */
[----:B------:R-:W0:Y:S01]  /*7450*/  POPC R16, UR5 ;  /* 0x0000000500107d09 */ /* 0x000e220008000000 */
[----:B----4-:R-:W-:Y:S02]  /*7460*/  ISETP.EQ.U32.AND P2, PT, R17, R10, PT ;  /* 0x0000000a1100720c */ /* 0x010fe40003f42070 */
[----:B-----5:R-:W-:-:S05]  /*7470*/  LOP3.LUT R18, R18, UR5, RZ, 0xc0, !PT ;  /* 0x0000000512127c12 */ /* 0x020fca000f8ec0ff */
[----:B------:R-:W4:Y:S06]  /*7480*/  POPC R19, R18 ;  /* 0x0000001200137309 */ /* 0x000f2c0000000000 */
[----:B0-----:R-:W0:Y:S04]  /*7490*/  @P2 ATOMS.ADD R16, [UR4+0x4], R16 ;  /* 0x00000410ff10298c */ /* 0x001e280008000004 */
[----:B0-----:R-:W4:Y:S02]  /*74a0*/  SHFL.IDX PT, R10, R16, R17, 0x1f ;  /* 0x00001f11100a7589 */ /* 0x001f2400000e0000 */
[----:B----4-:R-:W-:-:S05]  /*74b0*/  IMAD.IADD R10, R10, 0x1, R19 ;  /* 0x000000010a0a7824 */ /* 0x010fca00078e0213 */
[----:B------:R-:W-:-:S13]  /*74c0*/  ISETP.GT.AND P2, PT, R10, 0x3fff, PT ;  /* 0x00003fff0a00780c */ /* 0x000fda0003f44270 */
[----:B------:R-:W-:Y:S05]  /*74d0*/  @P2 BRA `(.L_x_2751) ;  /* 0x00000000005c2947 */ /* 0x000fea0003800000 */
[----:B------:R-:W-:Y:S02]  /*74e0*/  IMAD.SHL.U32 R16, R20, 0x4, RZ ;  /* 0x0000000414107824 */ /* 0x000fe400078e00ff */
[----:B------:R-:W-:-:S03]  /*74f0*/  IMAD R10, R10, 0x4, R13 ;  /* 0x000000040a0a7824 */ /* 0x000fc600078e020d */
[----:B------:R-:W-:Y:S02]  /*7500*/  LOP3.LUT R16, R16, 0x3fc, RZ, 0xc0, !PT ;  /* 0x000003fc10107812 */ /* 0x000fe400078ec0ff */
[----:B------:R4:W-:Y:S04]  /*7510*/  STS [R10+0x10000], R15 ;  /* 0x0100000f0a007388 */ /* 0x0009e80000000800 */
[----:B------:R4:W-:Y:S01]  /*7520*/  ATOMS.POPC.INC.32 RZ, [R16+UR11] ;  /* 0x0000000010ff7f8c */ /* 0x0009e2000d80000b */
[----:B------:R-:W-:Y:S05]  /*7530*/  BRA `(.L_x_2751) ;  /* 0x0000000000447947 */ /* 0x000fea0003800000 */
.L_x_2750:
        /* <DEDUP_REMOVED lines=10> */
[----:B0-----:R-:W0:Y:S01]  /*75e0*/  @P2 ATOMS.ADD R16, [UR4], R16 ;  /* 0x00000010ff10298c */ /* 0x001e220008000004 */
[----:B------:R-:W-:-:S04]  /*75f0*/  UIADD3 UR4, UR10, 0xd80, URZ ;  /* 0x00000d800a047890 */ /* 0x000fc8000fffe03f */
[----:B------:R-:W-:Y:S01]  /*7600*/  ULEA UR4, UR7, UR4, 0x18 ;  /* 0x0000000407047291 */ /* 0x000fe2000f8ec03f */
[----:B0-----:R-:W4:Y:S02]  /*7610*/  SHFL.IDX PT, R10, R16, R17, 0x1f ;  /* 0x00001f11100a7589 */ /* 0x001f2400000e0000 */
[----:B----4-:R-:W-:-:S05]  /*7620*/  IMAD.IADD R10, R10, 0x1, R19 ;  /* 0x000000010a0a7824 */ /* 0x010fca00078e0213 */
[----:B------:R-:W-:-:S05]  /*7630*/  LEA R10, R10, UR4, 0x2 ;  /* 0x000000040a0a7c11 */ /* 0x000fca000f8e10ff */
[----:B------:R0:W-:Y:S02]  /*7640*/  STS [R10], R15 ;  /* 0x0000000f0a007388 */ /* 0x0001e40000000800 */
.L_x_2751:
[----:B------:R-:W-:Y:S05]  /*7650*/  BSYNC B2 ;  /* 0x0000000000027941 */ /* 0x000fea0003800000 */
.L_x_2749:
        /* <DEDUP_REMOVED lines=40> */
.L_x_2753:
        /* <DEDUP_REMOVED lines=17> */
.L_x_2754:
[----:B------:R-:W-:Y:S05]  /*79f0*/  BSYNC B2 ;  /* 0x0000000000027941 */ /* 0x000fea0003800000 */
.L_x_2752:
        /* <DEDUP_REMOVED lines=40> */
.L_x_2756:
        /* <DEDUP_REMOVED lines=17> */
.L_x_2757:
[----:B------:R-:W-:Y:S05]  /*7d90*/  BSYNC B2 ;  /* 0x0000000000027941 */ /* 0x000fea0003800000 */
.L_x_2755:
[----:B------:R-:W-:-:S07]  /*7da0*/  VIADD R10, R2, 0xc00 ;  /* 0x00000c00020a7836 */ /* 0x000fce0000000000 */
.L_x_2748:
[----:B------:R-:W-:Y:S05]  /*7db0*/  BSYNC B0 ;  /* 0x0000000000007941 */ /* 0x000fea0003800000 */
.L_x_2747:
[----:B------:R-:W-:-:S13]  /*7dc0*/  ISETP.GE.U32.AND P2, PT, R11, 0xc00, PT ;  /* 0x00000c000b00780c */ /* 0x000fda0003f46070 */
[----:B------:R-:W-:Y:S05]  /*7dd0*/  @!P2 BRA `(.L_x_2746) ;  /* 0x0000000c00d8a947 */ /* 0x000fea0003800000 */
[----:B0---4-:R-:W0:Y:S01]  /*7de0*/  LDC.64 R8, c[0x0][0x210] ;  /* 0x00008400ff087b82 */ /* 0x011e220000000a00 */
[----:B------:R-:W-:Y:S01]  /*7df0*/  UIADD3 UR4, UR10, 0x2d90, URZ ;  /* 0x00002d900a047890 */ /* 0x000fe2000fffe03f */
[----:B------:R-:W-:-:S05]  /*7e00*/  IMAD.U32 R11, RZ, RZ, UR7 ;  /* 0x00000007ff0b7e24 */ /* 0x000fca000f8e00ff */
[----:B------:R-:W-:-:S05]  /*7e10*/  IMAD.U32 R12, RZ, RZ, UR4 ;  /* 0x00000004ff0c7e24 */ /* 0x000fca000f8e00ff */
[----:B------:R-:W-:-:S05]  /*7e20*/  LEA R11, R11, R12, 0x18 ;  /* 0x0000000c0b0b7211 */ /* 0x000fca00078ec0ff */
[----:B------:R-:W-:-:S07]  /*7e30*/  IMAD R12, R10, 0x4, R11 ;  /* 0x000000040a0c7824 */ /* 0x000fce00078e020b */
.L_x_2770:
        /* <DEDUP_REMOVED lines=23> */
[----:B------:R-:W-:-:S07]  /*7fb0*/  UIADD3 UR4, UR4, 0xd00, URZ ;  /* 0x00000d0004047890 */ /* 0x000fce000fffe03f */
[----:B------:R-:W5:Y:S01]  /*7fc0*/  POPC R15, UR6 ;  /* 0x00000006000f7d09 */ /* 0x000f620008000000 */
[----:B----4-:R-:W-:Y:S01]  /*7fd0*/  ULEA UR4, UR5, UR4, 0x18 ;  /* 0x0000000405047291 */ /* 0x010fe2000f8ec03f */
[----:B0-----:R-:W-:Y:S02]  /*7fe0*/  ISETP.EQ.U32.AND P3, PT, R16, R17, PT ;  /* 0x000000111000720c */ /* 0x001fe40003f62070 */
[----:B------:R-:W0:Y:S11]  /*7ff0*/  S2R R17, SR_LTMASK ;  /* 0x0000000000117919 */ /* 0x000e360000003900 */
[----:B-----5:R-:W4:Y:S01]  /*8000*/  @P3 ATOMS.ADD R15, [UR4+0x4], R15 ;  /* 0x0000040fff0f398c */ /* 0x020f220008000004 */
[----:B0-----:R-:W-:-:S03]  /*8010*/  LOP3.LUT R17, R17, UR6, RZ, 0xc0, !PT ;  /* 0x0000000611117c12 */ /* 0x001fc6000f8ec0ff */
[----:B----4-:R-:W0:Y:S03]  /*8020*/  SHFL.IDX PT, R14, R15, R16, 0x1f ;  /* 0x00001f100f0e7589 */ /* 0x010e2600000e0000 */
[----:B------:R-:W0:Y:S02]  /*8030*/  POPC R17, R17 ;  /* 0x0000001100117309 */ /* 0x000e240000000000 */
        /* <DEDUP_REMOVED lines=9> */
.L_x_2759:
[----:B------:R-:W0:Y:S01]  /*80d0*/  S2R R17, SR_LANEID ;  /* 0x0000000000117919 */ /* 0x000e220000000000 */
[----:B------:R-:W4:Y:S01]  /*80e0*/  S2UR UR6, SR_CgaCtaId ;  /* 0x00000000000679c3 */ /* 0x000f220000008800 */
[----:B------:R-:W-:Y:S01]  /*80f0*/  VOTEU.ANY UR12, UPT, PT ;  /* 0x00000000000c7886 */ /* 0x000fe200038e0100 */
[----:B------:R-:W-:Y:S01]  /*8100*/  UMOV UR4, 0x400 ;  /* 0x0000040000047882 */ /* 0x000fe20000000000 */
[----:B------:R-:W0:Y:S01]  /*8110*/  FLO.U32 R16, UR12 ;  /* 0x0000000c00107d00 */ /* 0x000e2200080e0000 */
[----:B------:R-:W-:Y:S02]  /*8120*/  UIADD3 UR5, UR4, 0xc00, URZ ;  /* 0x00000c0004057890 */ /* 0x000fe4000fffe03f */
[----:B------:R-:W-:-:S05]  /*8130*/  UIADD3 UR4, UR4, 0xd80, URZ ;  /* 0x00000d8004047890 */ /* 0x000fca000fffe03f */
[----:B------:R-:W5:Y:S01]  /*8140*/  POPC R15, UR12 ;  /* 0x0000000c000f7d09 */ /* 0x000f620008000000 */
[----:B----4-:R-:W-:Y:S02]  /*8150*/  ULEA UR5, UR6, UR5, 0x18 ;  /* 0x0000000506057291 */ /* 0x010fe4000f8ec03f */
[----:B------:R-:W-:Y:S01]  /*8160*/  ULEA UR4, UR6, UR4, 0x18 ;  /* 0x0000000406047291 */ /* 0x000fe2000f8ec03f */
[----:B0-----:R-:W-:Y:S02]  /*8170*/  ISETP.EQ.U32.AND P3, PT, R16, R17, PT ;  /* 0x000000111000720c */ /* 0x001fe40003f62070 */
[----:B------:R-:W0:Y:S11]  /*8180*/  S2R R17, SR_LTMASK ;  /* 0x0000000000117919 */ /* 0x000e360000003900 */
[----:B-----5:R-:W4:Y:S01]  /*8190*/  @P3 ATOMS.ADD R15, [UR5], R15 ;  /* 0x0000000fff0f398c */ /* 0x020f220008000005 */
[----:B0-----:R-:W-:-:S03]  /*81a0*/  LOP3.LUT R17, R17, UR12, RZ, 0xc0, !PT ;  /* 0x0000000c11117c12 */ /* 0x001fc6000f8ec0ff */
[----:B----4-:R-:W0:Y:S03]  /*81b0*/  SHFL.IDX PT, R14, R15, R16, 0x1f ;  /* 0x00001f100f0e7589 */ /* 0x010e2600000e0000 */
[----:B------:R-:W0:Y:S02]  /*81c0*/  POPC R17, R17 ;  /* 0x0000001100117309 */ /* 0x000e240000000000 */
[----:B0-----:R-:W-:-:S05]  /*81d0*/  IMAD.IADD R14, R14, 0x1, R17 ;  /* 0x000000010e0e7824 */ /* 0x001fca00078e0211 */
[----:B------:R-:W-:-:S05]  /*81e0*/  LEA R14, R14, UR4, 0x2 ;  /* 0x000000040e0e7c11 */ /* 0x000fca000f8e10ff */
[----:B------:R4:W-:Y:S02]  /*81f0*/  STS [R14], R13 ;  /* 0x0000000d0e007388 */ /* 0x0009e40000000800 */
.L_x_2760:
[----:B------:R-:W-:Y:S05]  /*8200*/  BSYNC B0 ;  /* 0x0000000000007941 */ /* 0x000fea0003800000 */
.L_x_2758:
        /* <DEDUP_REMOVED lines=39> */
.L_x_2762:
        /* <DEDUP_REMOVED lines=19> */
.L_x_2763:
[----:B------:R-:W-:Y:S05]  /*85b0*/  BSYNC B0 ;  /* 0x0000000000007941 */ /* 0x000fea0003800000 */
.L_x_2761:
        /* <DEDUP_REMOVED lines=39> */
.L_x_2765:
        /* <DEDUP_REMOVED lines=19> */
.L_x_2766:
[----:B------:R-:W-:Y:S05]  /*8960*/  BSYNC B0 ;  /* 0x0000000000007941 */ /* 0x000fea0003800000 */
.L_x_2764:
        /* <DEDUP_REMOVED lines=39> */
.L_x_2768:
        /* <DEDUP_REMOVED lines=19> */
.L_x_2769:
[----:B------:R-:W-:Y:S05]  /*8d10*/  BSYNC B0 ;  /* 0x0000000000007941 */ /* 0x000fea0003800000 */
.L_x_2767:
[----:B------:R-:W-:Y:S01]  /*8d20*/  VIADD R12, R12, 0x4000 ;  /* 0x000040000c0c7836 */ /* 0x000fe20000000000 */
[----:B------:R-:W-:Y:S06]  /*8d30*/  @!P2 BRA `(.L_x_2770) ;  /* 0xfffffff00040a947 */ /* 0x000fec000383ffff */
.L_x_2746:
[----:B------:R-:W-:Y:S05]  /*8d40*/  BSYNC B1 ;  /* 0x0000000000017941 */ /* 0x000fea0003800000 */
.L_x_2745:
        /* <DEDUP_REMOVED lines=8> */
[----:B------:R-:W-:-:S12]  /*8dd0*/  LDS R5, [R4] ;  /* 0x0000000004057984 */ /* 0x000fd80000000800 */
[----:B------:R-:W4:Y:S02]  /*8de0*/  @P2 LDS R10, [R4+0x4] ;  /* 0x00000400040a2984 */ /* 0x000f240000000800 */
[----:B----4-:R-:W-:-:S05]  /*8df0*/  @P2 IMAD.IADD R5, R5, 0x1, R10 ;  /* 0x0000000105052824 */ /* 0x010fca00078e020a */
[----:B------:R4:W-:Y:S02]  /*8e00*/  STS [R4+0x600], R5 ;  /* 0x0006000504007388 */ /* 0x0009e40000000800 */
.L_x_2772:
[----:B------:R-:W-:Y:S05]  /*8e10*/  BSYNC B0 ;  /* 0x0000000000007941 */ /* 0x000fea0003800000 */
.L_x_2771:
        /* <DEDUP_REMOVED lines=8> */
.L_x_2774:
[----:B------:R-:W-:Y:S05]  /*8ea0*/  BSYNC B0 ;  /* 0x0000000000007941 */ /* 0x000fea0003800000 */
.L_x_2773:
        /* <DEDUP_REMOVED lines=8> */
.L_x_2776:
[----:B------:R-:W-:Y:S05]  /*8f30*/  BSYNC B0 ;  /* 0x0000000000007941 */ /* 0x000fea0003800000 */
.L_x_2775:
        /* <DEDUP_REMOVED lines=8> */
.L_x_2778:
[----:B------:R-:W-:Y:S05]  /*8fc0*/  BSYNC B0 ;  /* 0x0000000000007941 */ /* 0x000fea0003800000 */
.L_x_2777:
        /* <DEDUP_REMOVED lines=8> */
.L_x_2780:
[----:B------:R-:W-:Y:S05]  /*9050*/  BSYNC B0 ;  /* 0x0000000000007941 */ /* 0x000fea0003800000 */
.L_x_2779:
        /* <DEDUP_REMOVED lines=8> */
.L_x_2782:
[----:B------:R-:W-:Y:S05]  /*90e0*/  BSYNC B0 ;  /* 0x0000000000007941 */ /* 0x000fea0003800000 */
.L_x_2781:
        /* <DEDUP_REMOVED lines=8> */
.L_x_2784:
[----:B------:R-:W-:Y:S05]  /*9170*/  BSYNC B0 ;  /* 0x0000000000007941 */ /* 0x000fea0003800000 */
.L_x_2783:
        /* <DEDUP_REMOVED lines=8> */
.L_x_2786:
[----:B------:R-:W-:Y:S05]  /*9200*/  BSYNC B0 ;  /* 0x0000000000007941 */ /* 0x000fea0003800000 */
.L_x_2785:
        /* <DEDUP_REMOVED lines=12> */
.L_x_2788:
[----:B------:R-:W-:Y:S05]  /*92d0*/  BSYNC B0 ;  /* 0x0000000000007941 */ /* 0x000fea0003800000 */
.L_x_2787:
[----:B------:R-:W-:Y:S01]  /*92e0*/  BAR.SYNC.DEFER_BLOCKING 0x0 ;  /* 0x0000000000007b1d */ /* 0x000fe20000010000 */
[----:B0-----:R-:W-:-:S05]  /*92f0*/  VIMNMX R7, R8, 0x4000, PT ;  /* 0x0000400008077848 */ /* 0x001fca0003fe0100 */
[----:B------:R-:W-:Y:S01]  /*9300*/  UMOV UR5, 0x1 ;  /* 0x0000000100057882 */ /* 0x000fe20000000000 */
[----:B----4-:R-:W0:Y:S02]  /*9310*/  LDS R5, [UR4+0xc80] ;  /* 0x000c8004ff057984 */ /* 0x010e240008000800 */
[----:B0-----:R-:W-:Y:S01]  /*9320*/  LEA R9, R5, UR4, 0x2 ;  /* 0x0000000405097c11 */ /* 0x001fe2000f8e10ff */
[----:B------:R-:W-:-:S05]  /*9330*/  UMOV UR4, URZ ;  /* 0x0000003f00047c82 */ /* 0x000fca0008000000 */
[----:B------:R-:W0:Y:S02]  /*9340*/  LDS R9, [R9+0x4] ;  /* 0x0000040009097984 */ /* 0x000e240000000800 */
[----:B0-----:R-:W-:-:S13]  /*9350*/  ISETP.NE.AND P0, PT, R6, R9, PT ;  /* 0x000000090600720c */ /* 0x001fda0003f05270 */
[----:B------:R-:W-:Y:S05]  /*9360*/  @!P0 BRA `(.L_x_2656) ;  /* 0x0000001800d88947 */ /* 0x000fea0003800000 */
[----:B------:R-:W-:Y:S01]  /*9370*/  BAR.SYNC.DEFER_BLOCKING 0x0 ;  /* 0x0000000000007b1d */ /* 0x000fe20000010000 */
[----:B------:R-:W-:-:S05]  /*9380*/  ISETP.GE.AND P0, PT, R2, R7, PT ;  /* 0x000000070200720c */ /* 0x000fca0003f06270 */
[----:B------:R-:W-:Y:S01]  /*9390*/  ULDC UR11, c[0x0][0x22c] ;  /* 0x00008b00000b7ab9 */ /* 0x000fe20000000800 */
        /* <DEDUP_REMOVED lines=8> */
[----:B0123--:R-:W-:-:S04]  /*9420*/  IADD3 R4, -R9, -0x2, -R2 ;  /* 0xfffffffe09047810 */ /* 0x00ffc80007ffe902 */
[----:B------:R-:W-:-:S04]  /*9430*/  LEA.HI R10, R4, 0x1, RZ, 0x16 ;  /* 0x00000001040a7811 */ /* 0x000fc800078fb0ff */
[----:B------:R-:W-:-:S13]  /*9440*/  LOP3.LUT P0, R10, R10, 0x3, RZ, 0xc0, !PT ;  /* 0x000000030a0a7812 */ /* 0x000fda000780c0ff */
[----:B------:R-:W-:Y:S05]  /*9450*/  @!P0 BRA `(.L_x_2792) ;  /* 0x0000000800c08947 */ /* 0x000fea0003800000 */
[----:B------:R-:W-:Y:S01]  /*9460*/  UIADD3 UR4, UR10, 0x2d90, URZ ;  /* 0x00002d900a047890 */ /* 0x000fe2000fffe03f */
[----:B------:R-:W0:Y:S03]  /*9470*/  LDC.64 R8, c[0x0][0x210] ;  /* 0x00008400ff087b82 */ /* 0x000e260000000a00 */
[----:B------:R-:W-:-:S06]  /*9480*/  ULEA UR4, UR7, UR4, 0x18 ;  /* 0x0000000407047291 */ /* 0x000fcc000f8ec03f */
[----:B------:R-:W-:-:S05]  /*9490*/  LEA R11, R2, UR4, 0x2 ;  /* 0x00000004020b7c11 */ /* 0x000fca000f8e10ff */
[----:B------:R-:W1:Y:S02]  /*94a0*/  LDS R13, [R11+0x10000] ;  /* 0x010000000b0d7984 */ /* 0x000e640000000800 */
[----:B-1----:R-:W-:-:S04]  /*94b0*/  IADD3 R6, P0, R0, R13, RZ ;  /* 0x0000000d00067210 */ /* 0x002fc80007f1e0ff */
[----:B------:R-:W-:Y:S02]  /*94c0*/  LEA.HI.X.SX32 R12, R13, RZ, 0x1, P0 ;  /* 0x000000ff0d0c7211 */ /* 0x000fe400000f0eff */
[----:B0-----:R-:W-:-:S04]  /*94d0*/  LEA R14, P0, R6, R8, 0x2 ;  /* 0x00000008060e7211 */ /* 0x001fc800078010ff */
        /* <DEDUP_REMOVED lines=16> */
[----:B------:R-:W-:Y:S01]  /*95e0*/  ULEA UR4, UR7, UR4, 0x18 ;  /* 0x0000000407047291 */ /* 0x000fe2000f8ec03f */
[----:B0-----:R-:W-:-:S03]  /*95f0*/  ISETP.EQ.U32.AND P0, PT, R12, R15, PT ;  /* 0x0000000f0c00720c */ /* 0x001fc60003f02070 */
[----:B------:R-:W-:Y:S01]  /*9600*/  IMAD R15, RZ, RZ, -UR6 ;  /* 0x80000006ff0f7e24 */ /* 0x000fe2000f8e02ff */
[----:B-1----:R-:W-:-:S04]  /*9610*/  LOP3.LUT R14, R14, UR5, RZ, 0xc0, !PT ;  /* 0x000000050e0e7c12 */ /* 0x002fc8000f8ec0ff */
        /* <DEDUP_REMOVED lines=13> */
.L_x_2794:
[----:B------:R-:W0:Y:S01]  /*96f0*/  S2R R15, SR_LANEID ;  /* 0x00000000000f7919 */ /* 0x000e220000000000 */
[----:B------:R-:W-:Y:S01]  /*9700*/  VOTEU.ANY UR5, UPT, PT ;  /* 0x0000000000057886 */ /* 0x000fe200038e0100 */
[----:B------:R-:W-:Y:S01]  /*9710*/  UIADD3 UR4, UR10, 0xc00, URZ ;  /* 0x00000c000a047890 */ /* 0x000fe2000fffe03f */
[----:B------:R-:W0:Y:S01]  /*9720*/  FLO.U32 R14, UR5 ;  /* 0x00000005000e7d00 */ /* 0x000e2200080e0000 */
[----:B------:R-:W1:Y:S02]  /*9730*/  S2R R16, SR_LTMASK ;  /* 0x0000000000107919 */ /* 0x000e640000003900 */
[----:B------:R-:W-:-:S05]  /*9740*/  ULEA UR4, UR7, UR4, 0x18 ;  /* 0x0000000407047291 */ /* 0x000fca000f8ec03f */
[----:B------:R-:W2:Y:S01]  /*9750*/  POPC R12, UR5 ;  /* 0x00000005000c7d09 */ /* 0x000ea20008000000 */
[----:B0-----:R-:W-:Y:S02]  /*9760*/  ISETP.EQ.U32.AND P0, PT, R14, R15, PT ;  /* 0x0000000f0e00720c */ /* 0x001fe40003f02070 */
[----:B-1----:R-:W-:-:S05]  /*9770*/  LOP3.LUT R16, R16, UR5, RZ, 0xc0, !PT ;  /* 0x0000000510107c12 */ /* 0x002fca000f8ec0ff */
[----:B------:R-:W0:Y:S06]  /*9780*/  POPC R17, R16 ;  /* 0x0000001000117309 */ /* 0x000e2c0000000000 */
[----:B--2---:R-:W1:Y:S01]  /*9790*/  @P0 ATOMS.ADD R15, [UR4], R12 ;  /* 0x0000000cff0f098c */ /* 0x004e620008000004 */
[----:B------:R-:W-:-:S04]  /*97a0*/  UIADD3 UR4, UR10, 0xd80, URZ ;  /* 0x00000d800a047890 */ /* 0x000fc8000fffe03f */
[----:B------:R-:W-:Y:S01]  /*97b0*/  ULEA UR4, UR7, UR4, 0x18 ;  /* 0x0000000407047291 */ /* 0x000fe2000f8ec03f */
[----:B-1----:R-:W0:Y:S02]  /*97c0*/  SHFL.IDX PT, R6, R15, R14, 0x1f ;  /* 0x00001f0e0f067589 */ /* 0x002e2400000e0000 */
[----:B0-----:R-:W-:-:S05]  /*97d0*/  IMAD.IADD R6, R6, 0x1, R17 ;  /* 0x0000000106067824 */ /* 0x001fca00078e0211 */
[----:B------:R-:W-:-:S05]  /*97e0*/  LEA R6, R6, UR4, 0x2 ;  /* 0x0000000406067c11 */ /* 0x000fca000f8e10ff */
[----:B------:R1:W-:Y:S02]  /*97f0*/  STS [R6], R13 ;  /* 0x0000000d06007388 */ /* 0x0003e40000000800 */
.L_x_2795:
[----:B------:R-:W-:Y:S05]  /*9800*/  BSYNC B2 ;  /* 0x0000000000027941 */ /* 0x000fea0003800000 */
.L_x_2793:
        /* <DEDUP_REMOVED lines=40> */
.L_x_2797:
        /* <DEDUP_REMOVED lines=17> */
.L_x_2798:
[----:B------:R-:W-:Y:S05]  /*9ba0*/  BSYNC B2 ;  /* 0x0000000000027941 */ /* 0x000fea0003800000 */
.L_x_2796:
        /* <DEDUP_REMOVED lines=40> */
.L_x_2800:
        /* <DEDUP_REMOVED lines=17> */
.L_x_2801:
[----:B------:R-:W-:Y:S05]  /*9f40*/  BSYNC B2 ;  /* 0x0000000000027941 */ /* 0x000fea0003800000 */
.L_x_2799:
[----:B01----:R-:W-:-:S07]  /*9f50*/  VIADD R6, R2, 0xc00 ;  /* 0x00000c0002067836 */ /* 0x003fce0000000000 */
.L_x_2792:
[----:B------:R-:W-:Y:S05]  /*9f60*/  BSYNC B0 ;  /* 0x0000000000007941 */ /* 0x000fea0003800000 */
.L_x_2791:
[----:B------:R-:W-:-:S13]  /*9f70*/  ISETP.GE.U32.AND P0, PT, R4, 0xc00, PT ;  /* 0x00000c000400780c */ /* 0x000fda0003f06070 */
[----:B------:R-:W-:Y:S05]  /*9f80*/  @!P0 BRA `(.L_x_2790) ;  /* 0x0000000c00c48947 */ /* 0x000fea0003800000 */
[----:B------:R-:W0:Y:S01]  /*9f90*/  LDC.64 R8, c[0x0][0x210] ;  /* 0x00008400ff087b82 */ /* 0x000e220000000a00 */
[----:B------:R-:W-:-:S04]  /*9fa0*/  UIADD3 UR4, UR10, 0x2d90, URZ ;  /* 0x00002d900a047890 */ /* 0x000fc8000fffe03f */
[----:B------:R-:W-:-:S06]  /*9fb0*/  ULEA UR4, UR7, UR4, 0x18 ;  /* 0x0000000407047291 */ /* 0x000fcc000f8ec03f */
[----:B------:R-:W-:-:S05]  /*9fc0*/  LEA R4, R6, UR4, 0x2 ;  /* 0x0000000406047c11 */ /* 0x000fca000f8e10ff */
[----:B------:R-:W-:-:S07]  /*9fd0*/  VIADD R4, R4, 0x10000 ;  /* 0x0001000004047836 */ /* 0x000fce0000000000 */
.L_x_2814:
        /* <DEDUP_REMOVED lines=40> */
.L_x_2803:
        /* <DEDUP_REMOVED lines=19> */
.L_x_2804:
[----:B------:R-:W-:Y:S05]  /*a390*/  BSYNC B0 ;  /* 0x0000000000007941 */ /* 0x000fea0003800000 */
.L_x_2802:
        /* <DEDUP_REMOVED lines=38> */
.L_x_2806:
        /* <DEDUP_REMOVED lines=19> */
.L_x_2807:
[----:B------:R-:W-:Y:S05]  /*a730*/  BSYNC B0 ;  /* 0x0000000000007941 */ /* 0x000fea0003800000 */
.L_x_2805:
        /* <DEDUP_REMOVED lines=38> */
.L_x_2809:
        /* <DEDUP_REMOVED lines=19> */
.L_x_2810:
[----:B------:R-:W-:Y:S05]  /*aad0*/  BSYNC B0 ;  /* 0x0000000000007941 */ /* 0x000fea0003800000 */
.L_x_2808:
        /* <DEDUP_REMOVED lines=38> */
.L_x_2812:
        /* <DEDUP_REMOVED lines=19> */
.L_x_2813:
[----:B------:R-:W-:Y:S05]  /*ae70*/  BSYNC B0 ;  /* 0x0000000000007941 */ /* 0x000fea0003800000 */
.L_x_2811:
[----:B------:R-:W-:Y:S01]  /*ae80*/  VIADD R4, R4, 0x4000 ;  /* 0x0000400004047836 */ /* 0x000fe20000000000 */
[----:B------:R-:W-:Y:S06]  /*ae90*/  @!P0 BRA `(.L_x_2814) ;  /* 0xfffffff000508947 */ /* 0x000fec000383ffff */
.L_x_2790:
[----:B------:R-:W-:Y:S05]  /*aea0*/  BSYNC B1 ;  /* 0x0000000000017941 */ /* 0x000fea0003800000 */
.L_x_2789:
[----:B------:R-:W-:Y:S06]  /*aeb0*/  BAR.SYNC.DEFER_BLOCKING 0x0 ;  /* 0x0000000000007b1d */ /* 0x000fec0000010000 */
[----:B------:R-:W-:Y:S05]  /*aec0*/  BRA `(.L_x_2815) ;  /* 0x0000001800447947 */ /* 0x000fea0003800000 */
.L_x_2656:
[----:B------:R-:W-:Y:S01]  /*aed0*/  ISETP.GE.AND P0, PT, R2, R7, PT ;  /* 0x000000070200720c */ /* 0x000fe20003f06270 */
[----:B------:R-:W-:Y:S01]  /*aee0*/  ULDC.64 UR14, c[0x0][0x210] ;  /* 0x00008400000e7ab9 */ /* 0x000fe20000000a00 */
[----:B------:R-:W-:Y:S11]  /*aef0*/  BSSY B0, `(.L_x_2816) ;  /* 0x00000cc000007945 */ /* 0x000ff60003800000 */
[----:B------:R-:W-:Y:S05]  /*af00*/  @P0 BRA `(.L_x_2817) ;  /* 0x0000000c00280947 */ /* 0x000fea0003800000 */
[----:B------:R-:W-:Y:S01]  /*af10*/  LOP3.LUT R6, RZ, R2, RZ, 0x33, !PT ;  /* 0x00000002ff067212 */ /* 0x000fe200078e33ff */
[----:B------:R-:W-:Y:S04]  /*af20*/  BSSY B1, `(.L_x_2818) ;  /* 0x0000033000017945 */ /* 0x000fe80003800000 */
[----:B------:R-:W-:-:S05]  /*af30*/  IMAD.IADD R6, R6, 0x1, R7 ;  /* 0x0000000106067824 */ /* 0x000fca00078e0207 */
[----:B0123--:R-:W-:-:S04]  /*af40*/  LEA.HI R4, R6, 0x1, RZ, 0x16 ;  /* 0x0000000106047811 */ /* 0x00ffc800078fb0ff */
        /* <DEDUP_REMOVED lines=9> */
.L_x_2822:
        /* <DEDUP_REMOVED lines=35> */
.L_x_2821:
[----:B------:R-:W-:Y:S05]  /*b210*/  BSYNC B2 ;  /* 0x0000000000027941 */ /* 0x000fea0003800000 */
.L_x_2820:
[----:B------:R-:W-:Y:S02]  /*b220*/  VIADD R4, R4, 0x400 ;  /* 0x0000040004047836 */ /* 0x000fe40000000000 */
[----:B------:R-:W-:Y:S01]  /*b230*/  VIADD R11, R11, 0x1000 ;  /* 0x000010000b0b7836 */ /* 0x000fe20000000000 */
[----:B------:R-:W-:Y:S06]  /*b240*/  @P1 BRA `(.L_x_2822) ;  /* 0xfffffffc00641947 */ /* 0x000fec000383ffff */
.L_x_2819:
[----:B------:R-:W-:Y:S05]  /*b250*/  BSYNC B1 ;  /* 0x0000000000017941 */ /* 0x000fea0003800000 */
.L_x_2818:
        /* <DEDUP_REMOVED lines=9> */
.L_x_2831:
        /* <DEDUP_REMOVED lines=33> */
.L_x_2824:
[----:B------:R-:W-:Y:S05]  /*b500*/  BSYNC B1 ;  /* 0x0000000000017941 */ /* 0x000fea0003800000 */
.L_x_2823:
        /* <DEDUP_REMOVED lines=33> */
.L_x_2826:
[----:B------:R-:W-:Y:S05]  /*b720*/  BSYNC B1 ;  /* 0x0000000000017941 */ /* 0x000fea0003800000 */
.L_x_2825:
        /* <DEDUP_REMOVED lines=33> */
.L_x_2828:
[----:B------:R-:W-:Y:S05]  /*b940*/  BSYNC B1 ;  /* 0x0000000000017941 */ /* 0x000fea0003800000 */
.L_x_2827:
        /* <DEDUP_REMOVED lines=33> */
.L_x_2830:
[----:B------:R-:W-:Y:S05]  /*bb60*/  BSYNC B1 ;  /* 0x0000000000017941 */ /* 0x000fea0003800000 */
.L_x_2829:
[----:B------:R-:W-:Y:S02]  /*bb70*/  VIADD R4, R4, 0x1000 ;  /* 0x0000100004047836 */ /* 0x000fe40000000000 */
[----:B------:R-:W-:-:S03]  /*bb80*/  VIADD R6, R6, 0x4000 ;  /* 0x0000400006067836 */ /* 0x000fc60000000000 */
[----:B------:R-:W-:-:S13]  /*bb90*/  ISETP.GE.AND P0, PT, R4, R7, PT ;  /* 0x000000070400720c */ /* 0x000fda0003f06270 */
[----:B------:R-:W-:Y:S05]  /*bba0*/  @!P0 BRA `(.L_x_2831) ;  /* 0xfffffff400d08947 */ /* 0x000fea000383ffff */
.L_x_2817:
[----:B------:R-:W-:Y:S05]  /*bbb0*/  BSYNC B0 ;  /* 0x0000000000007941 */ /* 0x000fea0003800000 */
.L_x_2816:
[----:B------:R-:W-:Y:S06]  /*bbc0*/  BAR.SYNC.DEFER_BLOCKING 0x0 ;  /* 0x0000000000007b1d */ /* 0x000fec0000010000 */
[----:B------:R-:W-:Y:S05]  /*bbd0*/  BRA `(.L_x_2815) ;  /* 0x0000000c00007947 */ /* 0x000fea0003800000 */
.L_x_2616:
[----:B------:R-:W-:Y:S01]  /*bbe0*/  ULDC.64 UR10, c[0x0][0x210] ;  /* 0x00008400000a7ab9 */ /* 0x000fe20000000a00 */
[----:B------:R-:W-:Y:S04]  /*bbf0*/  BSSY B0, `(.L_x_2832) ;  /* 0x0000090000007945 */ /* 0x000fe80003800000 */
[----:B------:R-:W-:Y:S05]  /*bc00*/  @P2 BRA `(.L_x_2833) ;  /* 0x0000000800382947 */ /* 0x000fea0003800000 */
[----:B------:R-:W-:-:S07]  /*bc10*/  VIADD R10, R10, 0x1 ;  /* 0x000000010a0a7836 */ /* 0x000fce0000000000 */
.L_x_2842:
[----:B------:R-:W-:-:S05]  /*bc20*/  VIADD R13, R10, 0xffffffff ;  /* 0xffffffff0a0d7836 */ /* 0x000fca0000000000 */
[----:B0---4-:R-:W-:-:S04]  /*bc30*/  IADD3 R4, P0, R0, R13, RZ ;  /* 0x0000000d00047210 */ /* 0x011fc80007f1e0ff */
[----:B------:R-:W-:Y:S02]  /*bc40*/  LEA.HI.X.SX32 R7, R13, RZ, 0x1, P0 ;  /* 0x000000ff0d077211 */ /* 0x000fe400000f0eff */
[----:B------:R-:W-:-:S04]  /*bc50*/  LEA R6, P0, R4, UR10, 0x2 ;  /* 0x0000000a04067c11 */ /* 0x000fc8000f8010ff */
[----:B------:R-:W-:-:S05]  /*bc60*/  LEA.HI.X R7, R4, UR11, R7, 0x2, P0 ;  /* 0x0000000b04077c11 */ /* 0x000fca00080f1407 */
[----:B------:R-:W2:Y:S04]  /*bc70*/  LDG.E.CONSTANT R4, desc[UR8][R6.64] ;  /* 0x0000000806047981 */ /* 0x000ea8000c1e9900 */
[----:B------:R-:W3:Y:S01]  /*bc80*/  LDG.E.CONSTANT R14, desc[UR8][R6.64+0x4] ;  /* 0x00000408060e7981 */ /* 0x000ee2000c1e9900 */
[----:B------:R-:W-:Y:S01]  /*bc90*/  BSSY B1, `(.L_x_2834) ;  /* 0x0000029000017945 */ /* 0x000fe20003800000 */
[----:B--2---:R-:W0:Y:S08]  /*bca0*/  F2F.F16.F32 R4, R4 ;  /* 0x0000000400047304 */ /* 0x004e300000200800 */
[----:B---3--:R-:W1:Y:S01]  /*bcb0*/  F2F.F16.F32 R14, R14 ;  /* 0x0000000e000e7304 */ /* 0x008e620000200800 */
[----:B0-----:R-:W-:-:S04]  /*bcc0*/  PRMT R12, R4, 0x9910, RZ ;  /* 0x00009910040c7816 */ /* 0x001fc800000000ff */
[----:B------:R-:W-:Y:S02]  /*bcd0*/  ISETP.GE.AND P0, PT, R12, RZ, PT ;  /* 0x000000ff0c00720c */ /* 0x000fe40003f06270 */
[----:B------:R-:W-:Y:S02]  /*bce0*/  LOP3.LUT R12, RZ, R4, RZ, 0x33, !PT ;  /* 0x00000004ff0c7212 */ /* 0x000fe400078e33ff */
[----:B-1----:R-:W-:-:S04]  /*bcf0*/  PRMT R15, R14, 0x9910, RZ ;  /* 0x000099100e0f7816 */ /* 0x002fc800000000ff */
[----:B------:R-:W-:Y:S02]  /*bd00*/  ISETP.GE.AND P1, PT, R15, RZ, PT ;  /* 0x000000ff0f00720c */ /* 0x000fe40003f26270 */
[----:B------:R-:W-:-:S03]  /*bd10*/  LOP3.LUT R15, RZ, R14, RZ, 0x33, !PT ;  /* 0x0000000eff0f7212 */ /* 0x000fc600078e33ff */
[----:B------:R-:W-:Y:S01]  /*bd20*/  @P0 LOP3.LUT R12, R4, 0x8000, RZ, 0xfc, !PT ;  /* 0x00008000040c0812 */ /* 0x000fe200078efcff */
[----:B------:R-:W-:-:S03]  /*bd30*/  VIADD R4, R10, 0x7ff ;  /* 0x000007ff0a047836 */ /* 0x000fc60000000000 */
[----:B------:R-:W-:Y:S02]  /*bd40*/  LOP3.LUT R12, R12, 0xffff, RZ, 0xc0, !PT ;  /* 0x0000ffff0c0c7812 */ /* 0x000fe400078ec0ff */
[----:B------:R-:W-:Y:S02]  /*bd50*/  ISETP.GE.AND P0, PT, R4, R9, PT ;  /* 0x000000090400720c */ /* 0x000fe40003f06270 */
[----:B------:R-:W-:Y:S02]  /*bd60*/  SHF.R.U32.HI R12, RZ, 0x8, R12 ;  /* 0x00000008ff0c7819 */ /* 0x000fe4000001160c */
[----:B------:R-:W-:Y:S02]  /*bd70*/  @P1 LOP3.LUT R15, R14, 0x8000, RZ, 0xfc, !PT ;  /* 0x000080000e0f1812 */ /* 0x000fe400078efcff */
[----:B------:R-:W-:Y:S02]  /*bd80*/  LOP3.LUT R12, R12, 0xffff, RZ, 0xc0, !PT ;  /* 0x0000ffff0c0c7812 */ /* 0x000fe400078ec0ff */
[----:B------:R-:W-:-:S02]  /*bd90*/  LOP3.LUT R14, R15, 0xffff, RZ, 0xc0, !PT ;  /* 0x0000ffff0f0e7812 */ /* 0x000fc400078ec0ff */
[----:B------:R-:W-:Y:S02]  /*bda0*/  ISETP.GE.AND P1, PT, R11, R12, PT ;  /* 0x0000000c0b00720c */ /* 0x000fe40003f26270 */
[----:B------:R-:W-:-:S04]  /*bdb0*/  SHF.R.U32.HI R14, RZ, 0x8, R14 ;  /* 0x00000008ff0e7819 */ /* 0x000fc8000001160e */
[----:B------:R-:W-:-:S04]  /*bdc0*/  LOP3.LUT R14, R14, 0xffff, RZ, 0xc0, !PT ;  /* 0x0000ffff0e0e7812 */ /* 0x000fc800078ec0ff */
[----:B------:R-:W-:-:S03]  /*bdd0*/  ISETP.GE.AND P2, PT, R11, R14, PT ;  /* 0x0000000e0b00720c */ /* 0x000fc60003f46270 */
[----:B------:R-:W-:Y:S10]  /*bde0*/  @P1 BRA `(.L_x_2835) ;  /* 0x00000000004c1947 */ /* 0x000ff40003800000 */
        /* <DEDUP_REMOVED lines=19> */
.L_x_2835:
[----:B------:R-:W-:Y:S05]  /*bf20*/  BSYNC B1 ;  /* 0x0000000000017941 */ /* 0x000fea0003800000 */
.L_x_2834:
        /* <DEDUP_REMOVED lines=21> */
.L_x_2837:
[----:B------:R-:W-:Y:S05]  /*c080*/  BSYNC B1 ;  /* 0x0000000000017941 */ /* 0x000fea0003800000 */
.L_x_2836:
[----:B------:R-:W-:Y:S05]  /*c090*/  @P0 BRA `(.L_x_2833) ;  /* 0x0000000400140947 */ /* 0x000fea0003800000 */
[----:B0-----:R-:W2:Y:S04]  /*c0a0*/  LDG.E.CONSTANT R12, desc[UR8][R6.64+0x2000] ;  /* 0x00200008060c7981 */ /* 0x001ea8000c1e9900 */
[----:B------:R-:W3:Y:S01]  /*c0b0*/  LDG.E.CONSTANT R14, desc[UR8][R6.64+0x2004] ;  /* 0x00200408060e7981 */ /* 0x000ee2000c1e9900 */
[----:B------:R-:W-:Y:S01]  /*c0c0*/  BSSY B1, `(.L_x_2838) ;  /* 0x0000027000017945 */ /* 0x000fe20003800000 */
[----:B--2---:R-:W1:Y:S08]  /*c0d0*/  F2F.F16.F32 R12, R12 ;  /* 0x0000000c000c7304 */ /* 0x004e700000200800 */
[----:B---3--:R-:W0:Y:S01]  /*c0e0*/  F2F.F16.F32 R14, R14 ;  /* 0x0000000e000e7304 */ /* 0x008e220000200800 */
[----:B-1----:R-:W-:-:S04]  /*c0f0*/  PRMT R13, R12, 0x9910, RZ ;  /* 0x000099100c0d7816 */ /* 0x002fc800000000ff */
[----:B------:R-:W-:Y:S02]  /*c100*/  ISETP.GE.AND P0, PT, R13, RZ, PT ;  /* 0x000000ff0d00720c */ /* 0x000fe40003f06270 */
[----:B------:R-:W-:Y:S02]  /*c110*/  LOP3.LUT R13, RZ, R12, RZ, 0x33, !PT ;  /* 0x0000000cff0d7212 */ /* 0x000fe400078e33ff */
[----:B0-----:R-:W-:-:S04]  /*c120*/  PRMT R15, R14, 0x9910, RZ ;  /* 0x000099100e0f7816 */ /* 0x001fc800000000ff */
[----:B------:R-:W-:Y:S02]  /*c130*/  ISETP.GE.AND P1, PT, R15, RZ, PT ;  /* 0x000000ff0f00720c */ /* 0x000fe40003f26270 */
[----:B------:R-:W-:-:S03]  /*c140*/  LOP3.LUT R15, RZ, R14, RZ, 0x33, !PT ;  /* 0x0000000eff0f7212 */ /* 0x000fc600078e33ff */
[----:B------:R-:W-:-:S04]  /*c150*/  @P0 LOP3.LUT R13, R12, 0x8000, RZ, 0xfc, !PT ;  /* 0x000080000c0d0812 */ /* 0x000fc800078efcff */
[----:B------:R-:W-:-:S04]  /*c160*/  LOP3.LUT R6, R13, 0xffff, RZ, 0xc0, !PT ;  /* 0x0000ffff0d067812 */ /* 0x000fc800078ec0ff */
[----:B------:R-:W-:Y:S02]  /*c170*/  SHF.R.U32.HI R6, RZ, 0x8, R6 ;  /* 0x00000008ff067819 */ /* 0x000fe40000011606 */
[----:B------:R-:W-:Y:S02]  /*c180*/  @P1 LOP3.LUT R15, R14, 0x8000, RZ, 0xfc, !PT ;  /* 0x000080000e0f1812 */ /* 0x000fe400078efcff */
[----:B------:R-:W-:Y:S02]  /*c190*/  LOP3.LUT R6, R6, 0xffff, RZ, 0xc0, !PT ;  /* 0x0000ffff06067812 */ /* 0x000fe400078ec0ff */
[----:B------:R-:W-:Y:S02]  /*c1a0*/  LOP3.LUT R7, R15, 0xffff, RZ, 0xc0, !PT ;  /* 0x0000ffff0f077812 */ /* 0x000fe400078ec0ff */
        /* <DEDUP_REMOVED lines=24> */
.L_x_2839:
[----:B------:R-:W-:Y:S05]  /*c330*/  BSYNC B1 ;  /* 0x0000000000017941 */ /* 0x000fea0003800000 */
.L_x_2838:
        /* <DEDUP_REMOVED lines=22> */
.L_x_2841:
[----:B------:R-:W-:Y:S05]  /*c4a0*/  BSYNC B1 ;  /* 0x0000000000017941 */ /* 0x000fea0003800000 */
.L_x_2840:
[C---:B01----:R-:W-:Y:S02]  /*c4b0*/  VIADD R4, R10.reuse, 0xfff ;  /* 0x00000fff0a047836 */ /* 0x043fe40000000000 */
[----:B------:R-:W-:-:S03]  /*c4c0*/  VIADD R10, R10, 0x1000 ;  /* 0x000010000a0a7836 */ /* 0x000fc60000000000 */
[----:B------:R-:W-:-:S13]  /*c4d0*/  ISETP.GE.AND P0, PT, R4, R9, PT ;  /* 0x000000090400720c */ /* 0x000fda0003f06270 */
[----:B------:R-:W-:Y:S05]  /*c4e0*/  @!P0 BRA `(.L_x_2842) ;  /* 0xfffffff400cc8947 */ /* 0x000fea000383ffff */
.L_x_2833:
[----:B------:R-:W-:Y:S05]  /*c4f0*/  BSYNC B0 ;  /* 0x0000000000007941 */ /* 0x000fea0003800000 */
.L_x_2832:
[----:B------:R-:W-:Y:S01]  /*c500*/  ULDC.64 UR6, c[0x0][0x210] ;  /* 0x0000840000067ab9 */ /* 0x000fe20000000a00 */
[----:B------:R-:W-:Y:S04]  /*c510*/  BSSY B0, `(.L_x_2843) ;  /* 0x000002b000007945 */ /* 0x000fe80003800000 */
[----:B------:R-:W-:Y:S05]  /*c520*/  @P3 BRA `(.L_x_2844) ;  /* 0x0000000000a43947 */ /* 0x000fea0003800000 */
[----:B----4-:R-:W1:Y:S01]  /*c530*/  S2R R7, SR_CgaCtaId ;  /* 0x0000000000077919 */ /* 0x010e620000008800 */
[----:B0-----:R-:W-:-:S05]  /*c540*/  MOV R4, 0x400 ;  /* 0x0000040000047802 */ /* 0x001fca0000000f00 */
[----:B------:R-:W-:-:S05]  /*c550*/  VIADD R4, R4, 0xc00 ;  /* 0x00000c0004047836 */ /* 0x000fca0000000000 */
[----:B-1----:R-:W-:-:S07]  /*c560*/  LEA R13, R7, R4, 0x18 ;  /* 0x00000004070d7211 */ /* 0x002fce00078ec0ff */
.L_x_2847:
[----:B------:R-:W-:-:S04]  /*c570*/  IADD3 R4, P0, R0, R8, RZ ;  /* 0x0000000800047210 */ /* 0x000fc80007f1e0ff */
[----:B------:R-:W-:Y:S02]  /*c580*/  LEA.HI.X.SX32 R7, R8, RZ, 0x1, P0 ;  /* 0x000000ff08077211 */ /* 0x000fe400000f0eff */
        /* <DEDUP_REMOVED lines=17> */
[----:B------:R-:W0:Y:S01]  /*c6a0*/  FLO.U32 R9, UR4 ;  /* 0x0000000400097d00 */ /* 0x000e2200080e0000 */
[----:B------:R-:W2:Y:S07]  /*c6b0*/  S2R R10, SR_LTMASK ;  /* 0x00000000000a7919 */ /* 0x000eae0000003900 */
[----:B------:R-:W3:Y:S01]  /*c6c0*/  POPC R6, UR4 ;  /* 0x0000000400067d09 */ /* 0x000ee20008000000 */
[----:B0-----:R-:W-:-:S02]  /*c6d0*/  ISETP.EQ.U32.AND P0, PT, R9, R4, PT ;  /* 0x000000040900720c */ /* 0x001fc40003f02070 */
[----:B--2---:R-:W-:Y:S01]  /*c6e0*/  LOP3.LUT R10, R10, UR4, RZ, 0xc0, !PT ;  /* 0x000000040a0a7c12 */ /* 0x004fe2000f8ec0ff */
[----:B------:R-:W-:Y:S02]  /*c6f0*/  UMOV UR4, 0x400 ;  /* 0x0000040000047882 */ /* 0x000fe40000000000 */
[----:B------:R-:W-:Y:S02]  /*c700*/  UIADD3 UR4, UR4, 0xd80, URZ ;  /* 0x00000d8004047890 */ /* 0x000fe4000fffe03f */
[----:B------:R-:W0:Y:S02]  /*c710*/  POPC R7, R10 ;  /* 0x0000000a00077309 */ /* 0x000e240000000000 */
[----:B-1----:R-:W-:-:S04]  /*c720*/  ULEA UR4, UR5, UR4, 0x18 ;  /* 0x0000000405047291 */ /* 0x002fc8000f8ec03f */
[----:B---3--:R-:W1:Y:S04]  /*c730*/  @P0 ATOMS.ADD R6, [R13], R6 ;  /* 0x000000060d06038c */ /* 0x008e680000000000 */
[----:B-1----:R-:W0:Y:S02]  /*c740*/  SHFL.IDX PT, R4, R6, R9, 0x1f ;  /* 0x00001f0906047589 */ /* 0x002e2400000e0000 */
[----:B0-----:R-:W-:-:S05]  /*c750*/  IMAD.IADD R4, R4, 0x1, R7 ;  /* 0x0000000104047824 */ /* 0x001fca00078e0207 */
[----:B------:R-:W-:-:S05]  /*c760*/  LEA R7, R4, UR4, 0x2 ;  /* 0x0000000404077c11 */ /* 0x000fca000f8e10ff */
[----:B------:R0:W-:Y:S02]  /*c770*/  STS [R7], R8 ;  /* 0x0000000807007388 */ /* 0x0001e40000000800 */
.L_x_2846:
[----:B------:R-:W-:Y:S05]  /*c780*/  BSYNC B1 ;  /* 0x0000000000017941 */ /* 0x000fea0003800000 */
.L_x_2845:
[----:B0-----:R-:W-:-:S05]  /*c790*/  VIADD R8, R8, 0x400 ;  /* 0x0000040008087836 */ /* 0x001fca0000000000 */
[----:B------:R-:W-:-:S13]  /*c7a0*/  ISETP.GE.AND P0, PT, R8, R5, PT ;  /* 0x000000050800720c */ /* 0x000fda0003f06270 */
[----:B------:R-:W-:Y:S05]  /*c7b0*/  @!P0 BRA `(.L_x_2847) ;  /* 0xfffffffc006c8947 */ /* 0x000fea000383ffff */
.L_x_2844:
[----:B------:R-:W-:Y:S05]  /*c7c0*/  BSYNC B0 ;  /* 0x0000000000007941 */ /* 0x000fea0003800000 */
.L_x_2843:
[----:B------:R-:W-:Y:S06]  /*c7d0*/  BAR.SYNC.DEFER_BLOCKING 0x0 ;  /* 0x0000000000007b1d */ /* 0x000fec0000010000 */
.L_x_2815:
[----:B------:R-:W-:Y:S02]  /*c7e0*/  ULDC UR6, c[0x0][0x22c] ;  /* 0x00008b0000067ab9 */ /* 0x000fe40000000800 */
[----:B------:R-:W-:-:S13]  /*c7f0*/  ISETP.GE.AND P0, PT, R2, UR6, PT ;  /* 0x0000000602007c0c */ /* 0x000fda000bf06270 */
[----:B------:R-:W-:Y:S05]  /*c800*/  @P0 EXIT ;  /* 0x000000000000094d */ /* 0x000fea0003800000 */
[----:B------:R-:W5:Y:S01]  /*c810*/  S2UR UR5, SR_CgaCtaId ;  /* 0x00000000000579c3 */ /* 0x000f620000008800 */
[----:B------:R-:W-:Y:S01]  /*c820*/  UMOV UR4, 0x400 ;  /* 0x0000040000047882 */ /* 0x000fe20000000000 */
[----:B01----:R-:W-:Y:S01]  /*c830*/  IMAD R11, R3, UR6, RZ ;  /* 0x00000006030b7c24 */ /* 0x003fe2000f8e02ff */
[----:B------:R-:W-:Y:S01]  /*c840*/  UIADD3 UR4, UR4, 0xd80, URZ ;  /* 0x00000d8004047890 */ /* 0x000fe2000fffe03f */
[----:B------:R-:W-:-:S04]  /*c850*/  IMAD.MOV.U32 R0, RZ, RZ, RZ ;  /* 0x000000ffff007224 */ /* 0x000fc800078e00ff */
[----:B------:R-:W0:Y:S01]  /*c860*/  LDC R13, c[0x0][0x22c] ;  /* 0x00008b00ff0d7b82 */ /* 0x000e220000000800 */
[----:B-----5:R-:W-:-:S06]  /*c870*/  ULEA UR4, UR5, UR4, 0x18 ;  /* 0x0000000405047291 */ /* 0x020fcc000f8ec03f */
[----:B----4-:R-:W-:Y:S01]  /*c880*/  LEA R7, R2, UR4, 0x2 ;  /* 0x0000000402077c11 */ /* 0x010fe2000f8e10ff */
[----:B------:R-:W-:-:S06]  /*c890*/  ULDC.64 UR4, c[0x0][0x218] ;  /* 0x0000860000047ab9 */ /* 0x000fcc0000000a00 */
.L_x_2848:
[----:B------:R-:W-:Y:S01]  /*c8a0*/  IMAD.IADD R9, R7, 0x1, R0 ;  /* 0x0000000107097824 */ /* 0x000fe200078e0200 */
[----:B-1----:R-:W-:Y:S01]  /*c8b0*/  IADD3 R5, P0, R11, R2, RZ ;  /* 0x000000020b057210 */ /* 0x002fe20007f1e0ff */
[----:B------:R-:W-:-:S03]  /*c8c0*/  VIADD R6, R2, 0x400 ;  /* 0x0000040002067836 */ /* 0x000fc60000000000 */
[----:B------:R-:W1:Y:S01]  /*c8d0*/  LDS R3, [R9] ;  /* 0x0000000009037984 */ /* 0x000e620000000800 */
[----:B------:R-:W-:Y:S02]  /*c8e0*/  LEA.HI.X.SX32 R8, R2, RZ, 0x1, P0 ;  /* 0x000000ff02087211 */ /* 0x000fe400000f0eff */
[----:B--23--:R-:W-:-:S04]  /*c8f0*/  LEA R4, P0, R5, UR4, 0x2 ;  /* 0x0000000405047c11 */ /* 0x00cfc8000f8010ff */
        /* <DEDUP_REMOVED lines=11> */
.L_x_2849:
        /* <DEDUP_REMOVED lines=13> */
.L_x_3116:


//--------------------- .text._ZN4vllm25FilteredTopKUnifiedKernelIfiLi1EEEvPKT_PT0_PKS4_jjj --------------------------
	.section	.text._ZN4vllm25FilteredTopKUnifiedKernelIfiLi1EEEvPKT_PT0_PKS4_jjj,"ax",@progbits
	.align	128
        .global         _ZN4vllm25FilteredTopKUnifiedKernelIfiLi1EEEvPKT_PT0_PKS4_jjj
        .type           _ZN4vllm25FilteredTopKUnifiedKernelIfiLi1EEEvPKT_PT0_PKS4_jjj,@function
        .size           _ZN4vllm25FilteredTopKUnifiedKernelIfiLi1EEEvPKT_PT0_PKS4_jjj,(.L_x_3117 - _ZN4vllm25FilteredTopKUnifiedKernelIfiLi1EEEvPKT_PT0_PKS4_jjj)
        .other          _ZN4vllm25FilteredTopKUnifiedKernelIfiLi1EEEvPKT_PT0_PKS4_jjj,@"STO_CUDA_ENTRY STV_DEFAULT"
_ZN4vllm25FilteredTopKUnifiedKernelIfiLi1EEEvPKT_PT0_PKS4_jjj:
.text._ZN4vllm25FilteredTopKUnifiedKernelIfiLi1EEEvPKT_PT0_PKS4_jjj:
        /* <DEDUP_REMOVED lines=17> */
.L_x_2850:
        /* <DEDUP_REMOVED lines=15> */
.L_x_2854:
        /* <DEDUP_REMOVED lines=34> */
.L_x_2853:
[----:B------:R-:W-:Y:S05]  /*0420*/  BSYNC B0 ;  /* 0x0000000000007941 */ /* 0x000fea0003800000 */
.L_x_2852:
        /* <DEDUP_REMOVED lines=22> */
.L_x_2856:
[----:B------:R-:W-:Y:S05]  /*0590*/  BSYNC B0 ;  /* 0x0000000000007941 */ /* 0x000fea0003800000 */
.L_x_2855:
        /* <DEDUP_REMOVED lines=11> */
.L_x_2851:
[----:B------:R-:W1:Y:S01]  /*0650*/  S2UR UR5, SR_CgaCtaId ;  /* 0x00000000000579c3 */ /* 0x000e620000008800 */
[C---:B0-----:R-:W-:Y:S01]  /*0660*/  ISETP.GT.AND P1, PT, R2.reuse, 0x100, PT ;  /* 0x000001000200780c */ /* 0x041fe20003f24270 */
[----:B------:R-:W-:Y:S01]  /*0670*/  UMOV UR4, 0x400 ;  /* 0x0000040000047882 */ /* 0x000fe20000000000 */
[----:B------:R-:W-:Y:S01]  /*0680*/  ISETP.GE.AND P2, PT, R2, R5, PT ;  /* 0x000000050200720c */ /* 0x000fe20003f46270 */
[----:B------:R-:W-:Y:S01]  /*0690*/  ULDC.64 UR6, c[0x0][0x210] ;  /* 0x0000840000067ab9 */ /* 0x000fe20000000a00 */
[----:B------:R-:W-:Y:S01]  /*06a0*/  BSSY B0, `(.L_x_2857) ;  /* 0x0000027000007945 */ /* 0x000fe20003800000 */
[----:B-1----:R-:W-:-:S06]  /*06b0*/  ULEA UR4, UR5, UR4, 0x18 ;  /* 0x0000000405047291 */ /* 0x002fcc000f8ec03f */
[----:B--2---:R-:W-:-:S05]  /*06c0*/  LEA R4, R2, UR4, 0x2 ;  /* 0x0000000402047c11 */ /* 0x004fca000f8e10ff */
[----:B------:R0:W-:Y:S01]  /*06d0*/  @!P1 STS [R4], RZ ;  /* 0x000000ff04009388 */ /* 0x0001e20000000800 */
[----:B------:R-:W-:Y:S06]  /*06e0*/  BAR.SYNC.DEFER_BLOCKING 0x0 ;  /* 0x0000000000007b1d */ /* 0x000fec0000010000 */
[----:B------:R-:W-:Y:S05]  /*06f0*/  @P2 BRA `(.L_x_2858) ;  /* 0x0000000000842947 */ /* 0x000fea0003800000 */
[----:B------:R-:W-:-:S07]  /*0700*/  IMAD.MOV.U32 R8, RZ, RZ, R2 ;  /* 0x000000ffff087224 */ /* 0x000fce00078e0002 */
.L_x_2859:
[----:B------:R-:W-:-:S04]  /*0710*/  IADD3 R7, P0, R0, R8, RZ ;  /* 0x0000000800077210 */ /* 0x000fc80007f1e0ff */
[----:B------:R-:W-:Y:S02]  /*0720*/  LEA.HI.X.SX32 R10, R8, RZ, 0x1, P0 ;  /* 0x000000ff080a7211 */ /* 0x000fe400000f0eff */
[----:B------:R-:W-:-:S04]  /*0730*/  LEA R6, P0, R7, UR6, 0x2 ;  /* 0x0000000607067c11 */ /* 0x000fc8000f8010ff */
[----:B------:R-:W-:-:S05]  /*0740*/  LEA.HI.X R7, R7, UR7, R10, 0x2, P0 ;  /* 0x0000000707077c11 */ /* 0x000fca00080f140a */
[----:B--2---:R-:W2:Y:S01]  /*0750*/  LDG.E.CONSTANT R9, desc[UR8][R6.64] ;  /* 0x0000000806097981 */ /* 0x004ea2000c1e9900 */
        /* <DEDUP_REMOVED lines=12> */
[----:B------:R-:W-:Y:S05]  /*0820*/  @P0 BRA `(.L_x_2858) ;  /* 0x0000000000380947 */ /* 0x000fea0003800000 */
        /* <DEDUP_REMOVED lines=14> */
.L_x_2858:
[----:B------:R-:W-:Y:S05]  /*0910*/  BSYNC B0 ;  /* 0x0000000000007941 */ /* 0x000fea0003800000 */
.L_x_2857:
[----:B------:R-:W3:Y:S01]  /*0920*/  S2UR UR5, SR_CgaCtaId ;  /* 0x00000000000579c3 */ /* 0x000ee20000008800 */
[C---:B------:R-:W-:Y:S01]  /*0930*/  ISETP.GT.AND P3, PT, R2.reuse, -0x1, PT ;  /* 0xffffffff0200780c */ /* 0x040fe20003f64270 */
[----:B------:R-:W-:Y:S01]  /*0940*/  UMOV UR10, 0x400 ;  /* 0x00000400000a7882 */ /* 0x000fe20000000000 */
[----:B------:R-:W-:Y:S01]  /*0950*/  ULDC.64 UR6, c[0x0][0x210] ;  /* 0x0000840000067ab9 */ /* 0x000fe20000000a00 */
[----:B------:R-:W-:Y:S01]  /*0960*/  BSSY B0, `(.L_x_2860) ;  /* 0x0000018000007945 */ /* 0x000fe20003800000 */
[C---:B------:R-:W-:Y:S01]  /*0970*/  ISETP.GT.AND P0, PT, R2.reuse, 0xff, PT ;  /* 0x000000ff0200780c */ /* 0x040fe20003f04270 */
[----:B------:R-:W-:Y:S01]  /*0980*/  IMAD.IADD R6, R2, 0x1, R5 ;  /* 0x0000000102067824 */ /* 0x000fe200078e0205 */
[----:B---3--:R-:W-:-:S07]  /*0990*/  ULEA UR5, UR5, UR10, 0x18 ;  /* 0x0000000a05057291 */ /* 0x008fce000f8ec03f */
[----:B------:R-:W-:Y:S05]  /*09a0*/  @P3 BRA `(.L_x_2861) ;  /* 0x00000000004c3947 */ /* 0x000fea0003800000 */
[----:B------:R-:W-:-:S07]  /*09b0*/  IMAD.MOV.U32 R7, RZ, RZ, R6 ;  /* 0x000000ffff077224 */ /* 0x000fce00078e0006 */
.L_x_2862:
[----:B--2---:R-:W-:-:S04]  /*09c0*/  IADD3 R9, P4, R0, R7, RZ ;  /* 0x0000000700097210 */ /* 0x004fc80007f9e0ff */
[----:B-1-3--:R-:W-:Y:S02]  /*09d0*/  LEA.HI.X.SX32 R10, R7, RZ, 0x1, P4 ;  /* 0x000000ff070a7211 */ /* 0x00afe400020f0eff */
        /* <DEDUP_REMOVED lines=16> */
.L_x_2861:
[----:B------:R-:W-:Y:S05]  /*0ae0*/  BSYNC B0 ;  /* 0x0000000000007941 */ /* 0x000fea0003800000 */
.L_x_2860:
[----:B------:R-:W-:Y:S06]  /*0af0*/  BAR.SYNC.DEFER_BLOCKING 0x0 ;  /* 0x0000000000007b1d */ /* 0x000fec0000010000 */
[----:B------:R-:W-:Y:S04]  /*0b00*/  BSSY B0, `(.L_x_2863) ;  /* 0x0000007000007945 */ /* 0x000fe80003800000 */
[----:B------:R-:W-:Y:S05]  /*0b10*/  @P0 BRA `(.L_x_2864) ;  /* 0x0000000000140947 */ /* 0x000fea0003800000 */
[----:B------:R-:W-:Y:S01]  /*0b20*/  ISETP.NE.AND P4, PT, R2, 0xff, PT ;  /* 0x000000ff0200780c */ /* 0x000fe20003f85270 */
[----:B------:R-:W-:-:S12]  /*0b30*/  LDS R7, [R4] ;  /* 0x0000000004077984 */ /* 0x000fd80000000800 */
[----:B------:R-:W4:Y:S02]  /*0b40*/  @P4 LDS R8, [R4+0x4] ;  /* 0x0000040004084984 */ /* 0x000f240000000800 */
[----:B----4-:R-:W-:-:S05]  /*0b50*/  @P4 IMAD.IADD R7, R7, 0x1, R8 ;  /* 0x0000000107074824 */ /* 0x010fca00078e0208 */
[----:B------:R4:W-:Y:S02]  /*0b60*/  STS [R4+0x600], R7 ;  /* 0x0006000704007388 */ /* 0x0009e40000000800 */
.L_x_2864:
[----:B------:R-:W-:Y:S05]  /*0b70*/  BSYNC B0 ;  /* 0x0000000000007941 */ /* 0x000fea0003800000 */
.L_x_2863:
        /* <DEDUP_REMOVED lines=8> */
.L_x_2866:
[----:B------:R-:W-:Y:S05]  /*0c00*/  BSYNC B0 ;  /* 0x0000000000007941 */ /* 0x000fea0003800000 */
.L_x_2865:
        /* <DEDUP_REMOVED lines=8> */
.L_x_2868:
[----:B------:R-:W-:Y:S05]  /*0c90*/  BSYNC B0 ;  /* 0x0000000000007941 */ /* 0x000fea0003800000 */
.L_x_2867:
        /* <DEDUP_REMOVED lines=8> */
.L_x_2870:
[----:B------:R-:W-:Y:S05]  /*0d20*/  BSYNC B0 ;  /* 0x0000000000007941 */ /* 0x000fea0003800000 */
.L_x_2869:
        /* <DEDUP_REMOVED lines=8> */
.L_x_2872:
[----:B------:R-:W-:Y:S05]  /*0db0*/  BSYNC B0 ;  /* 0x0000000000007941 */ /* 0x000fea0003800000 */
.L_x_2871:
        /* <DEDUP_REMOVED lines=8> */
.L_x_2874:
[----:B------:R-:W-:Y:S05]  /*0e40*/  BSYNC B0 ;  /* 0x0000000000007941 */ /* 0x000fea0003800000 */
.L_x_2873:
        /* <DEDUP_REMOVED lines=8> */
.L_x_2876:
[----:B------:R-:W-:Y:S05]  /*0ed0*/  BSYNC B0 ;  /* 0x0000000000007941 */ /* 0x000fea0003800000 */
.L_x_2875:
        /* <DEDUP_REMOVED lines=8> */
.L_x_2878:
[----:B------:R-:W-:Y:S05]  /*0f60*/  BSYNC B0 ;  /* 0x0000000000007941 */ /* 0x000fea0003800000 */
.L_x_2877:
[----:B------:R-:W-:Y:S06]  /*0f70*/  BAR.SYNC.DEFER_BLOCKING 0x0 ;  /* 0x0000000000007b1d */ /* 0x000fec0000010000 */
[----:B------:R-:W-:Y:S04]  /*0f80*/  BSSY B0, `(.L_x_2879) ;  /* 0x000000e000007945 */ /* 0x000fe80003800000 */
[----:B------:R-:W-:Y:S05]  /*0f90*/  @P0 BRA `(.L_x_2880) ;  /* 0x0000000000300947 */ /* 0x000fea0003800000 */
[----:B----4-:R-:W4:Y:S01]  /*0fa0*/  LDS R7, [R4] ;  /* 0x0000000004077984 */ /* 0x010f220000000800 */
[----:B------:R-:W4:Y:S02]  /*0fb0*/  LDC R8, c[0x0][0x22c] ;  /* 0x00008b00ff087b82 */ /* 0x000f240000000800 */
[----:B----4-:R-:W-:-:S13]  /*0fc0*/  ISETP.GT.AND P4, PT, R7, R8, PT ;  /* 0x000000080700720c */ /* 0x010fda0003f84270 */
[----:B------:R-:W-:Y:S05]  /*0fd0*/  @!P4 BRA `(.L_x_2880) ;  /* 0x000000000020c947 */ /* 0x000fea0003800000 */
[----:B------:R-:W4:Y:S02]  /*0fe0*/  LDS R7, [R4+0x4] ;  /* 0x0000040004077984 */ /* 0x000f240000000800 */
[----:B----4-:R-:W-:-:S13]  /*0ff0*/  ISETP.GT.AND P4, PT, R7, R8, PT ;  /* 0x000000080700720c */ /* 0x010fda0003f84270 */
[----:B------:R-:W4:Y:S01]  /*1000*/  @!P4 S2R R8, SR_CgaCtaId ;  /* 0x000000000008c919 */ /* 0x000f220000008800 */
[----:B------:R-:W-:-:S04]  /*1010*/  @!P4 MOV R7, 0x400 ;  /* 0x000004000007c802 */ /* 0x000fc80000000f00 */
[----:B----4-:R-:W-:-:S05]  /*1020*/  @!P4 LEA R7, R8, R7, 0x18 ;  /* 0x000000070807c211 */ /* 0x010fca00078ec0ff */
[----:B------:R4:W-:Y:S04]  /*1030*/  @!P4 STS [R7+0xc80], R2 ;  /* 0x000c80020700c388 */ /* 0x0009e80000000800 */
[----:B------:R4:W-:Y:S04]  /*1040*/  @!P4 STS [R7+0xd00], RZ ;  /* 0x000d00ff0700c388 */ /* 0x0009e80000000800 */
[----:B------:R4:W-:Y:S02]  /*1050*/  @!P4 STS [R7+0xc00], RZ ;  /* 0x000c00ff0700c388 */ /* 0x0009e40000000800 */
.L_x_2880:
[----:B------:R-:W-:Y:S05]  /*1060*/  BSYNC B0 ;  /* 0x0000000000007941 */ /* 0x000fea0003800000 */
.L_x_2879:
[----:B------:R-:W-:Y:S06]  /*1070*/  BAR.SYNC.DEFER_BLOCKING 0x0 ;  /* 0x0000000000007b1d */ /* 0x000fec0000010000 */
[----:B------:R-:W-:Y:S01]  /*1080*/  ULDC UR4, c[0x0][0x22c] ;  /* 0x00008b0000047ab9 */ /* 0x000fe20000000800 */
[----:B----4-:R-:W4:Y:S02]  /*1090*/  LDS R7, [UR5+0xc80] ;  /* 0x000c8005ff077984 */ /* 0x010f240008000800 */
[----:B----4-:R-:W-:-:S06]  /*10a0*/  LEA R8, R7, UR5, 0x2 ;  /* 0x0000000507087c11 */ /* 0x010fcc000f8e10ff */
[----:B------:R-:W1:Y:S02]  /*10b0*/  LDS R8, [R8+0x4] ;  /* 0x0000040008087984 */ /* 0x000e640000000800 */
[----:B-1-3--:R-:W-:-:S04]  /*10c0*/  IADD3 R10, -R8, UR4, RZ ;  /* 0x00000004080a7c10 */ /* 0x00afc8000fffe1ff */
        /* <DEDUP_REMOVED lines=8> */
[----:B------:R-:W-:-:S07]  /*1150*/  IMAD.MOV.U32 R11, RZ, RZ, R2 ;  /* 0x000000ffff0b7224 */ /* 0x000fce00078e0002 */
.L_x_2890:
[----:B--23--:R-:W-:-:S04]  /*1160*/  IADD3 R9, P2, R0, R11, RZ ;  /* 0x0000000b00097210 */ /* 0x00cfc80007f5e0ff */
[----:B------:R-:W-:Y:S02]  /*1170*/  LEA.HI.X.SX32 R12, R11, RZ, 0x1, P2 ;  /* 0x000000ff0b0c7211 */ /* 0x000fe400010f0eff */
[----:B------:R-:W-:-:S04]  /*1180*/  LEA R8, P2, R9, UR12, 0x2 ;  /* 0x0000000c09087c11 */ /* 0x000fc8000f8410ff */
[----:B------:R-:W-:-:S05]  /*1190*/  LEA.HI.X R9, R9, UR13, R12, 0x2, P2 ;  /* 0x0000000d09097c11 */ /* 0x000fca00090f140c */
[----:B------:R-:W2:Y:S01]  /*11a0*/  LDG.E.CONSTANT R12, desc[UR8][R8.64] ;  /* 0x00000008080c7981 */ /* 0x000ea2000c1e9900 */
        /* <DEDUP_REMOVED lines=20> */
[----:B------:R-:W5:Y:S01]  /*12f0*/  POPC R16, UR4 ;  /* 0x0000000400107d09 */ /* 0x000f620008000000 */
[----:B--2---:R-:W-:-:S02]  /*1300*/  ISETP.EQ.U32.AND P2, PT, R15, R14, PT ;  /* 0x0000000e0f00720c */ /* 0x004fc40003f42070 */
[----:B---3--:R-:W-:Y:S02]  /*1310*/  LEA R13, R20, R13, 0x18 ;  /* 0x0000000d140d7211 */ /* 0x008fe400078ec0ff */
[----:B----4-:R-:W-:-:S09]  /*1320*/  LOP3.LUT R17, R17, UR4, RZ, 0xc0, !PT ;  /* 0x0000000411117c12 */ /* 0x010fd2000f8ec0ff */
        /* <DEDUP_REMOVED lines=17> */
.L_x_2885:
        /* <DEDUP_REMOVED lines=19> */
.L_x_2886:
[----:B------:R-:W-:Y:S05]  /*1570*/  BSYNC B1 ;  /* 0x0000000000017941 */ /* 0x000fea0003800000 */
.L_x_2884:
[----:B--2---:R-:W-:-:S05]  /*1580*/  VIADD R12, R11, 0x400 ;  /* 0x000004000b0c7836 */ /* 0x004fca0000000000 */
[----:B------:R-:W-:-:S13]  /*1590*/  ISETP.GE.AND P2, PT, R12, R5, PT ;  /* 0x000000050c00720c */ /* 0x000fda0003f46270 */
[----:B------:R-:W-:Y:S05]  /*15a0*/  @P2 BRA `(.L_x_2883) ;  /* 0x0000000400042947 */ /* 0x000fea0003800000 */
[----:B------:R-:W2:Y:S01]  /*15b0*/  LDG.E.CONSTANT R8, desc[UR8][R8.64+0x1000] ;  /* 0x0010000808087981 */ /* 0x000ea2000c1e9900 */
[----:B------:R-:W-:Y:S01]  /*15c0*/  BSSY B1, `(.L_x_2887) ;  /* 0x000003c000017945 */ /* 0x000fe20003800000 */
[----:B--2---:R-:W3:Y:S02]  /*15d0*/  F2F.F16.F32 R13, R8 ;  /* 0x00000008000d7304 */ /* 0x004ee40000200800 */
        /* <DEDUP_REMOVED lines=15> */
[----:B------:R-:W3:Y:S01]  /*16d0*/  S2R R18, SR_CgaCtaId ;  /* 0x0000000000127919 */ /* 0x000ee20000008800 */
[----:B------:R-:W4:Y:S06]  /*16e0*/  S2R R15, SR_LTMASK ;  /* 0x00000000000f7919 */ /* 0x000f2c0000003900 */
[----:B------:R-:W5:Y:S01]  /*16f0*/  POPC R13, UR4 ;  /* 0x00000004000d7d09 */ /* 0x000f620008000000 */
[----:B--2---:R-:W-:Y:S01]  /*1700*/  ISETP.EQ.U32.AND P2, PT, R14, R9, PT ;  /* 0x000000090e00720c */ /* 0x004fe20003f42070 */
[----:B------:R-:W-:-:S05]  /*1710*/  VIADD R9, R17, 0xd00 ;  /* 0x00000d0011097836 */ /* 0x000fca0000000000 */
[----:B---3--:R-:W-:Y:S02]  /*1720*/  LEA R20, R18, R9, 0x18 ;  /* 0x0000000912147211 */ /* 0x008fe400078ec0ff */
[----:B----4-:R-:W-:-:S04]  /*1730*/  LOP3.LUT R15, R15, UR4, RZ, 0xc0, !PT ;  /* 0x000000040f0f7c12 */ /* 0x010fc8000f8ec0ff */
[----:B------:R-:W2:Y:S01]  /*1740*/  POPC R16, R15 ;  /* 0x0000000f00107309 */ /* 0x000ea20000000000 */
[----:B-----5:R-:W3:Y:S04]  /*1750*/  @P2 ATOMS.ADD R13, [R20], R13 ;  /* 0x0000000d140d238c */ /* 0x020ee80000000000 */
[----:B---3--:R-:W2:Y:S02]  /*1760*/  SHFL.IDX PT, R9, R13, R14, 0x1f ;  /* 0x00001f0e0d097589 */ /* 0x008ea400000e0000 */
        /* <DEDUP_REMOVED lines=14> */
.L_x_2888:
        /* <DEDUP_REMOVED lines=12> */
[----:B----4-:R-:W-:-:S06]  /*1910*/  LOP3.LUT R15, R15, UR10, RZ, 0xc0, !PT ;  /* 0x0000000a0f0f7c12 */ /* 0x010fcc000f8ec0ff */
[----:B------:R-:W2:Y:S05]  /*1920*/  POPC R15, R15 ;  /* 0x0000000f000f7309 */ /* 0x000eaa0000000000 */
[----:B-----5:R-:W3:Y:S04]  /*1930*/  @P2 ATOMS.ADD R13, [UR6], R13 ;  /* 0x0000000dff0d298c */ /* 0x020ee80008000006 */
[----:B---3--:R-:W2:Y:S02]  /*1940*/  SHFL.IDX PT, R8, R13, R14, 0x1f ;  /* 0x00001f0e0d087589 */ /* 0x008ea400000e0000 */
[----:B--2---:R-:W-:-:S05]  /*1950*/  IMAD.IADD R8, R8, 0x1, R15 ;  /* 0x0000000108087824 */ /* 0x004fca00078e020f */
[----:B------:R-:W-:-:S05]  /*1960*/  LEA R9, R8, UR4, 0x2 ;  /* 0x0000000408097c11 */ /* 0x000fca000f8e10ff */
[----:B------:R2:W-:Y:S02]  /*1970*/  STS [R9], R12 ;  /* 0x0000000c09007388 */ /* 0x0005e40000000800 */
.L_x_2889:
[----:B------:R-:W-:Y:S05]  /*1980*/  BSYNC B1 ;  /* 0x0000000000017941 */ /* 0x000fea0003800000 */
.L_x_2887:
[----:B------:R-:W-:-:S05]  /*1990*/  VIADD R11, R11, 0x800 ;  /* 0x000008000b0b7836 */ /* 0x000fca0000000000 */
[----:B------:R-:W-:-:S13]  /*19a0*/  ISETP.GE.AND P2, PT, R11, R5, PT ;  /* 0x000000050b00720c */ /* 0x000fda0003f46270 */
[----:B------:R-:W-:Y:S05]  /*19b0*/  @!P2 BRA `(.L_x_2890) ;  /* 0xfffffff400e8a947 */ /* 0x000fea000383ffff */
.L_x_2883:
[----:B------:R-:W-:Y:S05]  /*19c0*/  BSYNC B0 ;  /* 0x0000000000007941 */ /* 0x000fea0003800000 */
.L_x_2882:
[----:B------:R-:W-:Y:S01]  /*19d0*/  ULDC.64 UR12, c[0x0][0x210] ;  /* 0x00008400000c7ab9 */ /* 0x000fe20000000a00 */
[----:B------:R-:W-:Y:S04]  /*19e0*/  BSSY B0, `(.L_x_2891) ;  /* 0x0000049000007945 */ /* 0x000fe80003800000 */
[----:B------:R-:W-:Y:S05]  /*19f0*/  @P3 BRA `(.L_x_2892) ;  /* 0x00000004001c3947 */ /* 0x000fea0003800000 */
[----:B--23--:R-:W2:Y:S01]  /*1a00*/  S2R R9, SR_CgaCtaId ;  /* 0x0000000000097919 */ /* 0x00cea20000008800 */
[----:B------:R-:W-:-:S05]  /*1a10*/  MOV R8, 0x400 ;  /* 0x0000040000087802 */ /* 0x000fca0000000f00 */
[----:B------:R-:W-:-:S05]  /*1a20*/  VIADD R8, R8, 0xd00 ;  /* 0x00000d0008087836 */ /* 0x000fca0000000000 */
[----:B--2---:R-:W-:-:S07]  /*1a30*/  LEA R8, R9, R8, 0x18 ;  /* 0x0000000809087211 */ /* 0x004fce00078ec0ff */
.L_x_2896:
[----:B------:R-:W-:-:S04]  /*1a40*/  IADD3 R9, P2, R0, R6, RZ ;  /* 0x0000000600097210 */ /* 0x000fc80007f5e0ff */
        /* <DEDUP_REMOVED lines=18> */
[----:B------:R-:W-:Y:S02]  /*1b70*/  VOTEU.ANY UR4, UPT, PT ;  /* 0x0000000000047886 */ /* 0x000fe400038e0100 */
[----:B------:R-:W2:Y:S01]  /*1b80*/  FLO.U32 R12, UR4 ;  /* 0x00000004000c7d00 */ /* 0x000ea200080e0000 */
[----:B------:R-:W3:Y:S07]  /*1b90*/  S2R R13, SR_LTMASK ;  /* 0x00000000000d7919 */ /* 0x000eee0000003900 */
[----:B------:R-:W4:Y:S01]  /*1ba0*/  POPC R11, UR4 ;  /* 0x00000004000b7d09 */ /* 0x000f220008000000 */
[----:B--2---:R-:W-:-:S02]  /*1bb0*/  ISETP.EQ.U32.AND P2, PT, R12, R9, PT ;  /* 0x000000090c00720c */ /* 0x004fc40003f42070 */
[----:B---3--:R-:W-:-:S05]  /*1bc0*/  LOP3.LUT R13, R13, UR4, RZ, 0xc0, !PT ;  /* 0x000000040d0d7c12 */ /* 0x008fca000f8ec0ff */
[----:B------:R-:W2:Y:S06]  /*1bd0*/  POPC R14, R13 ;  /* 0x0000000d000e7309 */ /* 0x000eac0000000000 */
[----:B----4-:R-:W3:Y:S04]  /*1be0*/  @P2 ATOMS.ADD R11, [R8], R11 ;  /* 0x0000000b080b238c */ /* 0x010ee80000000000 */
[----:B---3--:R-:W2:Y:S02]  /*1bf0*/  SHFL.IDX PT, R9, R11, R12, 0x1f ;  /* 0x00001f0c0b097589 */ /* 0x008ea400000e0000 */
[----:B--2---:R-:W-:-:S05]  /*1c00*/  IMAD.IADD R9, R9, 0x1, R14 ;  /* 0x0000000109097824 */ /* 0x004fca00078e020e */
[----:B------:R-:W-:-:S13]  /*1c10*/  ISETP.GT.AND P2, PT, R9, 0x3fff, PT ;  /* 0x00003fff0900780c */ /* 0x000fda0003f44270 */
[----:B------:R-:W-:Y:S05]  /*1c20*/  @P2 BRA `(.L_x_2895) ;  /* 0x0000000000802947 */ /* 0x000fea0003800000 */
[----:B------:R-:W2:Y:S01]  /*1c30*/  S2UR UR6, SR_CgaCtaId ;  /* 0x00000000000679c3 */ /* 0x000ea20000008800 */
[----:B------:R-:W-:Y:S01]  /*1c40*/  ISETP.GE.AND P2, PT, R15, RZ, PT ;  /* 0x000000ff0f00720c */ /* 0x000fe20003f46270 */
[----:B------:R-:W-:Y:S01]  /*1c50*/  UMOV UR4, 0x400 ;  /* 0x0000040000047882 */ /* 0x000fe20000000000 */
[----:B------:R-:W-:Y:S01]  /*1c60*/  LOP3.LUT R11, RZ, R15, RZ, 0x33, !PT ;  /* 0x0000000fff0b7212 */ /* 0x000fe200078e33ff */
[----:B------:R-:W-:-:S10]  /*1c70*/  UIADD3 UR4, UR4, 0x2d90, URZ ;  /* 0x00002d9004047890 */ /* 0x000fd4000fffe03f */
[----:B------:R-:W-:-:S04]  /*1c80*/  @P2 LOP3.LUT R11, R15, 0x80000000, RZ, 0xfc, !PT ;  /* 0x800000000f0b2812 */ /* 0x000fc800078efcff */
[----:B------:R-:W-:-:S04]  /*1c90*/  SHF.R.U32.HI R11, RZ, 0x16, R11 ;  /* 0x00000016ff0b7819 */ /* 0x000fc8000001160b */
[----:B------:R-:W-:Y:S01]  /*1ca0*/  LOP3.LUT R11, R11, 0x3fc, RZ, 0xc0, !PT ;  /* 0x000003fc0b0b7812 */ /* 0x000fe200078ec0ff */
[----:B--2---:R-:W-:-:S06]  /*1cb0*/  ULEA UR4, UR6, UR4, 0x18 ;  /* 0x0000000406047291 */ /* 0x004fcc000f8ec03f */
[----:B------:R-:W-:-:S05]  /*1cc0*/  LEA R9, R9, UR4, 0x2 ;  /* 0x0000000409097c11 */ /* 0x000fca000f8e10ff */
[----:B------:R3:W-:Y:S04]  /*1cd0*/  STS [R9], R6 ;  /* 0x0000000609007388 */ /* 0x0007e80000000800 */
[----:B------:R3:W-:Y:S01]  /*1ce0*/  ATOMS.POPC.INC.32 RZ, [R11+UR5] ;  /* 0x000000000bff7f8c */ /* 0x0007e2000d800005 */
[----:B------:R-:W-:Y:S05]  /*1cf0*/  BRA `(.L_x_2895) ;  /* 0x00000000004c7947 */ /* 0x000fea0003800000 */
.L_x_2894:
        /* <DEDUP_REMOVED lines=19> */
.L_x_2895:
[----:B------:R-:W-:Y:S05]  /*1e30*/  BSYNC B1 ;  /* 0x0000000000017941 */ /* 0x000fea0003800000 */
.L_x_2893:
[----:B--23--:R-:W-:-:S05]  /*1e40*/  VIADD R6, R6, 0x400 ;  /* 0x0000040006067836 */ /* 0x00cfca0000000000 */
[----:B------:R-:W-:-:S13]  /*1e50*/  ISETP.GE.AND P2, PT, R6, R5, PT ;  /* 0x000000050600720c */ /* 0x000fda0003f46270 */
[----:B------:R-:W-:Y:S05]  /*1e60*/  @!P2 BRA `(.L_x_2896) ;  /* 0xfffffff800f4a947 */ /* 0x000fea000383ffff */
.L_x_2892:
[----:B------:R-:W-:Y:S05]  /*1e70*/  BSYNC B0 ;  /* 0x0000000000007941 */ /* 0x000fea0003800000 */
.L_x_2891:
        /* <DEDUP_REMOVED lines=12> */
.L_x_2898:
[----:B------:R-:W-:Y:S05]  /*1f40*/  BSYNC B0 ;  /* 0x0000000000007941 */ /* 0x000fea0003800000 */
.L_x_2897:
        /* <DEDUP_REMOVED lines=8> */
.L_x_2900:
[----:B------:R-:W-:Y:S05]  /*1fd0*/  BSYNC B0 ;  /* 0x0000000000007941 */ /* 0x000fea0003800000 */
.L_x_2899:
        /* <DEDUP_REMOVED lines=8> */
.L_x_2902:
[----:B------:R-:W-:Y:S05]  /*2060*/  BSYNC B0 ;  /* 0x0000000000007941 */ /* 0x000fea0003800000 */
.L_x_2901:
        /* <DEDUP_REMOVED lines=8> */
.L_x_2904:
[----:B------:R-:W-:Y:S05]  /*20f0*/  BSYNC B0 ;  /* 0x0000000000007941 */ /* 0x000fea0003800000 */
.L_x_2903:
        /* <DEDUP_REMOVED lines=8> */
.L_x_2906:
[----:B------:R-:W-:Y:S05]  /*2180*/  BSYNC B0 ;  /* 0x0000000000007941 */ /* 0x000fea0003800000 */
.L_x_2905:
        /* <DEDUP_REMOVED lines=8> */
.L_x_2908:
[----:B------:R-:W-:Y:S05]  /*2210*/  BSYNC B0 ;  /* 0x0000000000007941 */ /* 0x000fea0003800000 */
.L_x_2907:
        /* <DEDUP_REMOVED lines=8> */
.L_x_2910:
[----:B------:R-:W-:Y:S05]  /*22a0*/  BSYNC B0 ;  /* 0x0000000000007941 */ /* 0x000fea0003800000 */
.L_x_2909:
        /* <DEDUP_REMOVED lines=8> */
.L_x_2912:
[----:B------:R-:W-:Y:S05]  /*2330*/  BSYNC B0 ;  /* 0x0000000000007941 */ /* 0x000fea0003800000 */
.L_x_2911:
        /* <DEDUP_REMOVED lines=12> */
.L_x_2914:
[----:B------:R-:W-:Y:S05]  /*2400*/  BSYNC B0 ;  /* 0x0000000000007941 */ /* 0x000fea0003800000 */
.L_x_2913:
[----:B------:R-:W-:Y:S01]  /*2410*/  BAR.SYNC.DEFER_BLOCKING 0x0 ;  /* 0x0000000000007b1d */ /* 0x000fe20000010000 */
[----:B----4-:R-:W-:-:S05]  /*2420*/  VIMNMX R7, R8, 0x4000, PT ;  /* 0x0000400008077848 */ /* 0x010fca0003fe0100 */
[----:B------:R-:W-:Y:S01]  /*2430*/  UMOV UR4, 0x18 ;  /* 0x0000001800047882 */ /* 0x000fe20000000000 */
[----:B------:R-:W-:Y:S01]  /*2440*/  UMOV UR5, URZ ;  /* 0x0000003f00057c82 */ /* 0x000fe20008000000 */
[----:B0-----:R-:W2:Y:S02]  /*2450*/  LDS R5, [UR11+0xc80] ;  /* 0x000c800bff057984 */ /* 0x001ea40008000800 */
[----:B--23--:R-:W-:-:S06]  /*2460*/  LEA R9, R5, UR11, 0x2 ;  /* 0x0000000b05097c11 */ /* 0x00cfcc000f8e10ff */
        /* <DEDUP_REMOVED lines=60> */
.L_x_2921:
        /* <DEDUP_REMOVED lines=17> */
.L_x_2922:
[----:B------:R-:W-:Y:S05]  /*2940*/  BSYNC B2 ;  /* 0x0000000000027941 */ /* 0x000fea0003800000 */
.L_x_2920:
        /* <DEDUP_REMOVED lines=41> */
.L_x_2924:
        /* <DEDUP_REMOVED lines=17> */
.L_x_2925:
[----:B------:R-:W-:Y:S05]  /*2cf0*/  BSYNC B2 ;  /* 0x0000000000027941 */ /* 0x000fea0003800000 */
.L_x_2923:
        /* <DEDUP_REMOVED lines=41> */
.L_x_2927:
        /* <DEDUP_REMOVED lines=17> */
.L_x_2928:
[----:B------:R-:W-:Y:S05]  /*30a0*/  BSYNC B2 ;  /* 0x0000000000027941 */ /* 0x000fea0003800000 */
.L_x_2926:
[----:B------:R-:W-:-:S07]  /*30b0*/  VIADD R14, R2, 0xc00 ;  /* 0x00000c00020e7836 */ /* 0x000fce0000000000 */
.L_x_2919:
[----:B------:R-:W-:Y:S05]  /*30c0*/  BSYNC B0 ;  /* 0x0000000000007941 */ /* 0x000fea0003800000 */
.L_x_2918:
        /* <DEDUP_REMOVED lines=8> */
.L_x_2941:
        /* <DEDUP_REMOVED lines=40> */
.L_x_2930:
        /* <DEDUP_REMOVED lines=19> */
.L_x_2931:
[----:B------:R-:W-:Y:S05]  /*3500*/  BSYNC B0 ;  /* 0x0000000000007941 */ /* 0x000fea0003800000 */
.L_x_2929:
        /* <DEDUP_REMOVED lines=38> */
.L_x_2933:
        /* <DEDUP_REMOVED lines=19> */
.L_x_2934:
[----:B------:R-:W-:Y:S05]  /*38a0*/  BSYNC B0 ;  /* 0x0000000000007941 */ /* 0x000fea0003800000 */
.L_x_2932:
        /* <DEDUP_REMOVED lines=38> */
.L_x_2936:
        /* <DEDUP_REMOVED lines=19> */
.L_x_2937:
[----:B------:R-:W-:Y:S05]  /*3c40*/  BSYNC B0 ;  /* 0x0000000000007941 */ /* 0x000fea0003800000 */
.L_x_2935:
        /* <DEDUP_REMOVED lines=38> */
.L_x_2939:
        /* <DEDUP_REMOVED lines=19> */
.L_x_2940:
[----:B------:R-:W-:Y:S05]  /*3fe0*/  BSYNC B0 ;  /* 0x0000000000007941 */ /* 0x000fea0003800000 */
.L_x_2938:
[----:B------:R-:W-:Y:S01]  /*3ff0*/  VIADD R10, R10, 0x4000 ;  /* 0x000040000a0a7836 */ /* 0x000fe20000000000 */
[----:B------:R-:W-:Y:S06]  /*4000*/  @!P2 BRA `(.L_x_2941) ;  /* 0xfffffff00050a947 */ /* 0x000fec000383ffff */
.L_x_2917:
[----:B------:R-:W-:Y:S05]  /*4010*/  BSYNC B1 ;  /* 0x0000000000017941 */ /* 0x000fea0003800000 */
.L_x_2916:
        /* <DEDUP_REMOVED lines=12> */
.L_x_2943:
[----:B------:R-:W-:Y:S05]  /*40e0*/  BSYNC B0 ;  /* 0x0000000000007941 */ /* 0x000fea0003800000 */
.L_x_2942:
        /* <DEDUP_REMOVED lines=8> */
.L_x_2945:
[----:B------:R-:W-:Y:S05]  /*4170*/  BSYNC B0 ;  /* 0x0000000000007941 */ /* 0x000fea0003800000 */
.L_x_2944:
        /* <DEDUP_REMOVED lines=8> */
.L_x_2947:
[----:B------:R-:W-:Y:S05]  /*4200*/  BSYNC B0 ;  /* 0x0000000000007941 */ /* 0x000fea0003800000 */
.L_x_2946:
        /* <DEDUP_REMOVED lines=8> */
.L_x_2949:
[----:B------:R-:W-:Y:S05]  /*4290*/  BSYNC B0 ;  /* 0x0000000000007941 */ /* 0x000fea0003800000 */
.L_x_2948:
        /* <DEDUP_REMOVED lines=8> */
.L_x_2951:
[----:B------:R-:W-:Y:S05]  /*4320*/  BSYNC B0 ;  /* 0x0000000000007941 */ /* 0x000fea0003800000 */
.L_x_2950:
        /* <DEDUP_REMOVED lines=8> */
.L_x_2953:
[----:B------:R-:W-:Y:S05]  /*43b0*/  BSYNC B0 ;  /* 0x0000000000007941 */ /* 0x000fea0003800000 */
.L_x_2952:
        /* <DEDUP_REMOVED lines=8> */
.L_x_2955:
[----:B------:R-:W-:Y:S05]  /*4440*/  BSYNC B0 ;  /* 0x0000000000007941 */ /* 0x000fea0003800000 */
.L_x_2954:
        /* <DEDUP_REMOVED lines=8> */
.L_x_2957:
[----:B------:R-:W-:Y:S05]  /*44d0*/  BSYNC B0 ;  /* 0x0000000000007941 */ /* 0x000fea0003800000 */
.L_x_2956:
        /* <DEDUP_REMOVED lines=12> */
.L_x_2959:
[----:B------:R-:W-:Y:S05]  /*45a0*/  BSYNC B0 ;  /* 0x0000000000007941 */ /* 0x000fea0003800000 */
.L_x_2958:
        /* <DEDUP_REMOVED lines=67> */
.L_x_2965:
        /* <DEDUP_REMOVED lines=17> */
.L_x_2966:
[----:B------:R-:W-:Y:S05]  /*4af0*/  BSYNC B2 ;  /* 0x0000000000027941 */ /* 0x000fea0003800000 */
.L_x_2964:
        /* <DEDUP_REMOVED lines=40> */
.L_x_2968:
        /* <DEDUP_REMOVED lines=17> */
.L_x_2969:
[----:B------:R-:W-:Y:S05]  /*4e90*/  BSYNC B2 ;  /* 0x0000000000027941 */ /* 0x000fea0003800000 */
.L_x_2967:
        /* <DEDUP_REMOVED lines=40> */
.L_x_2971:
        /* <DEDUP_REMOVED lines=17> */
.L_x_2972:
[----:B------:R-:W-:Y:S05]  /*5230*/  BSYNC B2 ;  /* 0x0000000000027941 */ /* 0x000fea0003800000 */
.L_x_2970:
[----:B------:R-:W-:-:S07]  /*5240*/  VIADD R10, R2, 0xc00 ;  /* 0x00000c00020a7836 */ /* 0x000fce0000000000 */
.L_x_2963:
[----:B------:R-:W-:Y:S05]  /*5250*/  BSYNC B0 ;  /* 0x0000000000007941 */ /* 0x000fea0003800000 */
.L_x_2962:
        /* <DEDUP_REMOVED lines=9> */
.L_x_2985:
        /* <DEDUP_REMOVED lines=41> */
.L_x_2974:
        /* <DEDUP_REMOVED lines=19> */
.L_x_2975:
[----:B------:R-:W-:Y:S05]  /*56b0*/  BSYNC B0 ;  /* 0x0000000000007941 */ /* 0x000fea0003800000 */
.L_x_2973:
        /* <DEDUP_REMOVED lines=39> */
.L_x_2977:
        /* <DEDUP_REMOVED lines=19> */
.L_x_2978:
[----:B------:R-:W-:Y:S05]  /*5a60*/  BSYNC B0 ;  /* 0x0000000000007941 */ /* 0x000fea0003800000 */
.L_x_2976:
        /* <DEDUP_REMOVED lines=39> */
.L_x_2980:
        /* <DEDUP_REMOVED lines=19> */
.L_x_2981:
[----:B------:R-:W-:Y:S05]  /*5e10*/  BSYNC B0 ;  /* 0x0000000000007941 */ /* 0x000fea0003800000 */
.L_x_2979:
        /* <DEDUP_REMOVED lines=39> */
.L_x_2983:
        /* <DEDUP_REMOVED lines=19> */
.L_x_2984:
[----:B------:R-:W-:Y:S05]  /*61c0*/  BSYNC B0 ;  /* 0x0000000000007941 */ /* 0x000fea0003800000 */
.L_x_2982:
[----:B------:R-:W-:Y:S01]  /*61d0*/  VIADD R12, R12, 0x4000 ;  /* 0x000040000c0c7836 */ /* 0x000fe20000000000 */
[----:B------:R-:W-:Y:S06]  /*61e0*/  @!P2 BRA `(.L_x_2985) ;  /* 0xfffffff00040a947 */ /* 0x000fec000383ffff */
.L_x_2961:
[----:B------:R-:W-:Y:S05]  /*61f0*/  BSYNC B1 ;  /* 0x0000000000017941 */ /* 0x000fea0003800000 */
.L_x_2960:
        /* <DEDUP_REMOVED lines=12> */
.L_x_2987:
[----:B------:R-:W-:Y:S05]  /*62c0*/  BSYNC B0 ;  /* 0x0000000000007941 */ /* 0x000fea0003800000 */
.L_x_2986:
        /* <DEDUP_REMOVED lines=8> */
.L_x_2989:
[----:B------:R-:W-:Y:S05]  /*6350*/  BSYNC B0 ;  /* 0x0000000000007941 */ /* 0x000fea0003800000 */
.L_x_2988:
        /* <DEDUP_REMOVED lines=8> */
.L_x_2991:
[----:B------:R-:W-:Y:S05]  /*63e0*/  BSYNC B0 ;  /* 0x0000000000007941 */ /* 0x000fea0003800000 */
.L_x_2990:
        /* <DEDUP_REMOVED lines=8> */
.L_x_2993:
[----:B------:R-:W-:Y:S05]  /*6470*/  BSYNC B0 ;  /* 0x0000000000007941 */ /* 0x000fea0003800000 */
.L_x_2992:
        /* <DEDUP_REMOVED lines=8> */
.L_x_2995:
[----:B------:R-:W-:Y:S05]  /*6500*/  BSYNC B0 ;  /* 0x0000000000007941 */ /* 0x000fea0003800000 */
.L_x_2994:
        /* <DEDUP_REMOVED lines=8> */
.L_x_2997:
[----:B------:R-:W-:Y:S05]  /*6590*/  BSYNC B0 ;  /* 0x0000000000007941 */ /* 0x000fea0003800000 */
.L_x_2996:
        /* <DEDUP_REMOVED lines=8> */
.L_x_2999:
[----:B------:R-:W-:Y:S05]  /*6620*/  BSYNC B0 ;  /* 0x0000000000007941 */ /* 0x000fea0003800000 */
.L_x_2998:
        /* <DEDUP_REMOVED lines=8> */
.L_x_3001:
[----:B------:R-:W-:Y:S05]  /*66b0*/  BSYNC B0 ;  /* 0x0000000000007941 */ /* 0x000fea0003800000 */
.L_x_3000:
        /* <DEDUP_REMOVED lines=12> */
.L_x_3003:
[----:B------:R-:W-:Y:S05]  /*6780*/  BSYNC B0 ;  /* 0x0000000000007941 */ /* 0x000fea0003800000 */
.L_x_3002:
        /* <DEDUP_REMOVED lines=67> */
.L_x_3009:
        /* <DEDUP_REMOVED lines=17> */
.L_x_3010:
[----:B------:R-:W-:Y:S05]  /*6cd0*/  BSYNC B2 ;  /* 0x0000000000027941 */ /* 0x000fea0003800000 */
.L_x_3008:
        /* <DEDUP_REMOVED lines=40> */
.L_x_3012:
        /* <DEDUP_REMOVED lines=17> */
.L_x_3013:
[----:B------:R-:W-:Y:S05]  /*7070*/  BSYNC B2 ;  /* 0x0000000000027941 */ /* 0x000fea0003800000 */
.L_x_3011:
        /* <DEDUP_REMOVED lines=40> */
.L_x_3015:
        /* <DEDUP_REMOVED lines=17> */
.L_x_3016:
[----:B------:R-:W-:Y:S05]  /*7410*/  BSYNC B2 ;  /* 0x0000000000027941 */ /* 0x000fea0003800000 */
.L_x_3014:
[----:B------:R-:W-:-:S07]  /*7420*/  VIADD R10, R2, 0xc00 ;  /* 0x00000c00020a7836 */ /* 0x000fce0000000000 */
.L_x_3007:
[----:B------:R-:W-:Y:S05]  /*7430*/  BSYNC B0 ;  /* 0x0000000000007941 */ /* 0x000fea0003800000 */
.L_x_3006:
        /* <DEDUP_REMOVED lines=8> */
.L_x_3029:
        /* <DEDUP_REMOVED lines=41> */
.L_x_3018:
        /* <DEDUP_REMOVED lines=19> */
.L_x_3019:
[----:B------:R-:W-:Y:S05]  /*7880*/  BSYNC B0 ;  /* 0x0000000000007941 */ /* 0x000fea0003800000 */
.L_x_3017:
        /* <DEDUP_REMOVED lines=39> */
.L_x_3021:
        /* <DEDUP_REMOVED lines=19> */
.L_x_3022:
[----:B------:R-:W-:Y:S05]  /*7c30*/  BSYNC B0 ;  /* 0x0000000000007941 */ /* 0x000fea0003800000 */
.L_x_3020:
        /* <DEDUP_REMOVED lines=39> */
.L_x_3024:
        /* <DEDUP_REMOVED lines=19> */
.L_x_3025:
[----:B------:R-:W-:Y:S05]  /*7fe0*/  BSYNC B0 ;  /* 0x0000000000007941 */ /* 0x000fea0003800000 */
.L_x_3023:
        /* <DEDUP_REMOVED lines=39> */
.L_x_3027:
        /* <DEDUP_REMOVED lines=19> */
.L_x_3028:
[----:B------:R-:W-:Y:S05]  /*8390*/  BSYNC B0 ;  /* 0x0000000000007941 */ /* 0x000fea0003800000 */
.L_x_3026:
[----:B------:R-:W-:Y:S01]  /*83a0*/  VIADD R12, R12, 0x4000 ;  /* 0x000040000c0c7836 */ /* 0x000fe20000000000 */
[----:B------:R-:W-:Y:S06]  /*83b0*/  @!P2 BRA `(.L_x_3029) ;  /* 0xfffffff00040a947 */ /* 0x000fec000383ffff */
.L_x_3005:
[----:B------:R-:W-:Y:S05]  /*83c0*/  BSYNC B1 ;  /* 0x0000000000017941 */ /* 0x000fea0003800000 */
.L_x_3004:
        /* <DEDUP_REMOVED lines=12> */
.L_x_3031:
[----:B------:R-:W-:Y:S05]  /*8490*/  BSYNC B0 ;  /* 0x0000000000007941 */ /* 0x000fea0003800000 */
.L_x_3030:
        /* <DEDUP_REMOVED lines=8> */
.L_x_3033:
[----:B------:R-:W-:Y:S05]  /*8520*/  BSYNC B0 ;  /* 0x0000000000007941 */ /* 0x000fea0003800000 */
.L_x_3032:
        /* <DEDUP_REMOVED lines=8> */
.L_x_3035:
[----:B------:R-:W-:Y:S05]  /*85b0*/  BSYNC B0 ;  /* 0x0000000000007941 */ /* 0x000fea0003800000 */
.L_x_3034:
        /* <DEDUP_REMOVED lines=8> */
.L_x_3037:
[----:B------:R-:W-:Y:S05]  /*8640*/  BSYNC B0 ;  /* 0x0000000000007941 */ /* 0x000fea0003800000 */
.L_x_3036:
        /* <DEDUP_REMOVED lines=8> */
.L_x_3039:
[----:B------:R-:W-:Y:S05]  /*86d0*/  BSYNC B0 ;  /* 0x0000000000007941 */ /* 0x000fea0003800000 */
.L_x_3038:
        /* <DEDUP_REMOVED lines=8> */
.L_x_3041:
[----:B------:R-:W-:Y:S05]  /*8760*/  BSYNC B0 ;  /* 0x0000000000007941 */ /* 0x000fea0003800000 */
.L_x_3040:
        /* <DEDUP_REMOVED lines=8> */
.L_x_3043:
[----:B------:R-:W-:Y:S05]  /*87f0*/  BSYNC B0 ;  /* 0x0000000000007941 */ /* 0x000fea0003800000 */
.L_x_3042:
        /* <DEDUP_REMOVED lines=8> */
.L_x_3045:
[----:B------:R-:W-:Y:S05]  /*8880*/  BSYNC B0 ;  /* 0x0000000000007941 */ /* 0x000fea0003800000 */
.L_x_3044:
        /* <DEDUP_REMOVED lines=12> */
.L_x_3047:
[----:B------:R-:W-:Y:S05]  /*8950*/  BSYNC B0 ;  /* 0x0000000000007941 */ /* 0x000fea0003800000 */
.L_x_3046:
        /* <DEDUP_REMOVED lines=65> */
.L_x_3053:
        /* <DEDUP_REMOVED lines=17> */
.L_x_3054:
[----:B------:R-:W-:Y:S05]  /*8e80*/  BSYNC B2 ;  /* 0x0000000000027941 */ /* 0x000fea0003800000 */
.L_x_3052:
        /* <DEDUP_REMOVED lines=40> */
.L_x_3056:
        /* <DEDUP_REMOVED lines=17> */
.L_x_3057:
[----:B------:R-:W-:Y:S05]  /*9220*/  BSYNC B2 ;  /* 0x0000000000027941 */ /* 0x000fea0003800000 */
.L_x_3055:
        /* <DEDUP_REMOVED lines=40> */
.L_x_3059:
        /* <DEDUP_REMOVED lines=17> */
.L_x_3060:
[----:B------:R-:W-:Y:S05]  /*95c0*/  BSYNC B2 ;  /* 0x0000000000027941 */ /* 0x000fea0003800000 */
.L_x_3058:
[----:B01----:R-:W-:-:S07]  /*95d0*/  VIADD R6, R2, 0xc00 ;  /* 0x00000c0002067836 */ /* 0x003fce0000000000 */
.L_x_3051:
[----:B------:R-:W-:Y:S05]  /*95e0*/  BSYNC B0 ;  /* 0x0000000000007941 */ /* 0x000fea0003800000 */
.L_x_3050:
[----:B------:R-:W-:-:S13]  /*95f0*/  ISETP.GE.U32.AND P0, PT, R4, 0xc00, PT ;  /* 0x00000c000400780c */ /* 0x000fda0003f06070 */
[----:B------:R-:W-:Y:S05]  /*9600*/  @!P0 BRA `(.L_x_3049) ;  /* 0x0000000c00c48947 */ /* 0x000fea0003800000 */
[----:B------:R-:W0:Y:S01]  /*9610*/  LDC.64 R8, c[0x0][0x210] ;  /* 0x00008400ff087b82 */ /* 0x000e220000000a00 */
[----:B------:R-:W-:-:S04]  /*9620*/  UIADD3 UR4, UR10, 0x2d90, URZ ;  /* 0x00002d900a047890 */ /* 0x000fc8000fffe03f */
[----:B------:R-:W-:-:S06]  /*9630*/  ULEA UR4, UR7, UR4, 0x18 ;  /* 0x0000000407047291 */ /* 0x000fcc000f8ec03f */
[----:B------:R-:W-:-:S05]  /*9640*/  LEA R4, R6, UR4, 0x2 ;  /* 0x0000000406047c11 */ /* 0x000fca000f8e10ff */
[----:B------:R-:W-:-:S07]  /*9650*/  VIADD R4, R4, 0x10000 ;  /* 0x0001000004047836 */ /* 0x000fce0000000000 */
.L_x_3073:
        /* <DEDUP_REMOVED lines=40> */
.L_x_3062:
        /* <DEDUP_REMOVED lines=19> */
.L_x_3063:
[----:B------:R-:W-:Y:S05]  /*9a10*/  BSYNC B0 ;  /* 0x0000000000007941 */ /* 0x000fea0003800000 */
.L_x_3061:
        /* <DEDUP_REMOVED lines=38> */
.L_x_3065:
        /* <DEDUP_REMOVED lines=19> */
.L_x_3066:
[----:B------:R-:W-:Y:S05]  /*9db0*/  BSYNC B0 ;  /* 0x0000000000007941 */ /* 0x000fea0003800000 */
.L_x_3064:
        /* <DEDUP_REMOVED lines=38> */
.L_x_3068:
        /* <DEDUP_REMOVED lines=19> */
.L_x_3069:
[----:B------:R-:W-:Y:S05]  /*a150*/  BSYNC B0 ;  /* 0x0000000000007941 */ /* 0x000fea0003800000 */
.L_x_3067:
        /* <DEDUP_REMOVED lines=38> */
.L_x_3071:
        /* <DEDUP_REMOVED lines=19> */
.L_x_3072:
[----:B------:R-:W-:Y:S05]  /*a4f0*/  BSYNC B0 ;  /* 0x0000000000007941 */ /* 0x000fea0003800000 */
.L_x_3070:
[----:B------:R-:W-:Y:S01]  /*a500*/  VIADD R4, R4, 0x4000 ;  /* 0x0000400004047836 */ /* 0x000fe20000000000 */
[----:B------:R-:W-:Y:S06]  /*a510*/  @!P0 BRA `(.L_x_3073) ;  /* 0xfffffff000508947 */ /* 0x000fec000383ffff */
.L_x_3049:
[----:B------:R-:W-:Y:S05]  /*a520*/  BSYNC B1 ;  /* 0x0000000000017941 */ /* 0x000fea0003800000 */
.L_x_3048:
[----:B------:R-:W-:Y:S06]  /*a530*/  BAR.SYNC.DEFER_BLOCKING 0x0 ;  /* 0x0000000000007b1d */ /* 0x000fec0000010000 */
[----:B------:R-:W-:Y:S05]  /*a540*/  BRA `(.L_x_3074) ;  /* 0x0000001400307947 */ /* 0x000fea0003800000 */
.L_x_2915:
        /* <DEDUP_REMOVED lines=17> */
.L_x_3081:
        /* <DEDUP_REMOVED lines=35> */
.L_x_3080:
[----:B------:R-:W-:Y:S05]  /*a890*/  BSYNC B2 ;  /* 0x0000000000027941 */ /* 0x000fea0003800000 */
.L_x_3079:
[----:B------:R-:W-:Y:S02]  /*a8a0*/  VIADD R4, R4, 0x400 ;  /* 0x0000040004047836 */ /* 0x000fe40000000000 */
[----:B------:R-:W-:Y:S01]  /*a8b0*/  VIADD R11, R11, 0x1000 ;  /* 0x000010000b0b7836 */ /* 0x000fe20000000000 */
[----:B------:R-:W-:Y:S06]  /*a8c0*/  @P1 BRA `(.L_x_3081) ;  /* 0xfffffffc00641947 */ /* 0x000fec000383ffff */
.L_x_3078:
[----:B------:R-:W-:Y:S05]  /*a8d0*/  BSYNC B1 ;  /* 0x0000000000017941 */ /* 0x000fea0003800000 */
.L_x_3077:
        /* <DEDUP_REMOVED lines=9> */
.L_x_3090:
        /* <DEDUP_REMOVED lines=33> */
.L_x_3083:
[----:B------:R-:W-:Y:S05]  /*ab80*/  BSYNC B1 ;  /* 0x0000000000017941 */ /* 0x000fea0003800000 */
.L_x_3082:
        /* <DEDUP_REMOVED lines=33> */
.L_x_3085:
[----:B------:R-:W-:Y:S05]  /*ada0*/  BSYNC B1 ;  /* 0x0000000000017941 */ /* 0x000fea0003800000 */
.L_x_3084:
        /* <DEDUP_REMOVED lines=33> */
.L_x_3087:
[----:B------:R-:W-:Y:S05]  /*afc0*/  BSYNC B1 ;  /* 0x0000000000017941 */ /* 0x000fea0003800000 */
.L_x_3086:
        /* <DEDUP_REMOVED lines=33> */
.L_x_3089:
[----:B------:R-:W-:Y:S05]  /*b1e0*/  BSYNC B1 ;  /* 0x0000000000017941 */ /* 0x000fea0003800000 */
.L_x_3088:
[----:B------:R-:W-:Y:S02]  /*b1f0*/  VIADD R4, R4, 0x1000 ;  /* 0x0000100004047836 */ /* 0x000fe40000000000 */
[----:B------:R-:W-:-:S03]  /*b200*/  VIADD R6, R6, 0x4000 ;  /* 0x0000400006067836 */ /* 0x000fc60000000000 */
[----:B------:R-:W-:-:S13]  /*b210*/  ISETP.GE.AND P0, PT, R4, R7, PT ;  /* 0x000000070400720c */ /* 0x000fda0003f06270 */
[----:B------:R-:W-:Y:S05]  /*b220*/  @!P0 BRA `(.L_x_3090) ;  /* 0xfffffff400d08947 */ /* 0x000fea000383ffff */
.L_x_3076:
[----:B------:R-:W-:Y:S05]  /*b230*/  BSYNC B0 ;  /* 0x0000000000007941 */ /* 0x000fea0003800000 */
.L_x_3075:
[----:B------:R-:W-:Y:S06]  /*b240*/  BAR.SYNC.DEFER_BLOCKING 0x0 ;  /* 0x0000000000007b1d */ /* 0x000fec0000010000 */
[----:B------:R-:W-:Y:S05]  /*b250*/  BRA `(.L_x_3074) ;  /* 0x0000000400ec7947 */ /* 0x000fea0003800000 */
.L_x_2881:
[----:B------:R-:W-:Y:S01]  /*b260*/  ULDC.64 UR6, c[0x0][0x210] ;  /* 0x0000840000067ab9 */ /* 0x000fe20000000a00 */
[----:B------:R-:W-:Y:S04]  /*b270*/  BSSY B0, `(.L_x_3091) ;  /* 0x000004d000007945 */ /* 0x000fe80003800000 */
[----:B------:R-:W-:Y:S05]  /*b280*/  @P2 BRA `(.L_x_3092) ;  /* 0x00000004002c2947 */ /* 0x000fea0003800000 */
[----:B------:R-:W1:Y:S01]  /*b290*/  S2R R10, SR_CgaCtaId ;  /* 0x00000000000a7919 */ /* 0x000e620000008800 */
[----:B------:R-:W-:Y:S01]  /*b2a0*/  UIADD3 UR4, UR10, 0xc00, URZ ;  /* 0x00000c000a047890 */ /* 0x000fe2000fffe03f */
[----:B0-----:R-:W-:-:S05]  /*b2b0*/  IMAD.MOV.U32 R4, RZ, RZ, R2 ;  /* 0x000000ffff047224 */ /* 0x001fca00078e0002 */
[----:B--2---:R-:W-:-:S05]  /*b2c0*/  IMAD.U32 R9, RZ, RZ, UR4 ;  /* 0x00000004ff097e24 */ /* 0x004fca000f8e00ff */
[----:B-1----:R-:W-:-:S07]  /*b2d0*/  LEA R10, R10, R9, 0x18 ;  /* 0x000000090a0a7211 */ /* 0x002fce00078ec0ff */
.L_x_3097:
[----:B0-----:R-:W-:-:S04]  /*b2e0*/  IADD3 R9, P0, R0, R4, RZ ;  /* 0x0000000400097210 */ /* 0x001fc80007f1e0ff */
        /* <DEDUP_REMOVED lines=12> */
[----:B------:R-:W-:Y:S01]  /*b3b0*/  LOP3.LUT R14, R12, 0xffff, RZ, 0xc0, !PT ;  /* 0x0000ffff0c0e7812 */ /* 0x000fe200078ec0ff */
[----:B------:R-:W-:-:S03]  /*b3c0*/  VIADD R12, R4, 0x400 ;  /* 0x00000400040c7836 */ /* 0x000fc60000000000 */
[----:B------:R-:W-:Y:S02]  /*b3d0*/  ISETP.GE.AND P0, PT, R7, R14, PT ;  /* 0x0000000e0700720c */ /* 0x000fe40003f06270 */
[----:B------:R-:W-:-:S11]  /*b3e0*/  ISETP.GE.AND P1, PT, R12, R5, PT ;  /* 0x000000050c00720c */ /* 0x000fd60003f26270 */
        /* <DEDUP_REMOVED lines=18> */
.L_x_3094:
[----:B------:R-:W-:Y:S05]  /*b510*/  BSYNC B1 ;  /* 0x0000000000017941 */ /* 0x000fea0003800000 */
.L_x_3093:
[----:B------:R-:W-:Y:S05]  /*b520*/  @P1 BRA `(.L_x_3092) ;  /* 0x0000000000841947 */ /* 0x000fea0003800000 */
[----:B------:R-:W0:Y:S01]  /*b530*/  LDG.E.CONSTANT R8, desc[UR8][R8.64+0x1000] ;  /* 0x0010000808087981 */ /* 0x000e22000c1e9900 */
[----:B------:R-:W-:Y:S01]  /*b540*/  BSSY B1, `(.L_x_3095) ;  /* 0x000001c000017945 */ /* 0x000fe20003800000 */
[----:B0-----:R-:W0:Y:S02]  /*b550*/  F2F.F16.F32 R11, R8 ;  /* 0x00000008000b7304 */ /* 0x001e240000200800 */
        /* <DEDUP_REMOVED lines=18> */
[----:B------:R-:W-:-:S03]  /*b680*/  UIADD3 UR4, UR4, 0xd80, URZ ;  /* 0x00000d8004047890 */ /* 0x000fc6000fffe03f */
[----:B------:R-:W0:Y:S01]  /*b690*/  POPC R15, R15 ;  /* 0x0000000f000f7309 */ /* 0x000e220000000000 */
[----:B-1----:R-:W-:-:S04]  /*b6a0*/  ULEA UR4, UR5, UR4, 0x18 ;  /* 0x0000000405047291 */ /* 0x002fc8000f8ec03f */
[----:B---3--:R-:W1:Y:S04]  /*b6b0*/  @P0 ATOMS.ADD R14, [R10], R11 ;  /* 0x0000000b0a0e038c */ /* 0x008e680000000000 */
[----:B-1----:R-:W0:Y:S02]  /*b6c0*/  SHFL.IDX PT, R8, R14, R13, 0x1f ;  /* 0x00001f0d0e087589 */ /* 0x002e2400000e0000 */
[----:B0-----:R-:W-:-:S05]  /*b6d0*/  IMAD.IADD R8, R8, 0x1, R15 ;  /* 0x0000000108087824 */ /* 0x001fca00078e020f */
[----:B------:R-:W-:-:S05]  /*b6e0*/  LEA R9, R8, UR4, 0x2 ;  /* 0x0000000408097c11 */ /* 0x000fca000f8e10ff */
[----:B------:R0:W-:Y:S02]  /*b6f0*/  STS [R9], R12 ;  /* 0x0000000c09007388 */ /* 0x0001e40000000800 */
.L_x_3096:
[----:B------:R-:W-:Y:S05]  /*b700*/  BSYNC B1 ;  /* 0x0000000000017941 */ /* 0x000fea0003800000 */
.L_x_3095:
[----:B------:R-:W-:-:S05]  /*b710*/  VIADD R4, R4, 0x800 ;  /* 0x0000080004047836 */ /* 0x000fca0000000000 */
[----:B------:R-:W-:-:S13]  /*b720*/  ISETP.GE.AND P0, PT, R4, R5, PT ;  /* 0x000000050400720c */ /* 0x000fda0003f06270 */
[----:B------:R-:W-:Y:S05]  /*b730*/  @!P0 BRA `(.L_x_3097) ;  /* 0xfffffff800e88947 */ /* 0x000fea000383ffff */
.L_x_3092:
[----:B------:R-:W-:Y:S05]  /*b740*/  BSYNC B0 ;  /* 0x0000000000007941 */ /* 0x000fea0003800000 */
.L_x_3091:
[----:B------:R-:W-:Y:S01]  /*b750*/  ULDC.64 UR6, c[0x0][0x210] ;  /* 0x0000840000067ab9 */ /* 0x000fe20000000a00 */
[----:B------:R-:W-:Y:S04]  /*b760*/  BSSY B0, `(.L_x_3098) ;  /* 0x0000029000007945 */ /* 0x000fe80003800000 */
[----:B------:R-:W-:Y:S05]  /*b770*/  @P3 BRA `(.L_x_3099) ;  /* 0x00000000009c3947 */ /* 0x000fea0003800000 */
[----:B0-2---:R-:W0:Y:S01]  /*b780*/  S2R R9, SR_CgaCtaId ;  /* 0x0000000000097919 */ /* 0x005e220000008800 */
[----:B------:R-:W-:-:S05]  /*b790*/  MOV R4, 0x400 ;  /* 0x0000040000047802 */ /* 0x000fca0000000f00 */
[C---:B------:R-:W-:Y:S02]  /*b7a0*/  VIADD R8, R4.reuse, 0xc00 ;  /* 0x00000c0004087836 */ /* 0x040fe40000000000 */
[----:B------:R-:W-:-:S03]  /*b7b0*/  VIADD R10, R4, 0xd80 ;  /* 0x00000d80040a7836 */ /* 0x000fc60000000000 */
[C---:B0-----:R-:W-:Y:S02]  /*b7c0*/  LEA R4, R9.reuse, R8, 0x18 ;  /* 0x0000000809047211 */ /* 0x041fe400078ec0ff */
[----:B------:R-:W-:-:S07]  /*b7d0*/  LEA R8, R9, R10, 0x18 ;  /* 0x0000000a09087211 */ /* 0x000fce00078ec0ff */
.L_x_3102:
        /* <DEDUP_REMOVED lines=17> */
[----:B------:R-:W-:Y:S02]  /*b8f0*/  VOTEU.ANY UR4, UPT, PT ;  /* 0x0000000000047886 */ /* 0x000fe400038e0100 */
[----:B------:R-:W0:Y:S01]  /*b900*/  FLO.U32 R10, UR4 ;  /* 0x00000004000a7d00 */ /* 0x000e2200080e0000 */
[----:B------:R-:W1:Y:S07]  /*b910*/  S2R R12, SR_LTMASK ;  /* 0x00000000000c7919 */ /* 0x000e6e0000003900 */
[----:B------:R-:W2:Y:S01]  /*b920*/  POPC R11, UR4 ;  /* 0x00000004000b7d09 */ /* 0x000ea20008000000 */
[----:B0-----:R-:W-:-:S02]  /*b930*/  ISETP.EQ.U32.AND P0, PT, R10, R9, PT ;  /* 0x000000090a00720c */ /* 0x001fc40003f02070 */
[----:B-1----:R-:W-:-:S06]  /*b940*/  LOP3.LUT R12, R12, UR4, RZ, 0xc0, !PT ;  /* 0x000000040c0c7c12 */ /* 0x002fcc000f8ec0ff */
[----:B------:R-:W0:Y:S05]  /*b950*/  POPC R12, R12 ;  /* 0x0000000c000c7309 */ /* 0x000e2a0000000000 */
[----:B--2---:R-:W1:Y:S04]  /*b960*/  @P0 ATOMS.ADD R11, [R4], R11 ;  /* 0x0000000b040b038c */ /* 0x004e680000000000 */
[----:B-1----:R-:W0:Y:S02]  /*b970*/  SHFL.IDX PT, R9, R11, R10, 0x1f ;  /* 0x00001f0a0b097589 */ /* 0x002e2400000e0000 */
[----:B0-----:R-:W-:-:S04]  /*b980*/  IMAD.IADD R9, R9, 0x1, R12 ;  /* 0x0000000109097824 */ /* 0x001fc800078e020c */
[----:B------:R-:W-:-:S05]  /*b990*/  IMAD R9, R9, 0x4, R8 ;  /* 0x0000000409097824 */ /* 0x000fca00078e0208 */
[----:B------:R0:W-:Y:S02]  /*b9a0*/  STS [R9], R6 ;  /* 0x0000000609007388 */ /* 0x0001e40000000800 */
.L_x_3101:
[----:B------:R-:W-:Y:S05]  /*b9b0*/  BSYNC B1 ;  /* 0x0000000000017941 */ /* 0x000fea0003800000 */
.L_x_3100:
[----:B0-----:R-:W-:-:S05]  /*b9c0*/  VIADD R6, R6, 0x400 ;  /* 0x0000040006067836 */ /* 0x001fca0000000000 */
[----:B------:R-:W-:-:S13]  /*b9d0*/  ISETP.GE.AND P0, PT, R6, R5, PT ;  /* 0x000000050600720c */ /* 0x000fda0003f06270 */
[----:B------:R-:W-:Y:S05]  /*b9e0*/  @!P0 BRA `(.L_x_3102) ;  /* 0xfffffffc007c8947 */ /* 0x000fea000383ffff */
.L_x_3099:
[----:B------:R-:W-:Y:S05]  /*b9f0*/  BSYNC B0 ;  /* 0x0000000000007941 */ /* 0x000fea0003800000 */
.L_x_3098:
[----:B------:R-:W-:Y:S06]  /*ba00*/  BAR.SYNC.DEFER_BLOCKING 0x0 ;  /* 0x0000000000007b1d */ /* 0x000fec0000010000 */
.L_x_3074:
[----:B------:R-:W-:Y:S02]  /*ba10*/  ULDC UR6, c[0x0][0x22c] ;  /* 0x00008b0000067ab9 */ /* 0x000fe40000000800 */
[----:B------:R-:W-:-:S13]  /*ba20*/  ISETP.GE.AND P0, PT, R2, UR6, PT ;  /* 0x0000000602007c0c */ /* 0x000fda000bf06270 */
[----:B------:R-:W-:Y:S05]  /*ba30*/  @P0 EXIT ;  /* 0x000000000000094d */ /* 0x000fea0003800000 */
[----:B------:R-:W4:Y:S01]  /*ba40*/  S2UR UR5, SR_CgaCtaId ;  /* 0x00000000000579c3 */ /* 0x000f220000008800 */
[----:B------:R-:W-:Y:S01]  /*ba50*/  UMOV UR4, 0x400 ;  /* 0x0000040000047882 */ /* 0x000fe20000000000 */
[----:B01----:R-:W-:Y:S01]  /*ba60*/  IMAD R11, R3, UR6, RZ ;  /* 0x00000006030b7c24 */ /* 0x003fe2000f8e02ff */
[----:B------:R-:W-:Y:S01]  /*ba70*/  UIADD3 UR4, UR4, 0xd80, URZ ;  /* 0x00000d8004047890 */ /* 0x000fe2000fffe03f */
[----:B------:R-:W-:-:S04]  /*ba80*/  IMAD.MOV.U32 R0, RZ, RZ, RZ ;  /* 0x000000ffff007224 */ /* 0x000fc800078e00ff */
[----:B------:R-:W0:Y:S01]  /*ba90*/  LDC R13, c[0x0][0x22c] ;  /* 0x00008b00ff0d7b82 */ /* 0x000e220000000800 */
[----:B----4-:R-:W-:-:S06]  /*baa0*/  ULEA UR4, UR5, UR4, 0x18 ;  /* 0x0000000405047291 */ /* 0x010fcc000f8ec03f */
[----:B------:R-:W-:Y:S01]  /*bab0*/  LEA R7, R2, UR4, 0x2 ;  /* 0x0000000402077c11 */ /* 0x000fe2000f8e10ff */
[----:B------:R-:W-:-:S06]  /*bac0*/  ULDC.64 UR4, c[0x0][0x218] ;  /* 0x0000860000047ab9 */ /* 0x000fcc0000000a00 */
.L_x_3103:
[----:B--2---:R-:W-:Y:S01]  /*bad0*/  IMAD.IADD R9, R7, 0x1, R0 ;  /* 0x0000000107097824 */ /* 0x004fe200078e0200 */
[----:B-1----:R-:W-:Y:S01]  /*bae0*/  IADD3 R5, P0, R11, R2, RZ ;  /* 0x000000020b057210 */ /* 0x002fe20007f1e0ff */
[----:B------:R-:W-:-:S03]  /*baf0*/  VIADD R6, R2, 0x400 ;  /* 0x0000040002067836 */ /* 0x000fc60000000000 */
[----:B------:R-:W1:Y:S01]  /*bb00*/  LDS R3, [R9] ;  /* 0x0000000009037984 */ /* 0x000e620000000800 */
[----:B------:R-:W-:Y:S02]  /*bb10*/  LEA.HI.X.SX32 R8, R2, RZ, 0x1, P0 ;  /* 0x000000ff02087211 */ /* 0x000fe400000f0eff */
[----:B---3--:R-:W-:-:S04]  /*bb20*/  LEA R4, P0, R5, UR4, 0x2 ;  /* 0x0000000405047c11 */ /* 0x008fc8000f8010ff */
        /* <DEDUP_REMOVED lines=11> */
.L_x_3104:
        /* <DEDUP_REMOVED lines=10> */
.L_x_3117:


//--------------------- .text._ZN3cub17CUB_300001_SM_9006detail11EmptyKernelIvEEvv --------------------------
	.section	.text._ZN3cub17CUB_300001_SM_9006detail11EmptyKernelIvEEvv,"ax",@progbits
	.align	128
        .global         _ZN3cub17CUB_300001_SM_9006detail11EmptyKernelIvEEvv
        .type           _ZN3cub17CUB_300001_SM_9006detail11EmptyKernelIvEEvv,@function
        .size           _ZN3cub17CUB_300001_SM_9006detail11EmptyKernelIvEEvv,(.L_x_3118 - _ZN3cub17CUB_300001_SM_9006detail11EmptyKernelIvEEvv)
        .other          _ZN3cub17CUB_300001_SM_9006detail11EmptyKernelIvEEvv,@"STO_CUDA_ENTRY STV_DEFAULT"
_ZN3cub17CUB_300001_SM_9006detail11EmptyKernelIvEEvv:
.text._ZN3cub17CUB_300001_SM_9006detail11EmptyKernelIvEEvv:
[----:B------:R-:W-:Y:S01]  /*0000*/  LDC R1, c[0x0][0x28] ;  /* 0x00000a00ff017b82 */ /* 0x000fe20000000800 */
[----:B------:R-:W-:Y:S05]  /*0010*/  EXIT ;  /* 0x000000000000794d */ /* 0x000fea0003800000 */
.L_x_3105:
        /* <DEDUP_REMOVED lines=14> */
.L_x_3118:


//--------------------- .nv.shared._ZN4vllm10persistent22persistent_topk_kernelILj1EEEvNS0_20PersistentTopKParamsE --------------------------
	.section	.nv.shared._ZN4vllm10persistent22persistent_topk_kernelILj1EEEvNS0_20PersistentTopKParamsE,"aw",@nobits
	.sectionflags	@""
	.align	16
	.zero		1024


//--------------------- .nv.shared.reserved.0     --------------------------
	.section	.nv.shared.reserved.0,"aw",@nobits
	.weak		__nv_reservedSMEM_offset_0_alias
	.size		__nv_reservedSMEM_offset_0_alias, 0, 0
	.other		__nv_reservedSMEM_offset_0_alias,@"STO_CUDA_RESERVED_SHARED STV_DEFAULT"
__nv_reservedSMEM_offset_0_alias:
	.zero		0


//--------------------- .nv.global                --------------------------
	.section	.nv.global,"aw",@nobits
.nv.global:
	.type		_ZN37_INTERNAL_1185ba60_7_topk_cu_8dabdab76thrust23THRUST_300001_SM_900_NS12placeholders2_5E,@object
	.size		_ZN37_INTERNAL_1185ba60_7_topk_cu_8dabdab76thrust23THRUST_300001_SM_900_NS12placeholders2_5E,(_ZN37_INTERNAL_1185ba60_7_topk_cu_8dabdab74cuda3std3__45__cpo6cbeginE - _ZN37_INTERNAL_1185ba60_7_topk_cu_8dabdab76thrust23THRUST_300001_SM_900_NS12placeholders2_5E)
_ZN37_INTERNAL_1185ba60_7_topk_cu_8dabdab76thrust23THRUST_300001_SM_900_NS12placeholders2_5E:
	.zero		1
	.type		_ZN37_INTERNAL_1185ba60_7_topk_cu_8dabdab74cuda3std3__45__cpo6cbeginE,@object
	.size		_ZN37_INTERNAL_1185ba60_7_topk_cu_8dabdab74cuda3std3__45__cpo6cbeginE,(_ZN37_INTERNAL_1185ba60_7_topk_cu_8dabdab74cuda3std6ranges3__45__cpo6cbeginE - _ZN37_INTERNAL_1185ba60_7_topk_cu_8dabdab74cuda3std3__45__cpo6cbeginE)
_ZN37_INTERNAL_1185ba60_7_topk_cu_8dabdab74cuda3std3__45__cpo6cbeginE:
	.zero		1
	.type		_ZN37_INTERNAL_1185ba60_7_topk_cu_8dabdab74cuda3std6ranges3__45__cpo6cbeginE,@object
	.size		_ZN37_INTERNAL_1185ba60_7_topk_cu_8dabdab74cuda3std6ranges3__45__cpo6cbeginE,(_ZN37_INTERNAL_1185ba60_7_topk_cu_8dabdab74cuda3std3__48in_placeE - _ZN37_INTERNAL_1185ba60_7_topk_cu_8dabdab74cuda3std6ranges3__45__cpo6cbeginE)
_ZN37_INTERNAL_1185ba60_7_topk_cu_8dabdab74cuda3std6ranges3__45__cpo6cbeginE:
	.zero		1
	.type		_ZN37_INTERNAL_1185ba60_7_topk_cu_8dabdab74cuda3std3__48in_placeE,@object
	.size		_ZN37_INTERNAL_1185ba60_7_topk_cu_8dabdab74cuda3std3__48in_placeE,(_ZN37_INTERNAL_1185ba60_7_topk_cu_8dabdab74cuda3std6ranges3__45__cpo4sizeE - _ZN37_INTERNAL_1185ba60_7_topk_cu_8dabdab74cuda3std3__48in_placeE)
_ZN37_INTERNAL_1185ba60_7_topk_cu_8dabdab74cuda3std3__48in_placeE:
	.zero		1
	.type		_ZN37_INTERNAL_1185ba60_7_topk_cu_8dabdab74cuda3std6ranges3__45__cpo4sizeE,@object
	.size		_ZN37_INTERNAL_1185ba60_7_topk_cu_8dabdab74cuda3std6ranges3__45__cpo4sizeE,(_ZN37_INTERNAL_1185ba60_7_topk_cu_8dabdab76thrust23THRUST_300001_SM_900_NS12placeholders2_9E - _ZN37_INTERNAL_1185ba60_7_topk_cu_8dabdab74cuda3std6ranges3__45__cpo4sizeE)
_ZN37_INTERNAL_1185ba60_7_topk_cu_8dabdab74cuda3std6ranges3__45__cpo4sizeE:
	.zero		1
	.type		_ZN37_INTERNAL_1185ba60_7_topk_cu_8dabdab76thrust23THRUST_300001_SM_900_NS12placeholders2_9E,@object
	.size		_ZN37_INTERNAL_1185ba60_7_topk_cu_8dabdab76thrust23THRUST_300001_SM_900_NS12placeholders2_9E,(_ZN37_INTERNAL_1185ba60_7_topk_cu_8dabdab74cuda3std3__45__cpo7crbeginE - _ZN37_INTERNAL_1185ba60_7_topk_cu_8dabdab76thrust23THRUST_300001_SM_900_NS12placeholders2_9E)
_ZN37_INTERNAL_1185ba60_7_topk_cu_8dabdab76thrust23THRUST_300001_SM_900_NS12placeholders2_9E:
	.zero		1
	.type		_ZN37_INTERNAL_1185ba60_7_topk_cu_8dabdab74cuda3std3__45__cpo7crbeginE,@object
	.size		_ZN37_INTERNAL_1185ba60_7_topk_cu_8dabdab74cuda3std3__45__cpo7crbeginE,(_ZN37_INTERNAL_1185ba60_7_topk_cu_8dabdab74cuda3std6ranges3__45__cpo4nextE - _ZN37_INTERNAL_1185ba60_7_topk_cu_8dabdab74cuda3std3__45__cpo7crbeginE)
_ZN37_INTERNAL_1185ba60_7_topk_cu_8dabdab74cuda3std3__45__cpo7crbeginE:
	.zero		1
	.type		_ZN37_INTERNAL_1185ba60_7_topk_cu_8dabdab74cuda3std6ranges3__45__cpo4nextE,@object
	.size		_ZN37_INTERNAL_1185ba60_7_topk_cu_8dabdab74cuda3std6ranges3__45__cpo4nextE,(_ZN37_INTERNAL_1185ba60_7_topk_cu_8dabdab74cuda3std6ranges3__45__cpo4swapE - _ZN37_INTERNAL_1185ba60_7_topk_cu_8dabdab74cuda3std6ranges3__45__cpo4nextE)
_ZN37_INTERNAL_1185ba60_7_topk_cu_8dabdab74cuda3std6ranges3__45__cpo4nextE:
	.zero		1
	.type		_ZN37_INTERNAL_1185ba60_7_topk_cu_8dabdab74cuda3std6ranges3__45__cpo4swapE,@object
	.size		_ZN37_INTERNAL_1185ba60_7_topk_cu_8dabdab74cuda3std6ranges3__45__cpo4swapE,(_ZN37_INTERNAL_1185ba60_7_topk_cu_8dabdab76thrust23THRUST_300001_SM_900_NS12placeholders2_1E - _ZN37_INTERNAL_1185ba60_7_topk_cu_8dabdab74cuda3std6ranges3__45__cpo4swapE)
_ZN37_INTERNAL_1185ba60_7_topk_cu_8dabdab74cuda3std6ranges3__45__cpo4swapE:
	.zero		1
	.type		_ZN37_INTERNAL_1185ba60_7_topk_cu_8dabdab76thrust23THRUST_300001_SM_900_NS12placeholders2_1E,@object
	.size		_ZN37_INTERNAL_1185ba60_7_topk_cu_8dabdab76thrust23THRUST_300001_SM_900_NS12placeholders2_1E,(_ZN37_INTERNAL_1185ba60_7_topk_cu_8dabdab76thrust23THRUST_300001_SM_900_NS12placeholders2_3E - _ZN37_INTERNAL_1185ba60_7_topk_cu_8dabdab76thrust23THRUST_300001_SM_900_NS12placeholders2_1E)
_ZN37_INTERNAL_1185ba60_7_topk_cu_8dabdab76thrust23THRUST_300001_SM_900_NS12placeholders2_1E:
	.zero		1
	.type		_ZN37_INTERNAL_1185ba60_7_topk_cu_8dabdab76thrust23THRUST_300001_SM_900_NS12placeholders2_3E,@object
	.size		_ZN37_INTERNAL_1185ba60_7_topk_cu_8dabdab76thrust23THRUST_300001_SM_900_NS12placeholders2_3E,(_ZN37_INTERNAL_1185ba60_7_topk_cu_8dabdab74cuda3std3__45__cpo5beginE - _ZN37_INTERNAL_1185ba60_7_topk_cu_8dabdab76thrust23THRUST_300001_SM_900_NS12placeholders2_3E)
_ZN37_INTERNAL_1185ba60_7_topk_cu_8dabdab76thrust23THRUST_300001_SM_900_NS12placeholders2_3E:
	.zero		1
	.type		_ZN37_INTERNAL_1185ba60_7_topk_cu_8dabdab74cuda3std3__45__cpo5beginE,@object
	.size		_ZN37_INTERNAL_1185ba60_7_topk_cu_8dabdab74cuda3std3__45__cpo5beginE,(_ZN37_INTERNAL_1185ba60_7_topk_cu_8dabdab74cuda3std6ranges3__45__cpo5beginE - _ZN37_INTERNAL_1185ba60_7_topk_cu_8dabdab74cuda3std3__45__cpo5beginE)
_ZN37_INTERNAL_1185ba60_7_topk_cu_8dabdab74cuda3std3__45__cpo5beginE:
	.zero		1
	.type		_ZN37_INTERNAL_1185ba60_7_topk_cu_8dabdab74cuda3std6ranges3__45__cpo5beginE,@object
	.size		_ZN37_INTERNAL_1185ba60_7_topk_cu_8dabdab74cuda3std6ranges3__45__cpo5beginE,(_ZN37_INTERNAL_1185ba60_7_topk_cu_8dabdab74cuda3std3__439_GLOBAL__N__1185ba60_7_topk_cu_8dabdab76ignoreE - _ZN37_INTERNAL_1185ba60_7_topk_cu_8dabdab74cuda3std6ranges3__45__cpo5beginE)
_ZN37_INTERNAL_1185ba60_7_topk_cu_8dabdab74cuda3std6ranges3__45__cpo5beginE:
	.zero		1
	.type		_ZN37_INTERNAL_1185ba60_7_topk_cu_8dabdab74cuda3std3__439_GLOBAL__N__1185ba60_7_topk_cu_8dabdab76ignoreE,@object
	.size		_ZN37_INTERNAL_1185ba60_7_topk_cu_8dabdab74cuda3std3__439_GLOBAL__N__1185ba60_7_topk_cu_8dabdab76ignoreE,(_ZN37_INTERNAL_1185ba60_7_topk_cu_8dabdab74cuda3std6ranges3__45__cpo4dataE - _ZN37_INTERNAL_1185ba60_7_topk_cu_8dabdab74cuda3std3__439_GLOBAL__N__1185ba60_7_topk_cu_8dabdab76ignoreE)
_ZN37_INTERNAL_1185ba60_7_topk_cu_8dabdab74cuda3std3__439_GLOBAL__N__1185ba60_7_topk_cu_8dabdab76ignoreE:
	.zero		1
	.type		_ZN37_INTERNAL_1185ba60_7_topk_cu_8dabdab74cuda3std6ranges3__45__cpo4dataE,@object
	.size		_ZN37_INTERNAL_1185ba60_7_topk_cu_8dabdab74cuda3std6ranges3__45__cpo4dataE,(_ZN37_INTERNAL_1185ba60_7_topk_cu_8dabdab76thrust23THRUST_300001_SM_900_NS12placeholders2_7E - _ZN37_INTERNAL_1185ba60_7_topk_cu_8dabdab74cuda3std6ranges3__45__cpo4dataE)
_ZN37_INTERNAL_1185ba60_7_topk_cu_8dabdab74cuda3std6ranges3__45__cpo4dataE:
	.zero		1
	.type		_ZN37_INTERNAL_1185ba60_7_topk_cu_8dabdab76thrust23THRUST_300001_SM_900_NS12placeholders2_7E,@object
	.size		_ZN37_INTERNAL_1185ba60_7_topk_cu_8dabdab76thrust23THRUST_300001_SM_900_NS12placeholders2_7E,(_ZN37_INTERNAL_1185ba60_7_topk_cu_8dabdab74cuda3std3__45__cpo6rbeginE - _ZN37_INTERNAL_1185ba60_7_topk_cu_8dabdab76thrust23THRUST_300001_SM_900_NS12placeholders2_7E)
_ZN37_INTERNAL_1185ba60_7_topk_cu_8dabdab76thrust23THRUST_300001_SM_900_NS12placeholders2_7E:
	.zero		1
	.type		_ZN37_INTERNAL_1185ba60_7_topk_cu_8dabdab74cuda3std3__45__cpo6rbeginE,@object
	.size		_ZN37_INTERNAL_1185ba60_7_topk_cu_8dabdab74cuda3std3__45__cpo6rbeginE,(_ZN37_INTERNAL_1185ba60_7_topk_cu_8dabdab74cuda3std6ranges3__45__cpo7advanceE - _ZN37_INTERNAL_1185ba60_7_topk_cu_8dabdab74cuda3std3__45__cpo6rbeginE)
_ZN37_INTERNAL_1185ba60_7_topk_cu_8dabdab74cuda3std3__45__cpo6rbeginE:
	.zero		1
	.type		_ZN37_INTERNAL_1185ba60_7_topk_cu_8dabdab74cuda3std6ranges3__45__cpo7advanceE,@object
	.size		_ZN37_INTERNAL_1185ba60_7_topk_cu_8dabdab74cuda3std6ranges3__45__cpo7advanceE,(_ZN37_INTERNAL_1185ba60_7_topk_cu_8dabdab74cuda3std3__47nulloptE - _ZN37_INTERNAL_1185ba60_7_topk_cu_8dabdab74cuda3std6ranges3__45__cpo7advanceE)
_ZN37_INTERNAL_1185ba60_7_topk_cu_8dabdab74cuda3std6ranges3__45__cpo7advanceE:
	.zero		1
	.type		_ZN37_INTERNAL_1185ba60_7_topk_cu_8dabdab74cuda3std3__47nulloptE,@object
	.size		_ZN37_INTERNAL_1185ba60_7_topk_cu_8dabdab74cuda3std3__47nulloptE,(_ZN37_INTERNAL_1185ba60_7_topk_cu_8dabdab74cuda3std6ranges3__45__cpo8distanceE - _ZN37_INTERNAL_1185ba60_7_topk_cu_8dabdab74cuda3std3__47nulloptE)
_ZN37_INTERNAL_1185ba60_7_topk_cu_8dabdab74cuda3std3__47nulloptE:
	.zero		1
	.type		_ZN37_INTERNAL_1185ba60_7_topk_cu_8dabdab74cuda3std6ranges3__45__cpo8distanceE,@object
	.size		_ZN37_INTERNAL_1185ba60_7_topk_cu_8dabdab74cuda3std6ranges3__45__cpo8distanceE,(_ZN37_INTERNAL_1185ba60_7_topk_cu_8dabdab76thrust23THRUST_300001_SM_900_NS12placeholders2_6E - _ZN37_INTERNAL_1185ba60_7_topk_cu_8dabdab74cuda3std6ranges3__45__cpo8distanceE)
_ZN37_INTERNAL_1185ba60_7_topk_cu_8dabdab74cuda3std6ranges3__45__cpo8distanceE:
	.zero		1
	.type		_ZN37_INTERNAL_1185ba60_7_topk_cu_8dabdab76thrust23THRUST_300001_SM_900_NS12placeholders2_6E,@object
	.size		_ZN37_INTERNAL_1185ba60_7_topk_cu_8dabdab76thrust23THRUST_300001_SM_900_NS12placeholders2_6E,(_ZN37_INTERNAL_1185ba60_7_topk_cu_8dabdab74cuda3std3__45__cpo4cendE - _ZN37_INTERNAL_1185ba60_7_topk_cu_8dabdab76thrust23THRUST_300001_SM_900_NS12placeholders2_6E)
_ZN37_INTERNAL_1185ba60_7_topk_cu_8dabdab76thrust23THRUST_300001_SM_900_NS12placeholders2_6E:
	.zero		1
	.type		_ZN37_INTERNAL_1185ba60_7_topk_cu_8dabdab74cuda3std3__45__cpo4cendE,@object
	.size		_ZN37_INTERNAL_1185ba60_7_topk_cu_8dabdab74cuda3std3__45__cpo4cendE,(_ZN37_INTERNAL_1185ba60_7_topk_cu_8dabdab74cuda3std6ranges3__45__cpo4cendE - _ZN37_INTERNAL_1185ba60_7_topk_cu_8dabdab74cuda3std3__45__cpo4cendE)
_ZN37_INTERNAL_1185ba60_7_topk_cu_8dabdab74cuda3std3__45__cpo4cendE:
	.zero		1
	.type		_ZN37_INTERNAL_1185ba60_7_topk_cu_8dabdab74cuda3std6ranges3__45__cpo4cendE,@object
	.size		_ZN37_INTERNAL_1185ba60_7_topk_cu_8dabdab74cuda3std6ranges3__45__cpo4cendE,(_ZN37_INTERNAL_1185ba60_7_topk_cu_8dabdab74cuda3std3__420unreachable_sentinelE - _ZN37_INTERNAL_1185ba60_7_topk_cu_8dabdab74cuda3std6ranges3__45__cpo4cendE)
_ZN37_INTERNAL_1185ba60_7_topk_cu_8dabdab74cuda3std6ranges3__45__cpo4cendE:
	.zero		1
	.type		_ZN37_INTERNAL_1185ba60_7_topk_cu_8dabdab74cuda3std3__420unreachable_sentinelE,@object
	.size		_ZN37_INTERNAL_1185ba60_7_topk_cu_8dabdab74cuda3std3__420unreachable_sentinelE,(_ZN37_INTERNAL_1185ba60_7_topk_cu_8dabdab74cuda3std6ranges3__45__cpo5ssizeE - _ZN37_INTERNAL_1185ba60_7_topk_cu_8dabdab74cuda3std3__420unreachable_sentinelE)
_ZN37_INTERNAL_1185ba60_7_topk_cu_8dabdab74cuda3std3__420unreachable_sentinelE:
	.zero		1
	.type		_ZN37_INTERNAL_1185ba60_7_topk_cu_8dabdab74cuda3std6ranges3__45__cpo5ssizeE,@object
	.size		_ZN37_INTERNAL_1185ba60_7_topk_cu_8dabdab74cuda3std6ranges3__45__cpo5ssizeE,(_ZN37_INTERNAL_1185ba60_7_topk_cu_8dabdab76thrust23THRUST_300001_SM_900_NS12placeholders3_10E - _ZN37_INTERNAL_1185ba60_7_topk_cu_8dabdab74cuda3std6ranges3__45__cpo5ssizeE)
_ZN37_INTERNAL_1185ba60_7_topk_cu_8dabdab74cuda3std6ranges3__45__cpo5ssizeE:
	.zero		1
	.type		_ZN37_INTERNAL_1185ba60_7_topk_cu_8dabdab76thrust23THRUST_300001_SM_900_NS12placeholders3_10E,@object
	.size		_ZN37_INTERNAL_1185ba60_7_topk_cu_8dabdab76thrust23THRUST_300001_SM_900_NS12placeholders3_10E,(_ZN37_INTERNAL_1185ba60_7_topk_cu_8dabdab74cuda3std3__45__cpo5crendE - _ZN37_INTERNAL_1185ba60_7_topk_cu_8dabdab76thrust23THRUST_300001_SM_900_NS12placeholders3_10E)
_ZN37_INTERNAL_1185ba60_7_topk_cu_8dabdab76thrust23THRUST_300001_SM_900_NS12placeholders3_10E:
	.zero		1
	.type		_ZN37_INTERNAL_1185ba60_7_topk_cu_8dabdab74cuda3std3__45__cpo5crendE,@object
	.size		_ZN37_INTERNAL_1185ba60_7_topk_cu_8dabdab74cuda3std3__45__cpo5crendE,(_ZN37_INTERNAL_1185ba60_7_topk_cu_8dabdab74cuda3std6ranges3__45__cpo4prevE - _ZN37_INTERNAL_1185ba60_7_topk_cu_8dabdab74cuda3std3__45__cpo5crendE)
_ZN37_INTERNAL_1185ba60_7_topk_cu_8dabdab74cuda3std3__45__cpo5crendE:
	.zero		1
	.type		_ZN37_INTERNAL_1185ba60_7_topk_cu_8dabdab74cuda3std6ranges3__45__cpo4prevE,@object
	.size		_ZN37_INTERNAL_1185ba60_7_topk_cu_8dabdab74cuda3std6ranges3__45__cpo4prevE,(_ZN37_INTERNAL_1185ba60_7_topk_cu_8dabdab74cuda3std6ranges3__45__cpo9iter_moveE - _ZN37_INTERNAL_1185ba60_7_topk_cu_8dabdab74cuda3std6ranges3__45__cpo4prevE)
_ZN37_INTERNAL_1185ba60_7_topk_cu_8dabdab74cuda3std6ranges3__45__cpo4prevE:
	.zero		1
	.type		_ZN37_INTERNAL_1185ba60_7_topk_cu_8dabdab74cuda3std6ranges3__45__cpo9iter_moveE,@object
	.size		_ZN37_INTERNAL_1185ba60_7_topk_cu_8dabdab74cuda3std6ranges3__45__cpo9iter_moveE,(_ZN37_INTERNAL_1185ba60_7_topk_cu_8dabdab76thrust23THRUST_300001_SM_900_NS12placeholders2_2E - _ZN37_INTERNAL_1185ba60_7_topk_cu_8dabdab74cuda3std6ranges3__45__cpo9iter_moveE)
_ZN37_INTERNAL_1185ba60_7_topk_cu_8dabdab74cuda3std6ranges3__45__cpo9iter_moveE:
	.zero		1
	.type		_ZN37_INTERNAL_1185ba60_7_topk_cu_8dabdab76thrust23THRUST_300001_SM_900_NS12placeholders2_2E,@object
	.size		_ZN37_INTERNAL_1185ba60_7_topk_cu_8dabdab76thrust23THRUST_300001_SM_900_NS12placeholders2_2E,(_ZN37_INTERNAL_1185ba60_7_topk_cu_8dabdab76thrust23THRUST_300001_SM_900_NS12placeholders2_4E - _ZN37_INTERNAL_1185ba60_7_topk_cu_8dabdab76thrust23THRUST_300001_SM_900_NS12placeholders2_2E)
_ZN37_INTERNAL_1185ba60_7_topk_cu_8dabdab76thrust23THRUST_300001_SM_900_NS12placeholders2_2E:
	.zero		1
	.type		_ZN37_INTERNAL_1185ba60_7_topk_cu_8dabdab76thrust23THRUST_300001_SM_900_NS12placeholders2_4E,@object
	.size		_ZN37_INTERNAL_1185ba60_7_topk_cu_8dabdab76thrust23THRUST_300001_SM_900_NS12placeholders2_4E,(_ZN37_INTERNAL_1185ba60_7_topk_cu_8dabdab74cuda3std3__45__cpo3endE - _ZN37_INTERNAL_1185ba60_7_topk_cu_8dabdab76thrust23THRUST_300001_SM_900_NS12placeholders2_4E)
_ZN37_INTERNAL_1185ba60_7_topk_cu_8dabdab76thrust23THRUST_300001_SM_900_NS12placeholders2_4E:
	.zero		1
	.type		_ZN37_INTERNAL_1185ba60_7_topk_cu_8dabdab74cuda3std3__45__cpo3endE,@object
	.size		_ZN37_INTERNAL_1185ba60_7_topk_cu_8dabdab74cuda3std3__45__cpo3endE,(_ZN37_INTERNAL_1185ba60_7_topk_cu_8dabdab74cuda3std6ranges3__45__cpo3endE - _ZN37_INTERNAL_1185ba60_7_topk_cu_8dabdab74cuda3std3__45__cpo3endE)
_ZN37_INTERNAL_1185ba60_7_topk_cu_8dabdab74cuda3std3__45__cpo3endE:
	.zero		1
	.type		_ZN37_INTERNAL_1185ba60_7_topk_cu_8dabdab74cuda3std6ranges3__45__cpo3endE,@object
	.size		_ZN37_INTERNAL_1185ba60_7_topk_cu_8dabdab74cuda3std6ranges3__45__cpo3endE,(_ZN37_INTERNAL_1185ba60_7_topk_cu_8dabdab74cuda3std3__419piecewise_constructE - _ZN37_INTERNAL_1185ba60_7_topk_cu_8dabdab74cuda3std6ranges3__45__cpo3endE)
_ZN37_INTERNAL_1185ba60_7_topk_cu_8dabdab74cuda3std6ranges3__45__cpo3endE:
	.zero		1
	.type		_ZN37_INTERNAL_1185ba60_7_topk_cu_8dabdab74cuda3std3__419piecewise_constructE,@object
	.size		_ZN37_INTERNAL_1185ba60_7_topk_cu_8dabdab74cuda3std3__419piecewise_constructE,(_ZN37_INTERNAL_1185ba60_7_topk_cu_8dabdab74cuda3std6ranges3__45__cpo5cdataE - _ZN37_INTERNAL_1185ba60_7_topk_cu_8dabdab74cuda3std3__419piecewise_constructE)
_ZN37_INTERNAL_1185ba60_7_topk_cu_8dabdab74cuda3std3__419piecewise_constructE:
	.zero		1
	.type		_ZN37_INTERNAL_1185ba60_7_topk_cu_8dabdab74cuda3std6ranges3__45__cpo5cdataE,@object
	.size		_ZN37_INTERNAL_1185ba60_7_topk_cu_8dabdab74cuda3std6ranges3__45__cpo5cdataE,(_ZN37_INTERNAL_1185ba60_7_topk_cu_8dabdab76thrust23THRUST_300001_SM_900_NS12placeholders2_8E - _ZN37_INTERNAL_1185ba60_7_topk_cu_8dabdab74cuda3std6ranges3__45__cpo5cdataE)
_ZN37_INTERNAL_1185ba60_7_topk_cu_8dabdab74cuda3std6ranges3__45__cpo5cdataE:
	.zero		1
	.type		_ZN37_INTERNAL_1185ba60_7_topk_cu_8dabdab76thrust23THRUST_300001_SM_900_NS12placeholders2_8E,@object
	.size		_ZN37_INTERNAL_1185ba60_7_topk_cu_8dabdab76thrust23THRUST_300001_SM_900_NS12placeholders2_8E,(_ZN37_INTERNAL_1185ba60_7_topk_cu_8dabdab74cuda3std3__45__cpo4rendE - _ZN37_INTERNAL_1185ba60_7_topk_cu_8dabdab76thrust23THRUST_300001_SM_900_NS12placeholders2_8E)
_ZN37_INTERNAL_1185ba60_7_topk_cu_8dabdab76thrust23THRUST_300001_SM_900_NS12placeholders2_8E:
	.zero		1
	.type		_ZN37_INTERNAL_1185ba60_7_topk_cu_8dabdab74cuda3std3__45__cpo4rendE,@object
	.size		_ZN37_INTERNAL_1185ba60_7_topk_cu_8dabdab74cuda3std3__45__cpo4rendE,(_ZN37_INTERNAL_1185ba60_7_topk_cu_8dabdab74cuda3std6ranges3__45__cpo9iter_swapE - _ZN37_INTERNAL_1185ba60_7_topk_cu_8dabdab74cuda3std3__45__cpo4rendE)
_ZN37_INTERNAL_1185ba60_7_topk_cu_8dabdab74cuda3std3__45__cpo4rendE:
	.zero		1
	.type		_ZN37_INTERNAL_1185ba60_7_topk_cu_8dabdab74cuda3std6ranges3__45__cpo9iter_swapE,@object
	.size		_ZN37_INTERNAL_1185ba60_7_topk_cu_8dabdab74cuda3std6ranges3__45__cpo9iter_swapE,(_ZN37_INTERNAL_1185ba60_7_topk_cu_8dabdab74cuda3std3__48unexpectE - _ZN37_INTERNAL_1185ba60_7_topk_cu_8dabdab74cuda3std6ranges3__45__cpo9iter_swapE)
_ZN37_INTERNAL_1185ba60_7_topk_cu_8dabdab74cuda3std6ranges3__45__cpo9iter_swapE:
	.zero		1
	.type		_ZN37_INTERNAL_1185ba60_7_topk_cu_8dabdab74cuda3std3__48unexpectE,@object
	.size		_ZN37_INTERNAL_1185ba60_7_topk_cu_8dabdab74cuda3std3__48unexpectE,(_ZN37_INTERNAL_1185ba60_7_topk_cu_8dabdab76thrust23THRUST_300001_SM_900_NS6system6detail10sequential3seqE - _ZN37_INTERNAL_1185ba60_7_topk_cu_8dabdab74cuda3std3__48unexpectE)
_ZN37_INTERNAL_1185ba60_7_topk_cu_8dabdab74cuda3std3__48unexpectE:
	.zero		1
	.type		_ZN37_INTERNAL_1185ba60_7_topk_cu_8dabdab76thrust23THRUST_300001_SM_900_NS6system6detail10sequential3seqE,@object
	.size		_ZN37_INTERNAL_1185ba60_7_topk_cu_8dabdab76thrust23THRUST_300001_SM_900_NS6system6detail10sequential3seqE,(.L_29 - _ZN37_INTERNAL_1185ba60_7_topk_cu_8dabdab76thrust23THRUST_300001_SM_900_NS6system6detail10sequential3seqE)
_ZN37_INTERNAL_1185ba60_7_topk_cu_8dabdab76thrust23THRUST_300001_SM_900_NS6system6detail10sequential3seqE:
	.zero		1
.L_29:


//--------------------- .nv.shared._ZN4vllm10persistent22persistent_topk_kernelILj2EEEvNS0_20PersistentTopKParamsE --------------------------
	.section	.nv.shared._ZN4vllm10persistent22persistent_topk_kernelILj2EEEvNS0_20PersistentTopKParamsE,"aw",@nobits
	.sectionflags	@""
	.align	16
	.zero		1024


//--------------------- .nv.shared._ZN4vllm10persistent22persistent_topk_kernelILj4EEEvNS0_20PersistentTopKParamsE --------------------------
	.section	.nv.shared._ZN4vllm10persistent22persistent_topk_kernelILj4EEEvNS0_20PersistentTopKParamsE,"aw",@nobits
	.sectionflags	@""
	.align	16
	.zero		1024


//--------------------- .nv.shared._ZN4vllm25FilteredTopKUnifiedKernelIfiLi4EEEvPKT_PT0_PKS4_jjj --------------------------
	.section	.nv.shared._ZN4vllm25FilteredTopKUnifiedKernelIfiLi4EEEvPKT_PT0_PKS4_jjj,"aw",@nobits
	.sectionflags	@""
	.align	128
.nv.shared._ZN4vllm25FilteredTopKUnifiedKernelIfiLi4EEEvPKT_PT0_PKS4_jjj:
	.zero		12688


//--------------------- .nv.shared._ZN4vllm25FilteredTopKUnifiedKernelIfiLi2EEEvPKT_PT0_PKS4_jjj --------------------------
	.section	.nv.shared._ZN4vllm25FilteredTopKUnifiedKernelIfiLi2EEEvPKT_PT0_PKS4_jjj,"aw",@nobits
	.sectionflags	@""
	.align	128
.nv.shared._ZN4vllm25FilteredTopKUnifiedKernelIfiLi2EEEvPKT_PT0_PKS4_jjj:
	.zero		12688


//--------------------- .nv.shared._ZN4vllm25FilteredTopKUnifiedKernelIfiLi1EEEvPKT_PT0_PKS4_jjj --------------------------
	.section	.nv.shared._ZN4vllm25FilteredTopKUnifiedKernelIfiLi1EEEvPKT_PT0_PKS4_jjj,"aw",@nobits
	.sectionflags	@""
	.align	128
.nv.shared._ZN4vllm25FilteredTopKUnifiedKernelIfiLi1EEEvPKT_PT0_PKS4_jjj:
	.zero		12688


//--------------------- .nv.shared._ZN3cub17CUB_300001_SM_9006detail11EmptyKernelIvEEvv --------------------------
	.section	.nv.shared._ZN3cub17CUB_300001_SM_9006detail11EmptyKernelIvEEvv,"aw",@nobits
	.sectionflags	@""
	.align	16
	.zero		1024


//--------------------- .nv.constant0._ZN4vllm10persistent22persistent_topk_kernelILj1EEEvNS0_20PersistentTopKParamsE --------------------------
	.section	.nv.constant0._ZN4vllm10persistent22persistent_topk_kernelILj1EEEvNS0_20PersistentTopKParamsE,"a",@progbits
	.sectionflags	@""
	.align	4
.nv.constant0._ZN4vllm10persistent22persistent_topk_kernelILj1EEEvNS0_20PersistentTopKParamsE:
	.zero		584


//--------------------- .nv.constant0._ZN4vllm10persistent22persistent_topk_kernelILj2EEEvNS0_20PersistentTopKParamsE --------------------------
	.section	.nv.constant0._ZN4vllm10persistent22persistent_topk_kernelILj2EEEvNS0_20PersistentTopKParamsE,"a",@progbits
	.sectionflags	@""
	.align	4
.nv.constant0._ZN4vllm10persistent22persistent_topk_kernelILj2EEEvNS0_20PersistentTopKParamsE:
	.zero		584


//--------------------- .nv.constant0._ZN4vllm10persistent22persistent_topk_kernelILj4EEEvNS0_20PersistentTopKParamsE --------------------------
	.section	.nv.constant0._ZN4vllm10persistent22persistent_topk_kernelILj4EEEvNS0_20PersistentTopKParamsE,"a",@progbits
	.sectionflags	@""
	.align	4
.nv.constant0._ZN4vllm10persistent22persistent_topk_kernelILj4EEEvNS0_20PersistentTopKParamsE:
	.zero		584


//--------------------- .nv.constant0._ZN4vllm25FilteredTopKUnifiedKernelIfiLi4EEEvPKT_PT0_PKS4_jjj --------------------------
	.section	.nv.constant0._ZN4vllm25FilteredTopKUnifiedKernelIfiLi4EEEvPKT_PT0_PKS4_jjj,"a",@progbits
	.sectionflags	@""
	.align	4
.nv.constant0._ZN4vllm25FilteredTopKUnifiedKernelIfiLi4EEEvPKT_PT0_PKS4_jjj:
	.zero		564


//--------------------- .nv.constant0._ZN4vllm25FilteredTopKUnifiedKernelIfiLi2EEEvPKT_PT0_PKS4_jjj --------------------------
	.section	.nv.constant0._ZN4vllm25FilteredTopKUnifiedKernelIfiLi2EEEvPKT_PT0_PKS4_jjj,"a",@progbits
	.sectionflags	@""
	.align	4
.nv.constant0._ZN4vllm25FilteredTopKUnifiedKernelIfiLi2EEEvPKT_PT0_PKS4_jjj:
	.zero		564


//--------------------- .nv.constant0._ZN4vllm25FilteredTopKUnifiedKernelIfiLi1EEEvPKT_PT0_PKS4_jjj --------------------------
	.section	.nv.constant0._ZN4vllm25FilteredTopKUnifiedKernelIfiLi1EEEvPKT_PT0_PKS4_jjj,"a",@progbits
	.sectionflags	@""
	.align	4
.nv.constant0._ZN4vllm25FilteredTopKUnifiedKernelIfiLi1EEEvPKT_PT0_PKS4_jjj:
	.zero		564


//--------------------- .nv.constant0._ZN3cub17CUB_300001_SM_9006detail11EmptyKernelIvEEvv --------------------------
	.section	.nv.constant0._ZN3cub17CUB_300001_SM_9006detail11EmptyKernelIvEEvv,"a",@progbits
	.sectionflags	@""
	.align	4
.nv.constant0._ZN3cub17CUB_300001_SM_9006detail11EmptyKernelIvEEvv:
	.zero		528


//--------------------- SYMBOLS --------------------------

	.type		.nv.reservedSmem.offset0,@object
	.size		.nv.reservedSmem.offset0,0x4
